	.target	sm_90a

	.elftype	@"ET_EXEC"


//--------------------- .note.nv.tkinfo           --------------------------
	.section	.note.nv.tkinfo,"",@"SHT_NOTE"
	.sectionflags	@"SHF_NOTE_NV_TKINFO"
	.tkinfo
        /*0018*/ 	.word	0x00000002
        /*0030*/ 	.string	""
        /*0030*/ 	.string	"ptxas"
        /*0030*/ 	.string	"Cuda compilation tools, release 13.0, V13.0.88"
        /*0030*/ 	.string	"Build cuda_13.0.r13.0/compiler.36424714_0"
        /*0030*/ 	.string	"-arch sm_90a -m 64 "



//--------------------- .note.nv.cuinfo           --------------------------
	.section	.note.nv.cuinfo,"",@"SHT_NOTE"
	.sectionflags	@"SHF_NOTE_NV_CUINFO"
        /*0018*/ 	.short	0x0002
        /*001a*/ 	.short	0x005a
        /*001c*/ 	.short	0x0082
	.zero		2


//--------------------- .nv.info                  --------------------------
	.section	.nv.info,"",@"SHT_CUDA_INFO"
	.align	4


	//----- nvinfo : EIATTR_REGCOUNT
	.align		4
        /*0000*/ 	.byte	0x04, 0x2f
        /*0002*/ 	.short	(.L_29 - .L_28)
	.align		4
.L_28:
        /*0004*/ 	.word	index@(_ZN2at6native49_GLOBAL__N__09e94e3a_16_AveragePool3d_cu_a8eae74c29avg_pool3d_cuda_update_outputILi1EddEEvNS_27GenericPackedTensorAccessorIKT0_Lm4ENS_16DefaultPtrTraitsElEENS3_IS4_Lm4ES6_lEEiiiiiiiibii)
        /*0008*/ 	.word	0x00000038


	//----- nvinfo : EIATTR_FRAME_SIZE
	.align		4
.L_29:
        /*000c*/ 	.byte	0x04, 0x11
        /*000e*/ 	.short	(.L_31 - .L_30)
	.align		4
.L_30:
        /*0010*/ 	.word	index@($__internal_53_$__cuda_sm20_div_s64)
        /*0014*/ 	.word	0x00000000


	//----- nvinfo : EIATTR_FRAME_SIZE
	.align		4
.L_31:
        /*0018*/ 	.byte	0x04, 0x11
        /*001a*/ 	.short	(.L_33 - .L_32)
	.align		4
.L_32:
        /*001c*/ 	.word	index@($__internal_52_$__cuda_sm20_div_rn_f64_full)
        /*0020*/ 	.word	0x00000000


	//----- nvinfo : EIATTR_FRAME_SIZE
	.align		4
.L_33:
        /*0024*/ 	.byte	0x04, 0x11
        /*0026*/ 	.short	(.L_35 - .L_34)
	.align		4
.L_34:
        /*0028*/ 	.word	index@(_ZN2at6native49_GLOBAL__N__09e94e3a_16_AveragePool3d_cu_a8eae74c29avg_pool3d_cuda_update_outputILi1EddEEvNS_27GenericPackedTensorAccessorIKT0_Lm4ENS_16DefaultPtrTraitsElEENS3_IS4_Lm4ES6_lEEiiiiiiiibii)
        /*002c*/ 	.word	0x00000000


	//----- nvinfo : EIATTR_REGCOUNT
	.align		4
.L_35:
        /*0030*/ 	.byte	0x04, 0x2f
        /*0032*/ 	.short	(.L_37 - .L_36)
	.align		4
.L_36:
        /*0034*/ 	.word	index@(_ZN2at6native49_GLOBAL__N__09e94e3a_16_AveragePool3d_cu_a8eae74c29avg_pool3d_cuda_update_outputILi2EddEEvNS_27GenericPackedTensorAccessorIKT0_Lm4ENS_16DefaultPtrTraitsElEENS3_IS4_Lm4ES6_lEEiiiiiiiibii)
        /*0038*/ 	.word	0x00000038


	//----- nvinfo : EIATTR_FRAME_SIZE
	.align		4
.L_37:
        /*003c*/ 	.byte	0x04, 0x11
        /*003e*/ 	.short	(.L_39 - .L_38)
	.align		4
.L_38:
        /*0040*/ 	.word	index@($__internal_51_$__cuda_sm20_div_s64)
        /*0044*/ 	.word	0x00000000


	//----- nvinfo : EIATTR_FRAME_SIZE
	.align		4
.L_39:
        /*0048*/ 	.byte	0x04, 0x11
        /*004a*/ 	.short	(.L_41 - .L_40)
	.align		4
.L_40:
        /*004c*/ 	.word	index@($__internal_50_$__cuda_sm20_div_rn_f64_full)
        /*0050*/ 	.word	0x00000000


	//----- nvinfo : EIATTR_FRAME_SIZE
	.align		4
.L_41:
        /*0054*/ 	.byte	0x04, 0x11
        /*0056*/ 	.short	(.L_43 - .L_42)
	.align		4
.L_42:
        /*0058*/ 	.word	index@(_ZN2at6native49_GLOBAL__N__09e94e3a_16_AveragePool3d_cu_a8eae74c29avg_pool3d_cuda_update_outputILi2EddEEvNS_27GenericPackedTensorAccessorIKT0_Lm4ENS_16DefaultPtrTraitsElEENS3_IS4_Lm4ES6_lEEiiiiiiiibii)
        /*005c*/ 	.word	0x00000000


	//----- nvinfo : EIATTR_REGCOUNT
	.align		4
.L_43:
        /*0060*/ 	.byte	0x04, 0x2f
        /*0062*/ 	.short	(.L_45 - .L_44)
	.align		4
.L_44:
        /*0064*/ 	.word	index@(_ZN2at6native49_GLOBAL__N__09e94e3a_16_AveragePool3d_cu_a8eae74c29avg_pool3d_cuda_update_outputILi3EddEEvNS_27GenericPackedTensorAccessorIKT0_Lm4ENS_16DefaultPtrTraitsElEENS3_IS4_Lm4ES6_lEEiiiiiiiibii)
        /*0068*/ 	.word	0x00000038


	//----- nvinfo : EIATTR_FRAME_SIZE
	.align		4
.L_45:
        /*006c*/ 	.byte	0x04, 0x11
        /*006e*/ 	.short	(.L_47 - .L_46)
	.align		4
.L_46:
        /*0070*/ 	.word	index@($__internal_49_$__cuda_sm20_div_s64)
        /*0074*/ 	.word	0x00000000


	//----- nvinfo : EIATTR_FRAME_SIZE
	.align		4
.L_47:
        /*0078*/ 	.byte	0x04, 0x11
        /*007a*/ 	.short	(.L_49 - .L_48)
	.align		4
.L_48:
        /*007c*/ 	.word	index@($__internal_48_$__cuda_sm20_div_rn_f64_full)
        /*0080*/ 	.word	0x00000000


	//----- nvinfo : EIATTR_FRAME_SIZE
	.align		4
.L_49:
        /*0084*/ 	.byte	0x04, 0x11
        /*0086*/ 	.short	(.L_51 - .L_50)
	.align		4
.L_50:
        /*0088*/ 	.word	index@(_ZN2at6native49_GLOBAL__N__09e94e3a_16_AveragePool3d_cu_a8eae74c29avg_pool3d_cuda_update_outputILi3EddEEvNS_27GenericPackedTensorAccessorIKT0_Lm4ENS_16DefaultPtrTraitsElEENS3_IS4_Lm4ES6_lEEiiiiiiiibii)
        /*008c*/ 	.word	0x00000000


	//----- nvinfo : EIATTR_REGCOUNT
	.align		4
.L_51:
        /*0090*/ 	.byte	0x04, 0x2f
        /*0092*/ 	.short	(.L_53 - .L_52)
	.align		4
.L_52:
        /*0094*/ 	.word	index@(_ZN2at6native49_GLOBAL__N__09e94e3a_16_AveragePool3d_cu_a8eae74c29avg_pool3d_cuda_update_outputILi4EddEEvNS_27GenericPackedTensorAccessorIKT0_Lm4ENS_16DefaultPtrTraitsElEENS3_IS4_Lm4ES6_lEEiiiiiiiibii)
        /*0098*/ 	.word	0x00000038


	//----- nvinfo : EIATTR_FRAME_SIZE
	.align		4
.L_53:
        /*009c*/ 	.byte	0x04, 0x11
        /*009e*/ 	.short	(.L_55 - .L_54)
	.align		4
.L_54:
        /*00a0*/ 	.word	index@($__internal_47_$__cuda_sm20_div_s64)
        /*00a4*/ 	.word	0x00000000


	//----- nvinfo : EIATTR_FRAME_SIZE
	.align		4
.L_55:
        /*00a8*/ 	.byte	0x04, 0x11
        /*00aa*/ 	.short	(.L_57 - .L_56)
	.align		4
.L_56:
        /*00ac*/ 	.word	index@($__internal_46_$__cuda_sm20_div_rn_f64_full)
        /*00b0*/ 	.word	0x00000000


	//----- nvinfo : EIATTR_FRAME_SIZE
	.align		4
.L_57:
        /*00b4*/ 	.byte	0x04, 0x11
        /*00b6*/ 	.short	(.L_59 - .L_58)
	.align		4
.L_58:
        /*00b8*/ 	.word	index@(_ZN2at6native49_GLOBAL__N__09e94e3a_16_AveragePool3d_cu_a8eae74c29avg_pool3d_cuda_update_outputILi4EddEEvNS_27GenericPackedTensorAccessorIKT0_Lm4ENS_16DefaultPtrTraitsElEENS3_IS4_Lm4ES6_lEEiiiiiiiibii)
        /*00bc*/ 	.word	0x00000000


	//----- nvinfo : EIATTR_REGCOUNT
	.align		4
.L_59:
        /*00c0*/ 	.byte	0x04, 0x2f
        /*00c2*/ 	.short	(.L_61 - .L_60)
	.align		4
.L_60:
        /*00c4*/ 	.word	index@(_ZN2at6native49_GLOBAL__N__09e94e3a_16_AveragePool3d_cu_a8eae74c29avg_pool3d_cuda_update_outputILi5EddEEvNS_27GenericPackedTensorAccessorIKT0_Lm4ENS_16DefaultPtrTraitsElEENS3_IS4_Lm4ES6_lEEiiiiiiiibii)
        /*00c8*/ 	.word	0x00000038


	//----- nvinfo : EIATTR_FRAME_SIZE
	.align		4
.L_61:
        /*00cc*/ 	.byte	0x04, 0x11
        /*00ce*/ 	.short	(.L_63 - .L_62)
	.align		4
.L_62:
        /*00d0*/ 	.word	index@($__internal_45_$__cuda_sm20_div_s64)
        /*00d4*/ 	.word	0x00000000


	//----- nvinfo : EIATTR_FRAME_SIZE
	.align		4
.L_63:
        /*00d8*/ 	.byte	0x04, 0x11
        /*00da*/ 	.short	(.L_65 - .L_64)
	.align		4
.L_64:
        /*00dc*/ 	.word	index@($__internal_44_$__cuda_sm20_div_rn_f64_full)
        /*00e0*/ 	.word	0x00000000


	//----- nvinfo : EIATTR_FRAME_SIZE
	.align		4
.L_65:
        /*00e4*/ 	.byte	0x04, 0x11
        /*00e6*/ 	.short	(.L_67 - .L_66)
	.align		4
.L_66:
        /*00e8*/ 	.word	index@(_ZN2at6native49_GLOBAL__N__09e94e3a_16_AveragePool3d_cu_a8eae74c29avg_pool3d_cuda_update_outputILi5EddEEvNS_27GenericPackedTensorAccessorIKT0_Lm4ENS_16DefaultPtrTraitsElEENS3_IS4_Lm4ES6_lEEiiiiiiiibii)
        /*00ec*/ 	.word	0x00000000


	//----- nvinfo : EIATTR_REGCOUNT
	.align		4
.L_67:
        /*00f0*/ 	.byte	0x04, 0x2f
        /*00f2*/ 	.short	(.L_69 - .L_68)
	.align		4
.L_68:
        /*00f4*/ 	.word	index@(_ZN2at6native49_GLOBAL__N__09e94e3a_16_AveragePool3d_cu_a8eae74c29avg_pool3d_cuda_update_outputILi6EddEEvNS_27GenericPackedTensorAccessorIKT0_Lm4ENS_16DefaultPtrTraitsElEENS3_IS4_Lm4ES6_lEEiiiiiiiibii)
        /*00f8*/ 	.word	0x00000038


	//----- nvinfo : EIATTR_FRAME_SIZE
	.align		4
.L_69:
        /*00fc*/ 	.byte	0x04, 0x11
        /*00fe*/ 	.short	(.L_71 - .L_70)
	.align		4
.L_70:
        /*0100*/ 	.word	index@($__internal_43_$__cuda_sm20_div_s64)
        /*0104*/ 	.word	0x00000000


	//----- nvinfo : EIATTR_FRAME_SIZE
	.align		4
.L_71:
        /*0108*/ 	.byte	0x04, 0x11
        /*010a*/ 	.short	(.L_73 - .L_72)
	.align		4
.L_72:
        /*010c*/ 	.word	index@($__internal_42_$__cuda_sm20_div_rn_f64_full)
        /*0110*/ 	.word	0x00000000


	//----- nvinfo : EIATTR_FRAME_SIZE
	.align		4
.L_73:
        /*0114*/ 	.byte	0x04, 0x11
        /*0116*/ 	.short	(.L_75 - .L_74)
	.align		4
.L_74:
        /*0118*/ 	.word	index@(_ZN2at6native49_GLOBAL__N__09e94e3a_16_AveragePool3d_cu_a8eae74c29avg_pool3d_cuda_update_outputILi6EddEEvNS_27GenericPackedTensorAccessorIKT0_Lm4ENS_16DefaultPtrTraitsElEENS3_IS4_Lm4ES6_lEEiiiiiiiibii)
        /*011c*/ 	.word	0x00000000


	//----- nvinfo : EIATTR_REGCOUNT
	.align		4
.L_75:
        /*0120*/ 	.byte	0x04, 0x2f
        /*0122*/ 	.short	(.L_77 - .L_76)
	.align		4
.L_76:
        /*0124*/ 	.word	index@(_ZN2at6native49_GLOBAL__N__09e94e3a_16_AveragePool3d_cu_a8eae74c29avg_pool3d_cuda_update_outputILi7EddEEvNS_27GenericPackedTensorAccessorIKT0_Lm4ENS_16DefaultPtrTraitsElEENS3_IS4_Lm4ES6_lEEiiiiiiiibii)
        /*0128*/ 	.word	0x00000038


	//----- nvinfo : EIATTR_FRAME_SIZE
	.align		4
.L_77:
        /*012c*/ 	.byte	0x04, 0x11
        /*012e*/ 	.short	(.L_79 - .L_78)
	.align		4
.L_78:
        /*0130*/ 	.word	index@($__internal_41_$__cuda_sm20_div_s64)
        /*0134*/ 	.word	0x00000000


	//----- nvinfo : EIATTR_FRAME_SIZE
	.align		4
.L_79:
        /*0138*/ 	.byte	0x04, 0x11
        /*013a*/ 	.short	(.L_81 - .L_80)
	.align		4
.L_80:
        /*013c*/ 	.word	index@($__internal_40_$__cuda_sm20_div_rn_f64_full)
        /*0140*/ 	.word	0x00000000


	//----- nvinfo : EIATTR_FRAME_SIZE
	.align		4
.L_81:
        /*0144*/ 	.byte	0x04, 0x11
        /*0146*/ 	.short	(.L_83 - .L_82)
	.align		4
.L_82:
        /*0148*/ 	.word	index@(_ZN2at6native49_GLOBAL__N__09e94e3a_16_AveragePool3d_cu_a8eae74c29avg_pool3d_cuda_update_outputILi7EddEEvNS_27GenericPackedTensorAccessorIKT0_Lm4ENS_16DefaultPtrTraitsElEENS3_IS4_Lm4ES6_lEEiiiiiiiibii)
        /*014c*/ 	.word	0x00000000


	//----- nvinfo : EIATTR_REGCOUNT
	.align		4
.L_83:
        /*0150*/ 	.byte	0x04, 0x2f
        /*0152*/ 	.short	(.L_85 - .L_84)
	.align		4
.L_84:
        /*0154*/ 	.word	index@(_ZN2at6native49_GLOBAL__N__09e94e3a_16_AveragePool3d_cu_a8eae74c29avg_pool3d_cuda_update_outputIddEEvNS_27GenericPackedTensorAccessorIKT_Lm4ENS_16DefaultPtrTraitsElEENS3_IS4_Lm4ES6_lEEiiiiiiiiibii)
        /*0158*/ 	.word	0x00000038


	//----- nvinfo : EIATTR_FRAME_SIZE
	.align		4
.L_85:
        /*015c*/ 	.byte	0x04, 0x11
        /*015e*/ 	.short	(.L_87 - .L_86)
	.align		4
.L_86:
        /*0160*/ 	.word	index@($__internal_39_$__cuda_sm20_div_s64)
        /*0164*/ 	.word	0x00000000


	//----- nvinfo : EIATTR_FRAME_SIZE
	.align		4
.L_87:
        /*0168*/ 	.byte	0x04, 0x11
        /*016a*/ 	.short	(.L_89 - .L_88)
	.align		4
.L_88:
        /*016c*/ 	.word	index@($__internal_38_$__cuda_sm20_div_rn_f64_full)
        /*0170*/ 	.word	0x00000000


	//----- nvinfo : EIATTR_FRAME_SIZE
	.align		4
.L_89:
        /*0174*/ 	.byte	0x04, 0x11
        /*0176*/ 	.short	(.L_91 - .L_90)
	.align		4
.L_90:
        /*0178*/ 	.word	index@(_ZN2at6native49_GLOBAL__N__09e94e3a_16_AveragePool3d_cu_a8eae74c29avg_pool3d_cuda_update_outputIddEEvNS_27GenericPackedTensorAccessorIKT_Lm4ENS_16DefaultPtrTraitsElEENS3_IS4_Lm4ES6_lEEiiiiiiiiibii)
        /*017c*/ 	.word	0x00000000


	//----- nvinfo : EIATTR_REGCOUNT
	.align		4
.L_91:
        /*0180*/ 	.byte	0x04, 0x2f
        /*0182*/ 	.short	(.L_93 - .L_92)
	.align		4
.L_92:
        /*0184*/ 	.word	index@(_ZN2at6native49_GLOBAL__N__09e94e3a_16_AveragePool3d_cu_a8eae74c29avg_pool3d_cuda_update_outputILi1EffEEvNS_27GenericPackedTensorAccessorIKT0_Lm4ENS_16DefaultPtrTraitsElEENS3_IS4_Lm4ES6_lEEiiiiiiiibii)
        /*0188*/ 	.word	0x00000030


	//----- nvinfo : EIATTR_FRAME_SIZE
	.align		4
.L_93:
        /*018c*/ 	.byte	0x04, 0x11
        /*018e*/ 	.short	(.L_95 - .L_94)
	.align		4
.L_94:
        /*0190*/ 	.word	index@($__internal_37_$__cuda_sm20_div_s64)
        /*0194*/ 	.word	0x00000000


	//----- nvinfo : EIATTR_FRAME_SIZE
	.align		4
.L_95:
        /*0198*/ 	.byte	0x04, 0x11
        /*019a*/ 	.short	(.L_97 - .L_96)
	.align		4
.L_96:
        /*019c*/ 	.word	index@(_ZN2at6native49_GLOBAL__N__09e94e3a_16_AveragePool3d_cu_a8eae74c29avg_pool3d_cuda_update_outputILi1EffEEvNS_27GenericPackedTensorAccessorIKT0_Lm4ENS_16DefaultPtrTraitsElEENS3_IS4_Lm4ES6_lEEiiiiiiiibii)
        /*01a0*/ 	.word	0x00000000


	//----- nvinfo : EIATTR_REGCOUNT
	.align		4
.L_97:
        /*01a4*/ 	.byte	0x04, 0x2f
        /*01a6*/ 	.short	(.L_99 - .L_98)
	.align		4
.L_98:
        /*01a8*/ 	.word	index@(_ZN2at6native49_GLOBAL__N__09e94e3a_16_AveragePool3d_cu_a8eae74c29avg_pool3d_cuda_update_outputILi2EffEEvNS_27GenericPackedTensorAccessorIKT0_Lm4ENS_16DefaultPtrTraitsElEENS3_IS4_Lm4ES6_lEEiiiiiiiibii)
        /*01ac*/ 	.word	0x00000030


	//----- nvinfo : EIATTR_FRAME_SIZE
	.align		4
.L_99:
        /*01b0*/ 	.byte	0x04, 0x11
        /*01b2*/ 	.short	(.L_101 - .L_100)
	.align		4
.L_100:
        /*01b4*/ 	.word	index@($__internal_36_$__cuda_sm20_div_s64)
        /*01b8*/ 	.word	0x00000000


	//----- nvinfo : EIATTR_FRAME_SIZE
	.align		4
.L_101:
        /*01bc*/ 	.byte	0x04, 0x11
        /*01be*/ 	.short	(.L_103 - .L_102)
	.align		4
.L_102:
        /*01c0*/ 	.word	index@(_ZN2at6native49_GLOBAL__N__09e94e3a_16_AveragePool3d_cu_a8eae74c29avg_pool3d_cuda_update_outputILi2EffEEvNS_27GenericPackedTensorAccessorIKT0_Lm4ENS_16DefaultPtrTraitsElEENS3_IS4_Lm4ES6_lEEiiiiiiiibii)
        /*01c4*/ 	.word	0x00000000


	//----- nvinfo : EIATTR_REGCOUNT
	.align		4
.L_103:
        /*01c8*/ 	.byte	0x04, 0x2f
        /*01ca*/ 	.short	(.L_105 - .L_104)
	.align		4
.L_104:
        /*01cc*/ 	.word	index@(_ZN2at6native49_GLOBAL__N__09e94e3a_16_AveragePool3d_cu_a8eae74c29avg_pool3d_cuda_update_outputILi3EffEEvNS_27GenericPackedTensorAccessorIKT0_Lm4ENS_16DefaultPtrTraitsElEENS3_IS4_Lm4ES6_lEEiiiiiiiibii)
        /*01d0*/ 	.word	0x00000030


	//----- nvinfo : EIATTR_FRAME_SIZE
	.align		4
.L_105:
        /*01d4*/ 	.byte	0x04, 0x11
        /*01d6*/ 	.short	(.L_107 - .L_106)
	.align		4
.L_106:
        /*01d8*/ 	.word	index@($__internal_35_$__cuda_sm20_div_s64)
        /*01dc*/ 	.word	0x00000000


	//----- nvinfo : EIATTR_FRAME_SIZE
	.align		4
.L_107:
        /*01e0*/ 	.byte	0x04, 0x11
        /*01e2*/ 	.short	(.L_109 - .L_108)
	.align		4
.L_108:
        /*01e4*/ 	.word	index@(_ZN2at6native49_GLOBAL__N__09e94e3a_16_AveragePool3d_cu_a8eae74c29avg_pool3d_cuda_update_outputILi3EffEEvNS_27GenericPackedTensorAccessorIKT0_Lm4ENS_16DefaultPtrTraitsElEENS3_IS4_Lm4ES6_lEEiiiiiiiibii)
        /*01e8*/ 	.word	0x00000000


	//----- nvinfo : EIATTR_REGCOUNT
	.align		4
.L_109:
        /*01ec*/ 	.byte	0x04, 0x2f
        /*01ee*/ 	.short	(.L_111 - .L_110)
	.align		4
.L_110:
        /*01f0*/ 	.word	index@(_ZN2at6native49_GLOBAL__N__09e94e3a_16_AveragePool3d_cu_a8eae74c29avg_pool3d_cuda_update_outputILi4EffEEvNS_27GenericPackedTensorAccessorIKT0_Lm4ENS_16DefaultPtrTraitsElEENS3_IS4_Lm4ES6_lEEiiiiiiiibii)
        /*01f4*/ 	.word	0x00000030


	//----- nvinfo : EIATTR_FRAME_SIZE
	.align		4
.L_111:
        /*01f8*/ 	.byte	0x04, 0x11
        /*01fa*/ 	.short	(.L_113 - .L_112)
	.align		4
.L_112:
        /*01fc*/ 	.word	index@($__internal_34_$__cuda_sm20_div_s64)
        /*0200*/ 	.word	0x00000000


	//----- nvinfo : EIATTR_FRAME_SIZE
	.align		4
.L_113:
        /*0204*/ 	.byte	0x04, 0x11
        /*0206*/ 	.short	(.L_115 - .L_114)
	.align		4
.L_114:
        /*0208*/ 	.word	index@(_ZN2at6native49_GLOBAL__N__09e94e3a_16_AveragePool3d_cu_a8eae74c29avg_pool3d_cuda_update_outputILi4EffEEvNS_27GenericPackedTensorAccessorIKT0_Lm4ENS_16DefaultPtrTraitsElEENS3_IS4_Lm4ES6_lEEiiiiiiiibii)
        /*020c*/ 	.word	0x00000000


	//----- nvinfo : EIATTR_REGCOUNT
	.align		4
.L_115:
        /*0210*/ 	.byte	0x04, 0x2f
        /*0212*/ 	.short	(.L_117 - .L_116)
	.align		4
.L_116:
        /*0214*/ 	.word	index@(_ZN2at6native49_GLOBAL__N__09e94e3a_16_AveragePool3d_cu_a8eae74c29avg_pool3d_cuda_update_outputILi5EffEEvNS_27GenericPackedTensorAccessorIKT0_Lm4ENS_16DefaultPtrTraitsElEENS3_IS4_Lm4ES6_lEEiiiiiiiibii)
        /*0218*/ 	.word	0x00000030


	//----- nvinfo : EIATTR_FRAME_SIZE
	.align		4
.L_117:
        /*021c*/ 	.byte	0x04, 0x11
        /*021e*/ 	.short	(.L_119 - .L_118)
	.align		4
.L_118:
        /*0220*/ 	.word	index@($__internal_33_$__cuda_sm20_div_s64)
        /*0224*/ 	.word	0x00000000


	//----- nvinfo : EIATTR_FRAME_SIZE
	.align		4
.L_119:
        /*0228*/ 	.byte	0x04, 0x11
        /*022a*/ 	.short	(.L_121 - .L_120)
	.align		4
.L_120:
        /*022c*/ 	.word	index@(_ZN2at6native49_GLOBAL__N__09e94e3a_16_AveragePool3d_cu_a8eae74c29avg_pool3d_cuda_update_outputILi5EffEEvNS_27GenericPackedTensorAccessorIKT0_Lm4ENS_16DefaultPtrTraitsElEENS3_IS4_Lm4ES6_lEEiiiiiiiibii)
        /*0230*/ 	.word	0x00000000


	//----- nvinfo : EIATTR_REGCOUNT
	.align		4
.L_121:
        /*0234*/ 	.byte	0x04, 0x2f
        /*0236*/ 	.short	(.L_123 - .L_122)
	.align		4
.L_122:
        /*0238*/ 	.word	index@(_ZN2at6native49_GLOBAL__N__09e94e3a_16_AveragePool3d_cu_a8eae74c29avg_pool3d_cuda_update_outputILi6EffEEvNS_27GenericPackedTensorAccessorIKT0_Lm4ENS_16DefaultPtrTraitsElEENS3_IS4_Lm4ES6_lEEiiiiiiiibii)
        /*023c*/ 	.word	0x00000030


	//----- nvinfo : EIATTR_FRAME_SIZE
	.align		4
.L_123:
        /*0240*/ 	.byte	0x04, 0x11
        /*0242*/ 	.short	(.L_125 - .L_124)
	.align		4
.L_124:
        /*0244*/ 	.word	index@($__internal_32_$__cuda_sm20_div_s64)
        /*0248*/ 	.word	0x00000000


	//----- nvinfo : EIATTR_FRAME_SIZE
	.align		4
.L_125:
        /*024c*/ 	.byte	0x04, 0x11
        /*024e*/ 	.short	(.L_127 - .L_126)
	.align		4
.L_126:
        /*0250*/ 	.word	index@(_ZN2at6native49_GLOBAL__N__09e94e3a_16_AveragePool3d_cu_a8eae74c29avg_pool3d_cuda_update_outputILi6EffEEvNS_27GenericPackedTensorAccessorIKT0_Lm4ENS_16DefaultPtrTraitsElEENS3_IS4_Lm4ES6_lEEiiiiiiiibii)
        /*0254*/ 	.word	0x00000000


	//----- nvinfo : EIATTR_REGCOUNT
	.align		4
.L_127:
        /*0258*/ 	.byte	0x04, 0x2f
        /*025a*/ 	.short	(.L_129 - .L_128)
	.align		4
.L_128:
        /*025c*/ 	.word	index@(_ZN2at6native49_GLOBAL__N__09e94e3a_16_AveragePool3d_cu_a8eae74c29avg_pool3d_cuda_update_outputILi7EffEEvNS_27GenericPackedTensorAccessorIKT0_Lm4ENS_16DefaultPtrTraitsElEENS3_IS4_Lm4ES6_lEEiiiiiiiibii)
        /*0260*/ 	.word	0x00000030


	//----- nvinfo : EIATTR_FRAME_SIZE
	.align		4
.L_129:
        /*0264*/ 	.byte	0x04, 0x11
        /*0266*/ 	.short	(.L_131 - .L_130)
	.align		4
.L_130:
        /*0268*/ 	.word	index@($__internal_31_$__cuda_sm20_div_s64)
        /*026c*/ 	.word	0x00000000


	//----- nvinfo : EIATTR_FRAME_SIZE
	.align		4
.L_131:
        /*0270*/ 	.byte	0x04, 0x11
        /*0272*/ 	.short	(.L_133 - .L_132)
	.align		4
.L_132:
        /*0274*/ 	.word	index@(_ZN2at6native49_GLOBAL__N__09e94e3a_16_AveragePool3d_cu_a8eae74c29avg_pool3d_cuda_update_outputILi7EffEEvNS_27GenericPackedTensorAccessorIKT0_Lm4ENS_16DefaultPtrTraitsElEENS3_IS4_Lm4ES6_lEEiiiiiiiibii)
        /*0278*/ 	.word	0x00000000


	//----- nvinfo : EIATTR_REGCOUNT
	.align		4
.L_133:
        /*027c*/ 	.byte	0x04, 0x2f
        /*027e*/ 	.short	(.L_135 - .L_134)
	.align		4
.L_134:
        /*0280*/ 	.word	index@(_ZN2at6native49_GLOBAL__N__09e94e3a_16_AveragePool3d_cu_a8eae74c29avg_pool3d_cuda_update_outputIffEEvNS_27GenericPackedTensorAccessorIKT_Lm4ENS_16DefaultPtrTraitsElEENS3_IS4_Lm4ES6_lEEiiiiiiiiibii)
        /*0284*/ 	.word	0x00000030


	//----- nvinfo : EIATTR_FRAME_SIZE
	.align		4
.L_135:
        /*0288*/ 	.byte	0x04, 0x11
        /*028a*/ 	.short	(.L_137 - .L_136)
	.align		4
.L_136:
        /*028c*/ 	.word	index@($__internal_30_$__cuda_sm20_div_s64)
        /*0290*/ 	.word	0x00000000


	//----- nvinfo : EIATTR_FRAME_SIZE
	.align		4
.L_137:
        /*0294*/ 	.byte	0x04, 0x11
        /*0296*/ 	.short	(.L_139 - .L_138)
	.align		4
.L_138:
        /*0298*/ 	.word	index@(_ZN2at6native49_GLOBAL__N__09e94e3a_16_AveragePool3d_cu_a8eae74c29avg_pool3d_cuda_update_outputIffEEvNS_27GenericPackedTensorAccessorIKT_Lm4ENS_16DefaultPtrTraitsElEENS3_IS4_Lm4ES6_lEEiiiiiiiiibii)
        /*029c*/ 	.word	0x00000000


	//----- nvinfo : EIATTR_REGCOUNT
	.align		4
.L_139:
        /*02a0*/ 	.byte	0x04, 0x2f
        /*02a2*/ 	.short	(.L_141 - .L_140)
	.align		4
.L_140:
        /*02a4*/ 	.word	index@(_ZN2at6native49_GLOBAL__N__09e94e3a_16_AveragePool3d_cu_a8eae74c29avg_pool3d_cuda_update_outputILi1EN3c104HalfEfEEvNS_27GenericPackedTensorAccessorIKT0_Lm4ENS_16DefaultPtrTraitsElEENS5_IS6_Lm4ES8_lEEiiiiiiiibii)
        /*02a8*/ 	.word	0x00000030


	//----- nvinfo : EIATTR_FRAME_SIZE
	.align		4
.L_141:
        /*02ac*/ 	.byte	0x04, 0x11
        /*02ae*/ 	.short	(.L_143 - .L_142)
	.align		4
.L_142:
        /*02b0*/ 	.word	index@($__internal_29_$__cuda_sm20_div_s64)
        /*02b4*/ 	.word	0x00000000


	//----- nvinfo : EIATTR_FRAME_SIZE
	.align		4
.L_143:
        /*02b8*/ 	.byte	0x04, 0x11
        /*02ba*/ 	.short	(.L_145 - .L_144)
	.align		4
.L_144:
        /*02bc*/ 	.word	index@(_ZN2at6native49_GLOBAL__N__09e94e3a_16_AveragePool3d_cu_a8eae74c29avg_pool3d_cuda_update_outputILi1EN3c104HalfEfEEvNS_27GenericPackedTensorAccessorIKT0_Lm4ENS_16DefaultPtrTraitsElEENS5_IS6_Lm4ES8_lEEiiiiiiiibii)
        /*02c0*/ 	.word	0x00000000


	//----- nvinfo : EIATTR_REGCOUNT
	.align		4
.L_145:
        /*02c4*/ 	.byte	0x04, 0x2f
        /*02c6*/ 	.short	(.L_147 - .L_146)
	.align		4
.L_146:
        /*02c8*/ 	.word	index@(_ZN2at6native49_GLOBAL__N__09e94e3a_16_AveragePool3d_cu_a8eae74c29avg_pool3d_cuda_update_outputILi2EN3c104HalfEfEEvNS_27GenericPackedTensorAccessorIKT0_Lm4ENS_16DefaultPtrTraitsElEENS5_IS6_Lm4ES8_lEEiiiiiiiibii)
        /*02cc*/ 	.word	0x00000030


	//----- nvinfo : EIATTR_FRAME_SIZE
	.align		4
.L_147:
        /*02d0*/ 	.byte	0x04, 0x11
        /*02d2*/ 	.short	(.L_149 - .L_148)
	.align		4
.L_148:
        /*02d4*/ 	.word	index@($__internal_28_$__cuda_sm20_div_s64)
        /*02d8*/ 	.word	0x00000000


	//----- nvinfo : EIATTR_FRAME_SIZE
	.align		4
.L_149:
        /*02dc*/ 	.byte	0x04, 0x11
        /*02de*/ 	.short	(.L_151 - .L_150)
	.align		4
.L_150:
        /*02e0*/ 	.word	index@(_ZN2at6native49_GLOBAL__N__09e94e3a_16_AveragePool3d_cu_a8eae74c29avg_pool3d_cuda_update_outputILi2EN3c104HalfEfEEvNS_27GenericPackedTensorAccessorIKT0_Lm4ENS_16DefaultPtrTraitsElEENS5_IS6_Lm4ES8_lEEiiiiiiiibii)
        /*02e4*/ 	.word	0x00000000


	//----- nvinfo : EIATTR_REGCOUNT
	.align		4
.L_151:
        /*02e8*/ 	.byte	0x04, 0x2f
        /*02ea*/ 	.short	(.L_153 - .L_152)
	.align		4
.L_152:
        /*02ec*/ 	.word	index@(_ZN2at6native49_GLOBAL__N__09e94e3a_16_AveragePool3d_cu_a8eae74c29avg_pool3d_cuda_update_outputILi3EN3c104HalfEfEEvNS_27GenericPackedTensorAccessorIKT0_Lm4ENS_16DefaultPtrTraitsElEENS5_IS6_Lm4ES8_lEEiiiiiiiibii)
        /*02f0*/ 	.word	0x00000030


	//----- nvinfo : EIATTR_FRAME_SIZE
	.align		4
.L_153:
        /*02f4*/ 	.byte	0x04, 0x11
        /*02f6*/ 	.short	(.L_155 - .L_154)
	.align		4
.L_154:
        /*02f8*/ 	.word	index@($__internal_27_$__cuda_sm20_div_s64)
        /*02fc*/ 	.word	0x00000000


	//----- nvinfo : EIATTR_FRAME_SIZE
	.align		4
.L_155:
        /*0300*/ 	.byte	0x04, 0x11
        /*0302*/ 	.short	(.L_157 - .L_156)
	.align		4
.L_156:
        /*0304*/ 	.word	index@(_ZN2at6native49_GLOBAL__N__09e94e3a_16_AveragePool3d_cu_a8eae74c29avg_pool3d_cuda_update_outputILi3EN3c104HalfEfEEvNS_27GenericPackedTensorAccessorIKT0_Lm4ENS_16DefaultPtrTraitsElEENS5_IS6_Lm4ES8_lEEiiiiiiiibii)
        /*0308*/ 	.word	0x00000000


	//----- nvinfo : EIATTR_REGCOUNT
	.align		4
.L_157:
        /*030c*/ 	.byte	0x04, 0x2f
        /*030e*/ 	.short	(.L_159 - .L_158)
	.align		4
.L_158:
        /*0310*/ 	.word	index@(_ZN2at6native49_GLOBAL__N__09e94e3a_16_AveragePool3d_cu_a8eae74c29avg_pool3d_cuda_update_outputILi4EN3c104HalfEfEEvNS_27GenericPackedTensorAccessorIKT0_Lm4ENS_16DefaultPtrTraitsElEENS5_IS6_Lm4ES8_lEEiiiiiiiibii)
        /*0314*/ 	.word	0x00000030


	//----- nvinfo : EIATTR_FRAME_SIZE
	.align		4
.L_159:
        /*0318*/ 	.byte	0x04, 0x11
        /*031a*/ 	.short	(.L_161 - .L_160)
	.align		4
.L_160:
        /*031c*/ 	.word	index@($__internal_26_$__cuda_sm20_div_s64)
        /*0320*/ 	.word	0x00000000


	//----- nvinfo : EIATTR_FRAME_SIZE
	.align		4
.L_161:
        /*0324*/ 	.byte	0x04, 0x11
        /*0326*/ 	.short	(.L_163 - .L_162)
	.align		4
.L_162:
        /*0328*/ 	.word	index@(_ZN2at6native49_GLOBAL__N__09e94e3a_16_AveragePool3d_cu_a8eae74c29avg_pool3d_cuda_update_outputILi4EN3c104HalfEfEEvNS_27GenericPackedTensorAccessorIKT0_Lm4ENS_16DefaultPtrTraitsElEENS5_IS6_Lm4ES8_lEEiiiiiiiibii)
        /*032c*/ 	.word	0x00000000


	//----- nvinfo : EIATTR_REGCOUNT
	.align		4
.L_163:
        /*0330*/ 	.byte	0x04, 0x2f
        /*0332*/ 	.short	(.L_165 - .L_164)
	.align		4
.L_164:
        /*0334*/ 	.word	index@(_ZN2at6native49_GLOBAL__N__09e94e3a_16_AveragePool3d_cu_a8eae74c29avg_pool3d_cuda_update_outputILi5EN3c104HalfEfEEvNS_27GenericPackedTensorAccessorIKT0_Lm4ENS_16DefaultPtrTraitsElEENS5_IS6_Lm4ES8_lEEiiiiiiiibii)
        /*0338*/ 	.word	0x00000030


	//----- nvinfo : EIATTR_FRAME_SIZE
	.align		4
.L_165:
        /*033c*/ 	.byte	0x04, 0x11
        /*033e*/ 	.short	(.L_167 - .L_166)
	.align		4
.L_166:
        /*0340*/ 	.word	index@($__internal_25_$__cuda_sm20_div_s64)
        /*0344*/ 	.word	0x00000000


	//----- nvinfo : EIATTR_FRAME_SIZE
	.align		4
.L_167:
        /*0348*/ 	.byte	0x04, 0x11
        /*034a*/ 	.short	(.L_169 - .L_168)
	.align		4
.L_168:
        /*034c*/ 	.word	index@(_ZN2at6native49_GLOBAL__N__09e94e3a_16_AveragePool3d_cu_a8eae74c29avg_pool3d_cuda_update_outputILi5EN3c104HalfEfEEvNS_27GenericPackedTensorAccessorIKT0_Lm4ENS_16DefaultPtrTraitsElEENS5_IS6_Lm4ES8_lEEiiiiiiiibii)
        /*0350*/ 	.word	0x00000000


	//----- nvinfo : EIATTR_REGCOUNT
	.align		4
.L_169:
        /*0354*/ 	.byte	0x04, 0x2f
        /*0356*/ 	.short	(.L_171 - .L_170)
	.align		4
.L_170:
        /*0358*/ 	.word	index@(_ZN2at6native49_GLOBAL__N__09e94e3a_16_AveragePool3d_cu_a8eae74c29avg_pool3d_cuda_update_outputILi6EN3c104HalfEfEEvNS_27GenericPackedTensorAccessorIKT0_Lm4ENS_16DefaultPtrTraitsElEENS5_IS6_Lm4ES8_lEEiiiiiiiibii)
        /*035c*/ 	.word	0x00000030


	//----- nvinfo : EIATTR_FRAME_SIZE
	.align		4
.L_171:
        /*0360*/ 	.byte	0x04, 0x11
        /*0362*/ 	.short	(.L_173 - .L_172)
	.align		4
.L_172:
        /*0364*/ 	.word	index@($__internal_24_$__cuda_sm20_div_s64)
        /*0368*/ 	.word	0x00000000


	//----- nvinfo : EIATTR_FRAME_SIZE
	.align		4
.L_173:
        /*036c*/ 	.byte	0x04, 0x11
        /*036e*/ 	.short	(.L_175 - .L_174)
	.align		4
.L_174:
        /*0370*/ 	.word	index@(_ZN2at6native49_GLOBAL__N__09e94e3a_16_AveragePool3d_cu_a8eae74c29avg_pool3d_cuda_update_outputILi6EN3c104HalfEfEEvNS_27GenericPackedTensorAccessorIKT0_Lm4ENS_16DefaultPtrTraitsElEENS5_IS6_Lm4ES8_lEEiiiiiiiibii)
        /*0374*/ 	.word	0x00000000


	//----- nvinfo : EIATTR_REGCOUNT
	.align		4
.L_175:
        /*0378*/ 	.byte	0x04, 0x2f
        /*037a*/ 	.short	(.L_177 - .L_176)
	.align		4
.L_176:
        /*037c*/ 	.word	index@(_ZN2at6native49_GLOBAL__N__09e94e3a_16_AveragePool3d_cu_a8eae74c29avg_pool3d_cuda_update_outputILi7EN3c104HalfEfEEvNS_27GenericPackedTensorAccessorIKT0_Lm4ENS_16DefaultPtrTraitsElEENS5_IS6_Lm4ES8_lEEiiiiiiiibii)
        /*0380*/ 	.word	0x00000030


	//----- nvinfo : EIATTR_FRAME_SIZE
	.align		4
.L_177:
        /*0384*/ 	.byte	0x04, 0x11
        /*0386*/ 	.short	(.L_179 - .L_178)
	.align		4
.L_178:
        /*0388*/ 	.word	index@($__internal_23_$__cuda_sm20_div_s64)
        /*038c*/ 	.word	0x00000000


	//----- nvinfo : EIATTR_FRAME_SIZE
	.align		4
.L_179:
        /*0390*/ 	.byte	0x04, 0x11
        /*0392*/ 	.short	(.L_181 - .L_180)
	.align		4
.L_180:
        /*0394*/ 	.word	index@(_ZN2at6native49_GLOBAL__N__09e94e3a_16_AveragePool3d_cu_a8eae74c29avg_pool3d_cuda_update_outputILi7EN3c104HalfEfEEvNS_27GenericPackedTensorAccessorIKT0_Lm4ENS_16DefaultPtrTraitsElEENS5_IS6_Lm4ES8_lEEiiiiiiiibii)
        /*0398*/ 	.word	0x00000000


	//----- nvinfo : EIATTR_REGCOUNT
	.align		4
.L_181:
        /*039c*/ 	.byte	0x04, 0x2f
        /*039e*/ 	.short	(.L_183 - .L_182)
	.align		4
.L_182:
        /*03a0*/ 	.word	index@(_ZN2at6native49_GLOBAL__N__09e94e3a_16_AveragePool3d_cu_a8eae74c29avg_pool3d_cuda_update_outputIN3c104HalfEfEEvNS_27GenericPackedTensorAccessorIKT_Lm4ENS_16DefaultPtrTraitsElEENS5_IS6_Lm4ES8_lEEiiiiiiiiibii)
        /*03a4*/ 	.word	0x00000030


	//----- nvinfo : EIATTR_FRAME_SIZE
	.align		4
.L_183:
        /*03a8*/ 	.byte	0x04, 0x11
        /*03aa*/ 	.short	(.L_185 - .L_184)
	.align		4
.L_184:
        /*03ac*/ 	.word	index@($__internal_22_$__cuda_sm20_div_s64)
        /*03b0*/ 	.word	0x00000000


	//----- nvinfo : EIATTR_FRAME_SIZE
	.align		4
.L_185:
        /*03b4*/ 	.byte	0x04, 0x11
        /*03b6*/ 	.short	(.L_187 - .L_186)
	.align		4
.L_186:
        /*03b8*/ 	.word	index@(_ZN2at6native49_GLOBAL__N__09e94e3a_16_AveragePool3d_cu_a8eae74c29avg_pool3d_cuda_update_outputIN3c104HalfEfEEvNS_27GenericPackedTensorAccessorIKT_Lm4ENS_16DefaultPtrTraitsElEENS5_IS6_Lm4ES8_lEEiiiiiiiiibii)
        /*03bc*/ 	.word	0x00000000


	//----- nvinfo : EIATTR_REGCOUNT
	.align		4
.L_187:
        /*03c0*/ 	.byte	0x04, 0x2f
        /*03c2*/ 	.short	(.L_189 - .L_188)
	.align		4
.L_188:
        /*03c4*/ 	.word	index@(_ZN2at6native49_GLOBAL__N__09e94e3a_16_AveragePool3d_cu_a8eae74c29avg_pool3d_cuda_update_outputILi1EN3c108BFloat16EfEEvNS_27GenericPackedTensorAccessorIKT0_Lm4ENS_16DefaultPtrTraitsElEENS5_IS6_Lm4ES8_lEEiiiiiiiibii)
        /*03c8*/ 	.word	0x00000030


	//----- nvinfo : EIATTR_FRAME_SIZE
	.align		4
.L_189:
        /*03cc*/ 	.byte	0x04, 0x11
        /*03ce*/ 	.short	(.L_191 - .L_190)
	.align		4
.L_190:
        /*03d0*/ 	.word	index@($__internal_21_$__cuda_sm20_div_s64)
        /*03d4*/ 	.word	0x00000000


	//----- nvinfo : EIATTR_FRAME_SIZE
	.align		4
.L_191:
        /*03d8*/ 	.byte	0x04, 0x11
        /*03da*/ 	.short	(.L_193 - .L_192)
	.align		4
.L_192:
        /*03dc*/ 	.word	index@(_ZN2at6native49_GLOBAL__N__09e94e3a_16_AveragePool3d_cu_a8eae74c29avg_pool3d_cuda_update_outputILi1EN3c108BFloat16EfEEvNS_27GenericPackedTensorAccessorIKT0_Lm4ENS_16DefaultPtrTraitsElEENS5_IS6_Lm4ES8_lEEiiiiiiiibii)
        /*03e0*/ 	.word	0x00000000


	//----- nvinfo : EIATTR_REGCOUNT
	.align		4
.L_193:
        /*03e4*/ 	.byte	0x04, 0x2f
        /*03e6*/ 	.short	(.L_195 - .L_194)
	.align		4
.L_194:
        /*03e8*/ 	.word	index@(_ZN2at6native49_GLOBAL__N__09e94e3a_16_AveragePool3d_cu_a8eae74c29avg_pool3d_cuda_update_outputILi2EN3c108BFloat16EfEEvNS_27GenericPackedTensorAccessorIKT0_Lm4ENS_16DefaultPtrTraitsElEENS5_IS6_Lm4ES8_lEEiiiiiiiibii)
        /*03ec*/ 	.word	0x00000030


	//----- nvinfo : EIATTR_FRAME_SIZE
	.align		4
.L_195:
        /*03f0*/ 	.byte	0x04, 0x11
        /*03f2*/ 	.short	(.L_197 - .L_196)
	.align		4
.L_196:
        /*03f4*/ 	.word	index@($__internal_20_$__cuda_sm20_div_s64)
        /*03f8*/ 	.word	0x00000000


	//----- nvinfo : EIATTR_FRAME_SIZE
	.align		4
.L_197:
        /*03fc*/ 	.byte	0x04, 0x11
        /*03fe*/ 	.short	(.L_199 - .L_198)
	.align		4
.L_198:
        /*0400*/ 	.word	index@(_ZN2at6native49_GLOBAL__N__09e94e3a_16_AveragePool3d_cu_a8eae74c29avg_pool3d_cuda_update_outputILi2EN3c108BFloat16EfEEvNS_27GenericPackedTensorAccessorIKT0_Lm4ENS_16DefaultPtrTraitsElEENS5_IS6_Lm4ES8_lEEiiiiiiiibii)
        /*0404*/ 	.word	0x00000000


	//----- nvinfo : EIATTR_REGCOUNT
	.align		4
.L_199:
        /*0408*/ 	.byte	0x04, 0x2f
        /*040a*/ 	.short	(.L_201 - .L_200)
	.align		4
.L_200:
        /*040c*/ 	.word	index@(_ZN2at6native49_GLOBAL__N__09e94e3a_16_AveragePool3d_cu_a8eae74c29avg_pool3d_cuda_update_outputILi3EN3c108BFloat16EfEEvNS_27GenericPackedTensorAccessorIKT0_Lm4ENS_16DefaultPtrTraitsElEENS5_IS6_Lm4ES8_lEEiiiiiiiibii)
        /*0410*/ 	.word	0x00000030


	//----- nvinfo : EIATTR_FRAME_SIZE
	.align		4
.L_201:
        /*0414*/ 	.byte	0x04, 0x11
        /*0416*/ 	.short	(.L_203 - .L_202)
	.align		4
.L_202:
        /*0418*/ 	.word	index@($__internal_19_$__cuda_sm20_div_s64)
        /*041c*/ 	.word	0x00000000


	//----- nvinfo : EIATTR_FRAME_SIZE
	.align		4
.L_203:
        /*0420*/ 	.byte	0x04, 0x11
        /*0422*/ 	.short	(.L_205 - .L_204)
	.align		4
.L_204:
        /*0424*/ 	.word	index@(_ZN2at6native49_GLOBAL__N__09e94e3a_16_AveragePool3d_cu_a8eae74c29avg_pool3d_cuda_update_outputILi3EN3c108BFloat16EfEEvNS_27GenericPackedTensorAccessorIKT0_Lm4ENS_16DefaultPtrTraitsElEENS5_IS6_Lm4ES8_lEEiiiiiiiibii)
        /*0428*/ 	.word	0x00000000


	//----- nvinfo : EIATTR_REGCOUNT
	.align		4
.L_205:
        /*042c*/ 	.byte	0x04, 0x2f
        /*042e*/ 	.short	(.L_207 - .L_206)
	.align		4
.L_206:
        /*0430*/ 	.word	index@(_ZN2at6native49_GLOBAL__N__09e94e3a_16_AveragePool3d_cu_a8eae74c29avg_pool3d_cuda_update_outputILi4EN3c108BFloat16EfEEvNS_27GenericPackedTensorAccessorIKT0_Lm4ENS_16DefaultPtrTraitsElEENS5_IS6_Lm4ES8_lEEiiiiiiiibii)
        /*0434*/ 	.word	0x00000030


	//----- nvinfo : EIATTR_FRAME_SIZE
	.align		4
.L_207:
        /*0438*/ 	.byte	0x04, 0x11
        /*043a*/ 	.short	(.L_209 - .L_208)
	.align		4
.L_208:
        /*043c*/ 	.word	index@($__internal_18_$__cuda_sm20_div_s64)
        /*0440*/ 	.word	0x00000000


	//----- nvinfo : EIATTR_FRAME_SIZE
	.align		4
.L_209:
        /*0444*/ 	.byte	0x04, 0x11
        /*0446*/ 	.short	(.L_211 - .L_210)
	.align		4
.L_210:
        /*0448*/ 	.word	index@(_ZN2at6native49_GLOBAL__N__09e94e3a_16_AveragePool3d_cu_a8eae74c29avg_pool3d_cuda_update_outputILi4EN3c108BFloat16EfEEvNS_27GenericPackedTensorAccessorIKT0_Lm4ENS_16DefaultPtrTraitsElEENS5_IS6_Lm4ES8_lEEiiiiiiiibii)
        /*044c*/ 	.word	0x00000000


	//----- nvinfo : EIATTR_REGCOUNT
	.align		4
.L_211:
        /*0450*/ 	.byte	0x04, 0x2f
        /*0452*/ 	.short	(.L_213 - .L_212)
	.align		4
.L_212:
        /*0454*/ 	.word	index@(_ZN2at6native49_GLOBAL__N__09e94e3a_16_AveragePool3d_cu_a8eae74c29avg_pool3d_cuda_update_outputILi5EN3c108BFloat16EfEEvNS_27GenericPackedTensorAccessorIKT0_Lm4ENS_16DefaultPtrTraitsElEENS5_IS6_Lm4ES8_lEEiiiiiiiibii)
        /*0458*/ 	.word	0x00000030


	//----- nvinfo : EIATTR_FRAME_SIZE
	.align		4
.L_213:
        /*045c*/ 	.byte	0x04, 0x11
        /*045e*/ 	.short	(.L_215 - .L_214)
	.align		4
.L_214:
        /*0460*/ 	.word	index@($__internal_17_$__cuda_sm20_div_s64)
        /*0464*/ 	.word	0x00000000


	//----- nvinfo : EIATTR_FRAME_SIZE
	.align		4
.L_215:
        /*0468*/ 	.byte	0x04, 0x11
        /*046a*/ 	.short	(.L_217 - .L_216)
	.align		4
.L_216:
        /*046c*/ 	.word	index@(_ZN2at6native49_GLOBAL__N__09e94e3a_16_AveragePool3d_cu_a8eae74c29avg_pool3d_cuda_update_outputILi5EN3c108BFloat16EfEEvNS_27GenericPackedTensorAccessorIKT0_Lm4ENS_16DefaultPtrTraitsElEENS5_IS6_Lm4ES8_lEEiiiiiiiibii)
        /*0470*/ 	.word	0x00000000


	//----- nvinfo : EIATTR_REGCOUNT
	.align		4
.L_217:
        /*0474*/ 	.byte	0x04, 0x2f
        /*0476*/ 	.short	(.L_219 - .L_218)
	.align		4
.L_218:
        /*0478*/ 	.word	index@(_ZN2at6native49_GLOBAL__N__09e94e3a_16_AveragePool3d_cu_a8eae74c29avg_pool3d_cuda_update_outputILi6EN3c108BFloat16EfEEvNS_27GenericPackedTensorAccessorIKT0_Lm4ENS_16DefaultPtrTraitsElEENS5_IS6_Lm4ES8_lEEiiiiiiiibii)
        /*047c*/ 	.word	0x00000030


	//----- nvinfo : EIATTR_FRAME_SIZE
	.align		4
.L_219:
        /*0480*/ 	.byte	0x04, 0x11
        /*0482*/ 	.short	(.L_221 - .L_220)
	.align		4
.L_220:
        /*0484*/ 	.word	index@($__internal_16_$__cuda_sm20_div_s64)
        /*0488*/ 	.word	0x00000000


	//----- nvinfo : EIATTR_FRAME_SIZE
	.align		4
.L_221:
        /*048c*/ 	.byte	0x04, 0x11
        /*048e*/ 	.short	(.L_223 - .L_222)
	.align		4
.L_222:
        /*0490*/ 	.word	index@(_ZN2at6native49_GLOBAL__N__09e94e3a_16_AveragePool3d_cu_a8eae74c29avg_pool3d_cuda_update_outputILi6EN3c108BFloat16EfEEvNS_27GenericPackedTensorAccessorIKT0_Lm4ENS_16DefaultPtrTraitsElEENS5_IS6_Lm4ES8_lEEiiiiiiiibii)
        /*0494*/ 	.word	0x00000000


	//----- nvinfo : EIATTR_REGCOUNT
	.align		4
.L_223:
        /*0498*/ 	.byte	0x04, 0x2f
        /*049a*/ 	.short	(.L_225 - .L_224)
	.align		4
.L_224:
        /*049c*/ 	.word	index@(_ZN2at6native49_GLOBAL__N__09e94e3a_16_AveragePool3d_cu_a8eae74c29avg_pool3d_cuda_update_outputILi7EN3c108BFloat16EfEEvNS_27GenericPackedTensorAccessorIKT0_Lm4ENS_16DefaultPtrTraitsElEENS5_IS6_Lm4ES8_lEEiiiiiiiibii)
        /*04a0*/ 	.word	0x00000030


	//----- nvinfo : EIATTR_FRAME_SIZE
	.align		4
.L_225:
        /*04a4*/ 	.byte	0x04, 0x11
        /*04a6*/ 	.short	(.L_227 - .L_226)
	.align		4
.L_226:
        /*04a8*/ 	.word	index@($__internal_15_$__cuda_sm20_div_s64)
        /*04ac*/ 	.word	0x00000000


	//----- nvinfo : EIATTR_FRAME_SIZE
	.align		4
.L_227:
        /*04b0*/ 	.byte	0x04, 0x11
        /*04b2*/ 	.short	(.L_229 - .L_228)
	.align		4
.L_228:
        /*04b4*/ 	.word	index@(_ZN2at6native49_GLOBAL__N__09e94e3a_16_AveragePool3d_cu_a8eae74c29avg_pool3d_cuda_update_outputILi7EN3c108BFloat16EfEEvNS_27GenericPackedTensorAccessorIKT0_Lm4ENS_16DefaultPtrTraitsElEENS5_IS6_Lm4ES8_lEEiiiiiiiibii)
        /*04b8*/ 	.word	0x00000000


	//----- nvinfo : EIATTR_REGCOUNT
	.align		4
.L_229:
        /*04bc*/ 	.byte	0x04, 0x2f
        /*04be*/ 	.short	(.L_231 - .L_230)
	.align		4
.L_230:
        /*04c0*/ 	.word	index@(_ZN2at6native49_GLOBAL__N__09e94e3a_16_AveragePool3d_cu_a8eae74c29avg_pool3d_cuda_update_outputIN3c108BFloat16EfEEvNS_27GenericPackedTensorAccessorIKT_Lm4ENS_16DefaultPtrTraitsElEENS5_IS6_Lm4ES8_lEEiiiiiiiiibii)
        /*04c4*/ 	.word	0x00000030


	//----- nvinfo : EIATTR_FRAME_SIZE
	.align		4
.L_231:
        /*04c8*/ 	.byte	0x04, 0x11
        /*04ca*/ 	.short	(.L_233 - .L_232)
	.align		4
.L_232:
        /*04cc*/ 	.word	index@($__internal_14_$__cuda_sm20_div_s64)
        /*04d0*/ 	.word	0x00000000


	//----- nvinfo : EIATTR_FRAME_SIZE
	.align		4
.L_233:
        /*04d4*/ 	.byte	0x04, 0x11
        /*04d6*/ 	.short	(.L_235 - .L_234)
	.align		4
.L_234:
        /*04d8*/ 	.word	index@(_ZN2at6native49_GLOBAL__N__09e94e3a_16_AveragePool3d_cu_a8eae74c29avg_pool3d_cuda_update_outputIN3c108BFloat16EfEEvNS_27GenericPackedTensorAccessorIKT_Lm4ENS_16DefaultPtrTraitsElEENS5_IS6_Lm4ES8_lEEiiiiiiiiibii)
        /*04dc*/ 	.word	0x00000000


	//----- nvinfo : EIATTR_REGCOUNT
	.align		4
.L_235:
        /*04e0*/ 	.byte	0x04, 0x2f
        /*04e2*/ 	.short	(.L_237 - .L_236)
	.align		4
.L_236:
        /*04e4*/ 	.word	index@(_ZN2at6native49_GLOBAL__N__09e94e3a_16_AveragePool3d_cu_a8eae74c44avg_pool3d_single_backward_out_frame_stride1IddEEvNS_27GenericPackedTensorAccessorIKT_Lm4ENS_16DefaultPtrTraitsElEENS3_IS4_Lm4ES6_lEEiiiT0_i)
        /*04e8*/ 	.word	0x00000027


	//----- nvinfo : EIATTR_FRAME_SIZE
	.align		4
.L_237:
        /*04ec*/ 	.byte	0x04, 0x11
        /*04ee*/ 	.short	(.L_239 - .L_238)
	.align		4
.L_238:
        /*04f0*/ 	.word	index@($__internal_13_$__cuda_sm20_div_s64)
        /*04f4*/ 	.word	0x00000000


	//----- nvinfo : EIATTR_FRAME_SIZE
	.align		4
.L_239:
        /*04f8*/ 	.byte	0x04, 0x11
        /*04fa*/ 	.short	(.L_241 - .L_240)
	.align		4
.L_240:
        /*04fc*/ 	.word	index@(_ZN2at6native49_GLOBAL__N__09e94e3a_16_AveragePool3d_cu_a8eae74c44avg_pool3d_single_backward_out_frame_stride1IddEEvNS_27GenericPackedTensorAccessorIKT_Lm4ENS_16DefaultPtrTraitsElEENS3_IS4_Lm4ES6_lEEiiiT0_i)
        /*0500*/ 	.word	0x00000000


	//----- nvinfo : EIATTR_REGCOUNT
	.align		4
.L_241:
        /*0504*/ 	.byte	0x04, 0x2f
        /*0506*/ 	.short	(.L_243 - .L_242)
	.align		4
.L_242:
        /*0508*/ 	.word	index@(_ZN2at6native49_GLOBAL__N__09e94e3a_16_AveragePool3d_cu_a8eae74c44avg_pool3d_single_backward_out_frame_stride1IffEEvNS_27GenericPackedTensorAccessorIKT_Lm4ENS_16DefaultPtrTraitsElEENS3_IS4_Lm4ES6_lEEiiiT0_i)
        /*050c*/ 	.word	0x00000027


	//----- nvinfo : EIATTR_FRAME_SIZE
	.align		4
.L_243:
        /*0510*/ 	.byte	0x04, 0x11
        /*0512*/ 	.short	(.L_245 - .L_244)
	.align		4
.L_244:
        /*0514*/ 	.word	index@($__internal_12_$__cuda_sm20_div_s64)
        /*0518*/ 	.word	0x00000000


	//----- nvinfo : EIATTR_FRAME_SIZE
	.align		4
.L_245:
        /*051c*/ 	.byte	0x04, 0x11
        /*051e*/ 	.short	(.L_247 - .L_246)
	.align		4
.L_246:
        /*0520*/ 	.word	index@(_ZN2at6native49_GLOBAL__N__09e94e3a_16_AveragePool3d_cu_a8eae74c44avg_pool3d_single_backward_out_frame_stride1IffEEvNS_27GenericPackedTensorAccessorIKT_Lm4ENS_16DefaultPtrTraitsElEENS3_IS4_Lm4ES6_lEEiiiT0_i)
        /*0524*/ 	.word	0x00000000


	//----- nvinfo : EIATTR_REGCOUNT
	.align		4
.L_247:
        /*0528*/ 	.byte	0x04, 0x2f
        /*052a*/ 	.short	(.L_249 - .L_248)
	.align		4
.L_248:
        /*052c*/ 	.word	index@(_ZN2at6native49_GLOBAL__N__09e94e3a_16_AveragePool3d_cu_a8eae74c44avg_pool3d_single_backward_out_frame_stride1IN3c104HalfEfEEvNS_27GenericPackedTensorAccessorIKT_Lm4ENS_16DefaultPtrTraitsElEENS5_IS6_Lm4ES8_lEEiiiT0_i)
        /*0530*/ 	.word	0x00000020


	//----- nvinfo : EIATTR_FRAME_SIZE
	.align		4
.L_249:
        /*0534*/ 	.byte	0x04, 0x11
        /*0536*/ 	.short	(.L_251 - .L_250)
	.align		4
.L_250:
        /*0538*/ 	.word	index@($__internal_11_$__cuda_sm20_div_s64)
        /*053c*/ 	.word	0x00000000


	//----- nvinfo : EIATTR_FRAME_SIZE
	.align		4
.L_251:
        /*0540*/ 	.byte	0x04, 0x11
        /*0542*/ 	.short	(.L_253 - .L_252)
	.align		4
.L_252:
        /*0544*/ 	.word	index@(_ZN2at6native49_GLOBAL__N__09e94e3a_16_AveragePool3d_cu_a8eae74c44avg_pool3d_single_backward_out_frame_stride1IN3c104HalfEfEEvNS_27GenericPackedTensorAccessorIKT_Lm4ENS_16DefaultPtrTraitsElEENS5_IS6_Lm4ES8_lEEiiiT0_i)
        /*0548*/ 	.word	0x00000000


	//----- nvinfo : EIATTR_REGCOUNT
	.align		4
.L_253:
        /*054c*/ 	.byte	0x04, 0x2f
        /*054e*/ 	.short	(.L_255 - .L_254)
	.align		4
.L_254:
        /*0550*/ 	.word	index@(_ZN2at6native49_GLOBAL__N__09e94e3a_16_AveragePool3d_cu_a8eae74c44avg_pool3d_single_backward_out_frame_stride1IN3c108BFloat16EfEEvNS_27GenericPackedTensorAccessorIKT_Lm4ENS_16DefaultPtrTraitsElEENS5_IS6_Lm4ES8_lEEiiiT0_i)
        /*0554*/ 	.word	0x00000020


	//----- nvinfo : EIATTR_FRAME_SIZE
	.align		4
.L_255:
        /*0558*/ 	.byte	0x04, 0x11
        /*055a*/ 	.short	(.L_257 - .L_256)
	.align		4
.L_256:
        /*055c*/ 	.word	index@($__internal_10_$__cuda_sm20_div_s64)
        /*0560*/ 	.word	0x00000000


	//----- nvinfo : EIATTR_FRAME_SIZE
	.align		4
.L_257:
        /*0564*/ 	.byte	0x04, 0x11
        /*0566*/ 	.short	(.L_259 - .L_258)
	.align		4
.L_258:
        /*0568*/ 	.word	index@(_ZN2at6native49_GLOBAL__N__09e94e3a_16_AveragePool3d_cu_a8eae74c44avg_pool3d_single_backward_out_frame_stride1IN3c108BFloat16EfEEvNS_27GenericPackedTensorAccessorIKT_Lm4ENS_16DefaultPtrTraitsElEENS5_IS6_Lm4ES8_lEEiiiT0_i)
        /*056c*/ 	.word	0x00000000


	//----- nvinfo : EIATTR_REGCOUNT
	.align		4
.L_259:
        /*0570*/ 	.byte	0x04, 0x2f
        /*0572*/ 	.short	(.L_261 - .L_260)
	.align		4
.L_260:
        /*0574*/ 	.word	index@(_ZN2at6native49_GLOBAL__N__09e94e3a_16_AveragePool3d_cu_a8eae74c40avg_pool3d_cuda_update_grad_input_atomicIddEEvNS_27GenericPackedTensorAccessorIKT_Lm4ENS_16DefaultPtrTraitsElEENS3_IS4_Lm4ES6_lEEiiiiiiiiibiii)
        /*0578*/ 	.word	0x00000020


	//----- nvinfo : EIATTR_FRAME_SIZE
	.align		4
.L_261:
        /*057c*/ 	.byte	0x04, 0x11
        /*057e*/ 	.short	(.L_263 - .L_262)
	.align		4
.L_262:
        /*0580*/ 	.word	index@($__internal_9_$__cuda_sm20_div_s64)
        /*0584*/ 	.word	0x00000000


	//----- nvinfo : EIATTR_FRAME_SIZE
	.align		4
.L_263:
        /*0588*/ 	.byte	0x04, 0x11
        /*058a*/ 	.short	(.L_265 - .L_264)
	.align		4
.L_264:
        /*058c*/ 	.word	index@($__internal_8_$__cuda_sm20_div_rn_f64_full)
        /*0590*/ 	.word	0x00000000


	//----- nvinfo : EIATTR_FRAME_SIZE
	.align		4
.L_265:
        /*0594*/ 	.byte	0x04, 0x11
        /*0596*/ 	.short	(.L_267 - .L_266)
	.align		4
.L_266:
        /*0598*/ 	.word	index@(_ZN2at6native49_GLOBAL__N__09e94e3a_16_AveragePool3d_cu_a8eae74c40avg_pool3d_cuda_update_grad_input_atomicIddEEvNS_27GenericPackedTensorAccessorIKT_Lm4ENS_16DefaultPtrTraitsElEENS3_IS4_Lm4ES6_lEEiiiiiiiiibiii)
        /*059c*/ 	.word	0x00000000


	//----- nvinfo : EIATTR_REGCOUNT
	.align		4
.L_267:
        /*05a0*/ 	.byte	0x04, 0x2f
        /*05a2*/ 	.short	(.L_269 - .L_268)
	.align		4
.L_268:
        /*05a4*/ 	.word	index@(_ZN2at6native49_GLOBAL__N__09e94e3a_16_AveragePool3d_cu_a8eae74c33avg_pool3d_cuda_update_grad_inputIddEEvNS_27GenericPackedTensorAccessorIKT_Lm4ENS_16DefaultPtrTraitsElEENS3_IS4_Lm4ES6_lEEiiiiiiiiibii)
        /*05a8*/ 	.word	0x00000030


	//----- nvinfo : EIATTR_FRAME_SIZE
	.align		4
.L_269:
        /*05ac*/ 	.byte	0x04, 0x11
        /*05ae*/ 	.short	(.L_271 - .L_270)
	.align		4
.L_270:
        /*05b0*/ 	.word	index@($__internal_7_$__cuda_sm20_div_s64)
        /*05b4*/ 	.word	0x00000000


	//----- nvinfo : EIATTR_FRAME_SIZE
	.align		4
.L_271:
        /*05b8*/ 	.byte	0x04, 0x11
        /*05ba*/ 	.short	(.L_273 - .L_272)
	.align		4
.L_272:
        /*05bc*/ 	.word	index@($__internal_6_$__cuda_sm20_div_rn_f64_full)
        /*05c0*/ 	.word	0x00000000


	//----- nvinfo : EIATTR_FRAME_SIZE
	.align		4
.L_273:
        /*05c4*/ 	.byte	0x04, 0x11
        /*05c6*/ 	.short	(.L_275 - .L_274)
	.align		4
.L_274:
        /*05c8*/ 	.word	index@(_ZN2at6native49_GLOBAL__N__09e94e3a_16_AveragePool3d_cu_a8eae74c33avg_pool3d_cuda_update_grad_inputIddEEvNS_27GenericPackedTensorAccessorIKT_Lm4ENS_16DefaultPtrTraitsElEENS3_IS4_Lm4ES6_lEEiiiiiiiiibii)
        /*05cc*/ 	.word	0x00000000


	//----- nvinfo : EIATTR_REGCOUNT
	.align		4
.L_275:
        /*05d0*/ 	.byte	0x04, 0x2f
        /*05d2*/ 	.short	(.L_277 - .L_276)
	.align		4
.L_276:
        /*05d4*/ 	.word	index@(_ZN2at6native49_GLOBAL__N__09e94e3a_16_AveragePool3d_cu_a8eae74c40avg_pool3d_cuda_update_grad_input_atomicIffEEvNS_27GenericPackedTensorAccessorIKT_Lm4ENS_16DefaultPtrTraitsElEENS3_IS4_Lm4ES6_lEEiiiiiiiiibiii)
        /*05d8*/ 	.word	0x0000001e


	//----- nvinfo : EIATTR_FRAME_SIZE
	.align		4
.L_277:
        /*05dc*/ 	.byte	0x04, 0x11
        /*05de*/ 	.short	(.L_279 - .L_278)
	.align		4
.L_278:
        /*05e0*/ 	.word	index@($__internal_5_$__cuda_sm20_div_s64)
        /*05e4*/ 	.word	0x00000000


	//----- nvinfo : EIATTR_FRAME_SIZE
	.align		4
.L_279:
        /*05e8*/ 	.byte	0x04, 0x11
        /*05ea*/ 	.short	(.L_281 - .L_280)
	.align		4
.L_280:
        /*05ec*/ 	.word	index@(_ZN2at6native49_GLOBAL__N__09e94e3a_16_AveragePool3d_cu_a8eae74c40avg_pool3d_cuda_update_grad_input_atomicIffEEvNS_27GenericPackedTensorAccessorIKT_Lm4ENS_16DefaultPtrTraitsElEENS3_IS4_Lm4ES6_lEEiiiiiiiiibiii)
        /*05f0*/ 	.word	0x00000000


	//----- nvinfo : EIATTR_REGCOUNT
	.align		4
.L_281:
        /*05f4*/ 	.byte	0x04, 0x2f
        /*05f6*/ 	.short	(.L_283 - .L_282)
	.align		4
.L_282:
        /*05f8*/ 	.word	index@(_ZN2at6native49_GLOBAL__N__09e94e3a_16_AveragePool3d_cu_a8eae74c33avg_pool3d_cuda_update_grad_inputIffEEvNS_27GenericPackedTensorAccessorIKT_Lm4ENS_16DefaultPtrTraitsElEENS3_IS4_Lm4ES6_lEEiiiiiiiiibii)
        /*05fc*/ 	.word	0x00000030


	//----- nvinfo : EIATTR_FRAME_SIZE
	.align		4
.L_283:
        /*0600*/ 	.byte	0x04, 0x11
        /*0602*/ 	.short	(.L_285 - .L_284)
	.align		4
.L_284:
        /*0604*/ 	.word	index@($__internal_4_$__cuda_sm20_div_s64)
        /*0608*/ 	.word	0x00000000


	//----- nvinfo : EIATTR_FRAME_SIZE
	.align		4
.L_285:
        /*060c*/ 	.byte	0x04, 0x11
        /*060e*/ 	.short	(.L_287 - .L_286)
	.align		4
.L_286:
        /*0610*/ 	.word	index@(_ZN2at6native49_GLOBAL__N__09e94e3a_16_AveragePool3d_cu_a8eae74c33avg_pool3d_cuda_update_grad_inputIffEEvNS_27GenericPackedTensorAccessorIKT_Lm4ENS_16DefaultPtrTraitsElEENS3_IS4_Lm4ES6_lEEiiiiiiiiibii)
        /*0614*/ 	.word	0x00000000


	//----- nvinfo : EIATTR_REGCOUNT
	.align		4
.L_287:
        /*0618*/ 	.byte	0x04, 0x2f
        /*061a*/ 	.short	(.L_289 - .L_288)
	.align		4
.L_288:
        /*061c*/ 	.word	index@(_ZN2at6native49_GLOBAL__N__09e94e3a_16_AveragePool3d_cu_a8eae74c40avg_pool3d_cuda_update_grad_input_atomicIN3c104HalfEfEEvNS_27GenericPackedTensorAccessorIKT_Lm4ENS_16DefaultPtrTraitsElEENS5_IS6_Lm4ES8_lEEiiiiiiiiibiii)
        /*0620*/ 	.word	0x0000001e


	//----- nvinfo : EIATTR_FRAME_SIZE
	.align		4
.L_289:
        /*0624*/ 	.byte	0x04, 0x11
        /*0626*/ 	.short	(.L_291 - .L_290)
	.align		4
.L_290:
        /*0628*/ 	.word	index@($__internal_3_$__cuda_sm20_div_s64)
        /*062c*/ 	.word	0x00000000


	//----- nvinfo : EIATTR_FRAME_SIZE
	.align		4
.L_291:
        /*0630*/ 	.byte	0x04, 0x11
        /*0632*/ 	.short	(.L_293 - .L_292)
	.align		4
.L_292:
        /*0634*/ 	.word	index@(_ZN2at6native49_GLOBAL__N__09e94e3a_16_AveragePool3d_cu_a8eae74c40avg_pool3d_cuda_update_grad_input_atomicIN3c104HalfEfEEvNS_27GenericPackedTensorAccessorIKT_Lm4ENS_16DefaultPtrTraitsElEENS5_IS6_Lm4ES8_lEEiiiiiiiiibiii)
        /*0638*/ 	.word	0x00000000


	//----- nvinfo : EIATTR_REGCOUNT
	.align		4
.L_293:
        /*063c*/ 	.byte	0x04, 0x2f
        /*063e*/ 	.short	(.L_295 - .L_294)
	.align		4
.L_294:
        /*0640*/ 	.word	index@(_ZN2at6native49_GLOBAL__N__09e94e3a_16_AveragePool3d_cu_a8eae74c33avg_pool3d_cuda_update_grad_inputIN3c104HalfEfEEvNS_27GenericPackedTensorAccessorIKT_Lm4ENS_16DefaultPtrTraitsElEENS5_IS6_Lm4ES8_lEEiiiiiiiiibii)
        /*0644*/ 	.word	0x00000030


	//----- nvinfo : EIATTR_FRAME_SIZE
	.align		4
.L_295:
        /*0648*/ 	.byte	0x04, 0x11
        /*064a*/ 	.short	(.L_297 - .L_296)
	.align		4
.L_296:
        /*064c*/ 	.word	index@($__internal_2_$__cuda_sm20_div_s64)
        /*0650*/ 	.word	0x00000000


	//----- nvinfo : EIATTR_FRAME_SIZE
	.align		4
.L_297:
        /*0654*/ 	.byte	0x04, 0x11
        /*0656*/ 	.short	(.L_299 - .L_298)
	.align		4
.L_298:
        /*0658*/ 	.word	index@(_ZN2at6native49_GLOBAL__N__09e94e3a_16_AveragePool3d_cu_a8eae74c33avg_pool3d_cuda_update_grad_inputIN3c104HalfEfEEvNS_27GenericPackedTensorAccessorIKT_Lm4ENS_16DefaultPtrTraitsElEENS5_IS6_Lm4ES8_lEEiiiiiiiiibii)
        /*065c*/ 	.word	0x00000000


	//----- nvinfo : EIATTR_REGCOUNT
	.align		4
.L_299:
        /*0660*/ 	.byte	0x04, 0x2f
        /*0662*/ 	.short	(.L_301 - .L_300)
	.align		4
.L_300:
        /*0664*/ 	.word	index@(_ZN2at6native49_GLOBAL__N__09e94e3a_16_AveragePool3d_cu_a8eae74c40avg_pool3d_cuda_update_grad_input_atomicIN3c108BFloat16EfEEvNS_27GenericPackedTensorAccessorIKT_Lm4ENS_16DefaultPtrTraitsElEENS5_IS6_Lm4ES8_lEEiiiiiiiiibiii)
        /*0668*/ 	.word	0x00000020


	//----- nvinfo : EIATTR_FRAME_SIZE
	.align		4
.L_301:
        /*066c*/ 	.byte	0x04, 0x11
        /*066e*/ 	.short	(.L_303 - .L_302)
	.align		4
.L_302:
        /*0670*/ 	.word	index@($__internal_1_$__cuda_sm20_div_s64)
        /*0674*/ 	.word	0x00000000


	//----- nvinfo : EIATTR_FRAME_SIZE
	.align		4
.L_303:
        /*0678*/ 	.byte	0x04, 0x11
        /*067a*/ 	.short	(.L_305 - .L_304)
	.align		4
.L_304:
        /*067c*/ 	.word	index@(_ZN2at6native49_GLOBAL__N__09e94e3a_16_AveragePool3d_cu_a8eae74c40avg_pool3d_cuda_update_grad_input_atomicIN3c108BFloat16EfEEvNS_27GenericPackedTensorAccessorIKT_Lm4ENS_16DefaultPtrTraitsElEENS5_IS6_Lm4ES8_lEEiiiiiiiiibiii)
        /*0680*/ 	.word	0x00000000


	//----- nvinfo : EIATTR_REGCOUNT
	.align		4
.L_305:
        /*0684*/ 	.byte	0x04, 0x2f
        /*0686*/ 	.short	(.L_307 - .L_306)
	.align		4
.L_306:
        /*0688*/ 	.word	index@(_ZN2at6native49_GLOBAL__N__09e94e3a_16_AveragePool3d_cu_a8eae74c33avg_pool3d_cuda_update_grad_inputIN3c108BFloat16EfEEvNS_27GenericPackedTensorAccessorIKT_Lm4ENS_16DefaultPtrTraitsElEENS5_IS6_Lm4ES8_lEEiiiiiiiiibii)
        /*068c*/ 	.word	0x00000030


	//----- nvinfo : EIATTR_FRAME_SIZE
	.align		4
.L_307:
        /*0690*/ 	.byte	0x04, 0x11
        /*0692*/ 	.short	(.L_309 - .L_308)
	.align		4
.L_308:
        /*0694*/ 	.word	index@($__internal_0_$__cuda_sm20_div_s64)
        /*0698*/ 	.word	0x00000000


	//----- nvinfo : EIATTR_FRAME_SIZE
	.align		4
.L_309:
        /*069c*/ 	.byte	0x04, 0x11
        /*069e*/ 	.short	(.L_311 - .L_310)
	.align		4
.L_310:
        /*06a0*/ 	.word	index@(_ZN2at6native49_GLOBAL__N__09e94e3a_16_AveragePool3d_cu_a8eae74c33avg_pool3d_cuda_update_grad_inputIN3c108BFloat16EfEEvNS_27GenericPackedTensorAccessorIKT_Lm4ENS_16DefaultPtrTraitsElEENS5_IS6_Lm4ES8_lEEiiiiiiiiibii)
        /*06a4*/ 	.word	0x00000000


	//----- nvinfo : EIATTR_MIN_STACK_SIZE
	.align		4
.L_311:
        /*06a8*/ 	.byte	0x04, 0x12
        /*06aa*/ 	.short	(.L_313 - .L_312)
	.align		4
.L_312:
        /*06ac*/ 	.word	index@(_ZN2at6native49_GLOBAL__N__09e94e3a_16_AveragePool3d_cu_a8eae74c33avg_pool3d_cuda_update_grad_inputIN3c108BFloat16EfEEvNS_27GenericPackedTensorAccessorIKT_Lm4ENS_16DefaultPtrTraitsElEENS5_IS6_Lm4ES8_lEEiiiiiiiiibii)
        /*06b0*/ 	.word	0x00000000


	//----- nvinfo : EIATTR_MIN_STACK_SIZE
	.align		4
.L_313:
        /*06b4*/ 	.byte	0x04, 0x12
        /*06b6*/ 	.short	(.L_315 - .L_314)
	.align		4
.L_314:
        /*06b8*/ 	.word	index@(_ZN2at6native49_GLOBAL__N__09e94e3a_16_AveragePool3d_cu_a8eae74c40avg_pool3d_cuda_update_grad_input_atomicIN3c108BFloat16EfEEvNS_27GenericPackedTensorAccessorIKT_Lm4ENS_16DefaultPtrTraitsElEENS5_IS6_Lm4ES8_lEEiiiiiiiiibiii)
        /*06bc*/ 	.word	0x00000000


	//----- nvinfo : EIATTR_MIN_STACK_SIZE
	.align		4
.L_315:
        /*06c0*/ 	.byte	0x04, 0x12
        /*06c2*/ 	.short	(.L_317 - .L_316)
	.align		4
.L_316:
        /*06c4*/ 	.word	index@(_ZN2at6native49_GLOBAL__N__09e94e3a_16_AveragePool3d_cu_a8eae74c33avg_pool3d_cuda_update_grad_inputIN3c104HalfEfEEvNS_27GenericPackedTensorAccessorIKT_Lm4ENS_16DefaultPtrTraitsElEENS5_IS6_Lm4ES8_lEEiiiiiiiiibii)
        /*06c8*/ 	.word	0x00000000


	//----- nvinfo : EIATTR_MIN_STACK_SIZE
	.align		4
.L_317:
        /*06cc*/ 	.byte	0x04, 0x12
        /*06ce*/ 	.short	(.L_319 - .L_318)
	.align		4
.L_318:
        /*06d0*/ 	.word	index@(_ZN2at6native49_GLOBAL__N__09e94e3a_16_AveragePool3d_cu_a8eae74c40avg_pool3d_cuda_update_grad_input_atomicIN3c104HalfEfEEvNS_27GenericPackedTensorAccessorIKT_Lm4ENS_16DefaultPtrTraitsElEENS5_IS6_Lm4ES8_lEEiiiiiiiiibiii)
        /*06d4*/ 	.word	0x00000000


	//----- nvinfo : EIATTR_MIN_STACK_SIZE
	.align		4
.L_319:
        /*06d8*/ 	.byte	0x04, 0x12
        /*06da*/ 	.short	(.L_321 - .L_320)
	.align		4
.L_320:
        /*06dc*/ 	.word	index@(_ZN2at6native49_GLOBAL__N__09e94e3a_16_AveragePool3d_cu_a8eae74c33avg_pool3d_cuda_update_grad_inputIffEEvNS_27GenericPackedTensorAccessorIKT_Lm4ENS_16DefaultPtrTraitsElEENS3_IS4_Lm4ES6_lEEiiiiiiiiibii)
        /*06e0*/ 	.word	0x00000000


	//----- nvinfo : EIATTR_MIN_STACK_SIZE
	.align		4
.L_321:
        /*06e4*/ 	.byte	0x04, 0x12
        /*06e6*/ 	.short	(.L_323 - .L_322)
	.align		4
.L_322:
        /*06e8*/ 	.word	index@(_ZN2at6native49_GLOBAL__N__09e94e3a_16_AveragePool3d_cu_a8eae74c40avg_pool3d_cuda_update_grad_input_atomicIffEEvNS_27GenericPackedTensorAccessorIKT_Lm4ENS_16DefaultPtrTraitsElEENS3_IS4_Lm4ES6_lEEiiiiiiiiibiii)
        /*06ec*/ 	.word	0x00000000


	//----- nvinfo : EIATTR_MIN_STACK_SIZE
	.align		4
.L_323:
        /*06f0*/ 	.byte	0x04, 0x12
        /*06f2*/ 	.short	(.L_325 - .L_324)
	.align		4
.L_324:
        /*06f4*/ 	.word	index@(_ZN2at6native49_GLOBAL__N__09e94e3a_16_AveragePool3d_cu_a8eae74c33avg_pool3d_cuda_update_grad_inputIddEEvNS_27GenericPackedTensorAccessorIKT_Lm4ENS_16DefaultPtrTraitsElEENS3_IS4_Lm4ES6_lEEiiiiiiiiibii)
        /*06f8*/ 	.word	0x00000000


	//----- nvinfo : EIATTR_MIN_STACK_SIZE
	.align		4
.L_325:
        /*06fc*/ 	.byte	0x04, 0x12
        /*06fe*/ 	.short	(.L_327 - .L_326)
	.align		4
.L_326:
        /*0700*/ 	.word	index@(_ZN2at6native49_GLOBAL__N__09e94e3a_16_AveragePool3d_cu_a8eae74c40avg_pool3d_cuda_update_grad_input_atomicIddEEvNS_27GenericPackedTensorAccessorIKT_Lm4ENS_16DefaultPtrTraitsElEENS3_IS4_Lm4ES6_lEEiiiiiiiiibiii)
        /*0704*/ 	.word	0x00000000


	//----- nvinfo : EIATTR_MIN_STACK_SIZE
	.align		4
.L_327:
        /*0708*/ 	.byte	0x04, 0x12
        /*070a*/ 	.short	(.L_329 - .L_328)
	.align		4
.L_328:
        /*070c*/ 	.word	index@(_ZN2at6native49_GLOBAL__N__09e94e3a_16_AveragePool3d_cu_a8eae74c44avg_pool3d_single_backward_out_frame_stride1IN3c108BFloat16EfEEvNS_27GenericPackedTensorAccessorIKT_Lm4ENS_16DefaultPtrTraitsElEENS5_IS6_Lm4ES8_lEEiiiT0_i)
        /*0710*/ 	.word	0x00000000


	//----- nvinfo : EIATTR_MIN_STACK_SIZE
	.align		4
.L_329:
        /*0714*/ 	.byte	0x04, 0x12
        /*0716*/ 	.short	(.L_331 - .L_330)
	.align		4
.L_330:
        /*0718*/ 	.word	index@(_ZN2at6native49_GLOBAL__N__09e94e3a_16_AveragePool3d_cu_a8eae74c44avg_pool3d_single_backward_out_frame_stride1IN3c104HalfEfEEvNS_27GenericPackedTensorAccessorIKT_Lm4ENS_16DefaultPtrTraitsElEENS5_IS6_Lm4ES8_lEEiiiT0_i)
        /*071c*/ 	.word	0x00000000


	//----- nvinfo : EIATTR_MIN_STACK_SIZE
	.align		4
.L_331:
        /*0720*/ 	.byte	0x04, 0x12
        /*0722*/ 	.short	(.L_333 - .L_332)
	.align		4
.L_332:
        /*0724*/ 	.word	index@(_ZN2at6native49_GLOBAL__N__09e94e3a_16_AveragePool3d_cu_a8eae74c44avg_pool3d_single_backward_out_frame_stride1IffEEvNS_27GenericPackedTensorAccessorIKT_Lm4ENS_16DefaultPtrTraitsElEENS3_IS4_Lm4ES6_lEEiiiT0_i)
        /*0728*/ 	.word	0x00000000


	//----- nvinfo : EIATTR_MIN_STACK_SIZE
	.align		4
.L_333:
        /*072c*/ 	.byte	0x04, 0x12
        /*072e*/ 	.short	(.L_335 - .L_334)
	.align		4
.L_334:
        /*0730*/ 	.word	index@(_ZN2at6native49_GLOBAL__N__09e94e3a_16_AveragePool3d_cu_a8eae74c44avg_pool3d_single_backward_out_frame_stride1IddEEvNS_27GenericPackedTensorAccessorIKT_Lm4ENS_16DefaultPtrTraitsElEENS3_IS4_Lm4ES6_lEEiiiT0_i)
        /*0734*/ 	.word	0x00000000


	//----- nvinfo : EIATTR_MIN_STACK_SIZE
	.align		4
.L_335:
        /*0738*/ 	.byte	0x04, 0x12
        /*073a*/ 	.short	(.L_337 - .L_336)
	.align		4
.L_336:
        /*073c*/ 	.word	index@(_ZN2at6native49_GLOBAL__N__09e94e3a_16_AveragePool3d_cu_a8eae74c29avg_pool3d_cuda_update_outputIN3c108BFloat16EfEEvNS_27GenericPackedTensorAccessorIKT_Lm4ENS_16DefaultPtrTraitsElEENS5_IS6_Lm4ES8_lEEiiiiiiiiibii)
        /*0740*/ 	.word	0x00000000


	//----- nvinfo : EIATTR_MIN_STACK_SIZE
	.align		4
.L_337:
        /*0744*/ 	.byte	0x04, 0x12
        /*0746*/ 	.short	(.L_339 - .L_338)
	.align		4
.L_338:
        /*0748*/ 	.word	index@(_ZN2at6native49_GLOBAL__N__09e94e3a_16_AveragePool3d_cu_a8eae74c29avg_pool3d_cuda_update_outputILi7EN3c108BFloat16EfEEvNS_27GenericPackedTensorAccessorIKT0_Lm4ENS_16DefaultPtrTraitsElEENS5_IS6_Lm4ES8_lEEiiiiiiiibii)
        /*074c*/ 	.word	0x00000000


	//----- nvinfo : EIATTR_MIN_STACK_SIZE
	.align		4
.L_339:
        /*0750*/ 	.byte	0x04, 0x12
        /*0752*/ 	.short	(.L_341 - .L_340)
	.align		4
.L_340:
        /*0754*/ 	.word	index@(_ZN2at6native49_GLOBAL__N__09e94e3a_16_AveragePool3d_cu_a8eae74c29avg_pool3d_cuda_update_outputILi6EN3c108BFloat16EfEEvNS_27GenericPackedTensorAccessorIKT0_Lm4ENS_16DefaultPtrTraitsElEENS5_IS6_Lm4ES8_lEEiiiiiiiibii)
        /*0758*/ 	.word	0x00000000


	//----- nvinfo : EIATTR_MIN_STACK_SIZE
	.align		4
.L_341:
        /*075c*/ 	.byte	0x04, 0x12
        /*075e*/ 	.short	(.L_343 - .L_342)
	.align		4
.L_342:
        /*0760*/ 	.word	index@(_ZN2at6native49_GLOBAL__N__09e94e3a_16_AveragePool3d_cu_a8eae74c29avg_pool3d_cuda_update_outputILi5EN3c108BFloat16EfEEvNS_27GenericPackedTensorAccessorIKT0_Lm4ENS_16DefaultPtrTraitsElEENS5_IS6_Lm4ES8_lEEiiiiiiiibii)
        /*0764*/ 	.word	0x00000000


	//----- nvinfo : EIATTR_MIN_STACK_SIZE
	.align		4
.L_343:
        /*0768*/ 	.byte	0x04, 0x12
        /*076a*/ 	.short	(.L_345 - .L_344)
	.align		4
.L_344:
        /*076c*/ 	.word	index@(_ZN2at6native49_GLOBAL__N__09e94e3a_16_AveragePool3d_cu_a8eae74c29avg_pool3d_cuda_update_outputILi4EN3c108BFloat16EfEEvNS_27GenericPackedTensorAccessorIKT0_Lm4ENS_16DefaultPtrTraitsElEENS5_IS6_Lm4ES8_lEEiiiiiiiibii)
        /*0770*/ 	.word	0x00000000


	//----- nvinfo : EIATTR_MIN_STACK_SIZE
	.align		4
.L_345:
        /*0774*/ 	.byte	0x04, 0x12
        /*0776*/ 	.short	(.L_347 - .L_346)
	.align		4
.L_346:
        /*0778*/ 	.word	index@(_ZN2at6native49_GLOBAL__N__09e94e3a_16_AveragePool3d_cu_a8eae74c29avg_pool3d_cuda_update_outputILi3EN3c108BFloat16EfEEvNS_27GenericPackedTensorAccessorIKT0_Lm4ENS_16DefaultPtrTraitsElEENS5_IS6_Lm4ES8_lEEiiiiiiiibii)
        /*077c*/ 	.word	0x00000000


	//----- nvinfo : EIATTR_MIN_STACK_SIZE
	.align		4
.L_347:
        /*0780*/ 	.byte	0x04, 0x12
        /*0782*/ 	.short	(.L_349 - .L_348)
	.align		4
.L_348:
        /*0784*/ 	.word	index@(_ZN2at6native49_GLOBAL__N__09e94e3a_16_AveragePool3d_cu_a8eae74c29avg_pool3d_cuda_update_outputILi2EN3c108BFloat16EfEEvNS_27GenericPackedTensorAccessorIKT0_Lm4ENS_16DefaultPtrTraitsElEENS5_IS6_Lm4ES8_lEEiiiiiiiibii)
        /*0788*/ 	.word	0x00000000


	//----- nvinfo : EIATTR_MIN_STACK_SIZE
	.align		4
.L_349:
        /*078c*/ 	.byte	0x04, 0x12
        /*078e*/ 	.short	(.L_351 - .L_350)
	.align		4
.L_350:
        /*0790*/ 	.word	index@(_ZN2at6native49_GLOBAL__N__09e94e3a_16_AveragePool3d_cu_a8eae74c29avg_pool3d_cuda_update_outputILi1EN3c108BFloat16EfEEvNS_27GenericPackedTensorAccessorIKT0_Lm4ENS_16DefaultPtrTraitsElEENS5_IS6_Lm4ES8_lEEiiiiiiiibii)
        /*0794*/ 	.word	0x00000000


	//----- nvinfo : EIATTR_MIN_STACK_SIZE
	.align		4
.L_351:
        /*0798*/ 	.byte	0x04, 0x12
        /*079a*/ 	.short	(.L_353 - .L_352)
	.align		4
.L_352:
        /*079c*/ 	.word	index@(_ZN2at6native49_GLOBAL__N__09e94e3a_16_AveragePool3d_cu_a8eae74c29avg_pool3d_cuda_update_outputIN3c104HalfEfEEvNS_27GenericPackedTensorAccessorIKT_Lm4ENS_16DefaultPtrTraitsElEENS5_IS6_Lm4ES8_lEEiiiiiiiiibii)
        /*07a0*/ 	.word	0x00000000


	//----- nvinfo : EIATTR_MIN_STACK_SIZE
	.align		4
.L_353:
        /*07a4*/ 	.byte	0x04, 0x12
        /*07a6*/ 	.short	(.L_355 - .L_354)
	.align		4
.L_354:
        /*07a8*/ 	.word	index@(_ZN2at6native49_GLOBAL__N__09e94e3a_16_AveragePool3d_cu_a8eae74c29avg_pool3d_cuda_update_outputILi7EN3c104HalfEfEEvNS_27GenericPackedTensorAccessorIKT0_Lm4ENS_16DefaultPtrTraitsElEENS5_IS6_Lm4ES8_lEEiiiiiiiibii)
        /*07ac*/ 	.word	0x00000000


	//----- nvinfo : EIATTR_MIN_STACK_SIZE
	.align		4
.L_355:
        /*07b0*/ 	.byte	0x04, 0x12
        /*07b2*/ 	.short	(.L_357 - .L_356)
	.align		4
.L_356:
        /*07b4*/ 	.word	index@(_ZN2at6native49_GLOBAL__N__09e94e3a_16_AveragePool3d_cu_a8eae74c29avg_pool3d_cuda_update_outputILi6EN3c104HalfEfEEvNS_27GenericPackedTensorAccessorIKT0_Lm4ENS_16DefaultPtrTraitsElEENS5_IS6_Lm4ES8_lEEiiiiiiiibii)
        /*07b8*/ 	.word	0x00000000


	//----- nvinfo : EIATTR_MIN_STACK_SIZE
	.align		4
.L_357:
        /*07bc*/ 	.byte	0x04, 0x12
        /*07be*/ 	.short	(.L_359 - .L_358)
	.align		4
.L_358:
        /*07c0*/ 	.word	index@(_ZN2at6native49_GLOBAL__N__09e94e3a_16_AveragePool3d_cu_a8eae74c29avg_pool3d_cuda_update_outputILi5EN3c104HalfEfEEvNS_27GenericPackedTensorAccessorIKT0_Lm4ENS_16DefaultPtrTraitsElEENS5_IS6_Lm4ES8_lEEiiiiiiiibii)
        /*07c4*/ 	.word	0x00000000


	//----- nvinfo : EIATTR_MIN_STACK_SIZE
	.align		4
.L_359:
        /*07c8*/ 	.byte	0x04, 0x12
        /*07ca*/ 	.short	(.L_361 - .L_360)
	.align		4
.L_360:
        /*07cc*/ 	.word	index@(_ZN2at6native49_GLOBAL__N__09e94e3a_16_AveragePool3d_cu_a8eae74c29avg_pool3d_cuda_update_outputILi4EN3c104HalfEfEEvNS_27GenericPackedTensorAccessorIKT0_Lm4ENS_16DefaultPtrTraitsElEENS5_IS6_Lm4ES8_lEEiiiiiiiibii)
        /*07d0*/ 	.word	0x00000000


	//----- nvinfo : EIATTR_MIN_STACK_SIZE
	.align		4
.L_361:
        /*07d4*/ 	.byte	0x04, 0x12
        /*07d6*/ 	.short	(.L_363 - .L_362)
	.align		4
.L_362:
        /*07d8*/ 	.word	index@(_ZN2at6native49_GLOBAL__N__09e94e3a_16_AveragePool3d_cu_a8eae74c29avg_pool3d_cuda_update_outputILi3EN3c104HalfEfEEvNS_27GenericPackedTensorAccessorIKT0_Lm4ENS_16DefaultPtrTraitsElEENS5_IS6_Lm4ES8_lEEiiiiiiiibii)
        /*07dc*/ 	.word	0x00000000


	//----- nvinfo : EIATTR_MIN_STACK_SIZE
	.align		4
.L_363:
        /*07e0*/ 	.byte	0x04, 0x12
        /*07e2*/ 	.short	(.L_365 - .L_364)
	.align		4
.L_364:
        /*07e4*/ 	.word	index@(_ZN2at6native49_GLOBAL__N__09e94e3a_16_AveragePool3d_cu_a8eae74c29avg_pool3d_cuda_update_outputILi2EN3c104HalfEfEEvNS_27GenericPackedTensorAccessorIKT0_Lm4ENS_16DefaultPtrTraitsElEENS5_IS6_Lm4ES8_lEEiiiiiiiibii)
        /*07e8*/ 	.word	0x00000000


	//----- nvinfo : EIATTR_MIN_STACK_SIZE
	.align		4
.L_365:
        /*07ec*/ 	.byte	0x04, 0x12
        /*07ee*/ 	.short	(.L_367 - .L_366)
	.align		4
.L_366:
        /*07f0*/ 	.word	index@(_ZN2at6native49_GLOBAL__N__09e94e3a_16_AveragePool3d_cu_a8eae74c29avg_pool3d_cuda_update_outputILi1EN3c104HalfEfEEvNS_27GenericPackedTensorAccessorIKT0_Lm4ENS_16DefaultPtrTraitsElEENS5_IS6_Lm4ES8_lEEiiiiiiiibii)
        /*07f4*/ 	.word	0x00000000


	//----- nvinfo : EIATTR_MIN_STACK_SIZE
	.align		4
.L_367:
        /*07f8*/ 	.byte	0x04, 0x12
        /*07fa*/ 	.short	(.L_369 - .L_368)
	.align		4
.L_368:
        /*07fc*/ 	.word	index@(_ZN2at6native49_GLOBAL__N__09e94e3a_16_AveragePool3d_cu_a8eae74c29avg_pool3d_cuda_update_outputIffEEvNS_27GenericPackedTensorAccessorIKT_Lm4ENS_16DefaultPtrTraitsElEENS3_IS4_Lm4ES6_lEEiiiiiiiiibii)
        /*0800*/ 	.word	0x00000000


	//----- nvinfo : EIATTR_MIN_STACK_SIZE
	.align		4
.L_369:
        /*0804*/ 	.byte	0x04, 0x12
        /*0806*/ 	.short	(.L_371 - .L_370)
	.align		4
.L_370:
        /*0808*/ 	.word	index@(_ZN2at6native49_GLOBAL__N__09e94e3a_16_AveragePool3d_cu_a8eae74c29avg_pool3d_cuda_update_outputILi7EffEEvNS_27GenericPackedTensorAccessorIKT0_Lm4ENS_16DefaultPtrTraitsElEENS3_IS4_Lm4ES6_lEEiiiiiiiibii)
        /*080c*/ 	.word	0x00000000


	//----- nvinfo : EIATTR_MIN_STACK_SIZE
	.align		4
.L_371:
        /*0810*/ 	.byte	0x04, 0x12
        /*0812*/ 	.short	(.L_373 - .L_372)
	.align		4
.L_372:
        /*0814*/ 	.word	index@(_ZN2at6native49_GLOBAL__N__09e94e3a_16_AveragePool3d_cu_a8eae74c29avg_pool3d_cuda_update_outputILi6EffEEvNS_27GenericPackedTensorAccessorIKT0_Lm4ENS_16DefaultPtrTraitsElEENS3_IS4_Lm4ES6_lEEiiiiiiiibii)
        /*0818*/ 	.word	0x00000000


	//----- nvinfo : EIATTR_MIN_STACK_SIZE
	.align		4
.L_373:
        /*081c*/ 	.byte	0x04, 0x12
        /*081e*/ 	.short	(.L_375 - .L_374)
	.align		4
.L_374:
        /*0820*/ 	.word	index@(_ZN2at6native49_GLOBAL__N__09e94e3a_16_AveragePool3d_cu_a8eae74c29avg_pool3d_cuda_update_outputILi5EffEEvNS_27GenericPackedTensorAccessorIKT0_Lm4ENS_16DefaultPtrTraitsElEENS3_IS4_Lm4ES6_lEEiiiiiiiibii)
        /*0824*/ 	.word	0x00000000


	//----- nvinfo : EIATTR_MIN_STACK_SIZE
	.align		4
.L_375:
        /*0828*/ 	.byte	0x04, 0x12
        /*082a*/ 	.short	(.L_377 - .L_376)
	.align		4
.L_376:
        /*082c*/ 	.word	index@(_ZN2at6native49_GLOBAL__N__09e94e3a_16_AveragePool3d_cu_a8eae74c29avg_pool3d_cuda_update_outputILi4EffEEvNS_27GenericPackedTensorAccessorIKT0_Lm4ENS_16DefaultPtrTraitsElEENS3_IS4_Lm4ES6_lEEiiiiiiiibii)
        /*0830*/ 	.word	0x00000000


	//----- nvinfo : EIATTR_MIN_STACK_SIZE
	.align		4
.L_377:
        /*0834*/ 	.byte	0x04, 0x12
        /*0836*/ 	.short	(.L_379 - .L_378)
	.align		4
.L_378:
        /*0838*/ 	.word	index@(_ZN2at6native49_GLOBAL__N__09e94e3a_16_AveragePool3d_cu_a8eae74c29avg_pool3d_cuda_update_outputILi3EffEEvNS_27GenericPackedTensorAccessorIKT0_Lm4ENS_16DefaultPtrTraitsElEENS3_IS4_Lm4ES6_lEEiiiiiiiibii)
        /*083c*/ 	.word	0x00000000


	//----- nvinfo : EIATTR_MIN_STACK_SIZE
	.align		4
.L_379:
        /*0840*/ 	.byte	0x04, 0x12
        /*0842*/ 	.short	(.L_381 - .L_380)
	.align		4
.L_380:
        /*0844*/ 	.word	index@(_ZN2at6native49_GLOBAL__N__09e94e3a_16_AveragePool3d_cu_a8eae74c29avg_pool3d_cuda_update_outputILi2EffEEvNS_27GenericPackedTensorAccessorIKT0_Lm4ENS_16DefaultPtrTraitsElEENS3_IS4_Lm4ES6_lEEiiiiiiiibii)
        /*0848*/ 	.word	0x00000000


	//----- nvinfo : EIATTR_MIN_STACK_SIZE
	.align		4
.L_381:
        /*084c*/ 	.byte	0x04, 0x12
        /*084e*/ 	.short	(.L_383 - .L_382)
	.align		4
.L_382:
        /*0850*/ 	.word	index@(_ZN2at6native49_GLOBAL__N__09e94e3a_16_AveragePool3d_cu_a8eae74c29avg_pool3d_cuda_update_outputILi1EffEEvNS_27GenericPackedTensorAccessorIKT0_Lm4ENS_16DefaultPtrTraitsElEENS3_IS4_Lm4ES6_lEEiiiiiiiibii)
        /*0854*/ 	.word	0x00000000


	//----- nvinfo : EIATTR_MIN_STACK_SIZE
	.align		4
.L_383:
        /*0858*/ 	.byte	0x04, 0x12
        /*085a*/ 	.short	(.L_385 - .L_384)
	.align		4
.L_384:
        /*085c*/ 	.word	index@(_ZN2at6native49_GLOBAL__N__09e94e3a_16_AveragePool3d_cu_a8eae74c29avg_pool3d_cuda_update_outputIddEEvNS_27GenericPackedTensorAccessorIKT_Lm4ENS_16DefaultPtrTraitsElEENS3_IS4_Lm4ES6_lEEiiiiiiiiibii)
        /*0860*/ 	.word	0x00000000


	//----- nvinfo : EIATTR_MIN_STACK_SIZE
	.align		4
.L_385:
        /*0864*/ 	.byte	0x04, 0x12
        /*0866*/ 	.short	(.L_387 - .L_386)
	.align		4
.L_386:
        /*0868*/ 	.word	index@(_ZN2at6native49_GLOBAL__N__09e94e3a_16_AveragePool3d_cu_a8eae74c29avg_pool3d_cuda_update_outputILi7EddEEvNS_27GenericPackedTensorAccessorIKT0_Lm4ENS_16DefaultPtrTraitsElEENS3_IS4_Lm4ES6_lEEiiiiiiiibii)
        /*086c*/ 	.word	0x00000000


	//----- nvinfo : EIATTR_MIN_STACK_SIZE
	.align		4
.L_387:
        /*0870*/ 	.byte	0x04, 0x12
        /*0872*/ 	.short	(.L_389 - .L_388)
	.align		4
.L_388:
        /*0874*/ 	.word	index@(_ZN2at6native49_GLOBAL__N__09e94e3a_16_AveragePool3d_cu_a8eae74c29avg_pool3d_cuda_update_outputILi6EddEEvNS_27GenericPackedTensorAccessorIKT0_Lm4ENS_16DefaultPtrTraitsElEENS3_IS4_Lm4ES6_lEEiiiiiiiibii)
        /*0878*/ 	.word	0x00000000


	//----- nvinfo : EIATTR_MIN_STACK_SIZE
	.align		4
.L_389:
        /*087c*/ 	.byte	0x04, 0x12
        /*087e*/ 	.short	(.L_391 - .L_390)
	.align		4
.L_390:
        /*0880*/ 	.word	index@(_ZN2at6native49_GLOBAL__N__09e94e3a_16_AveragePool3d_cu_a8eae74c29avg_pool3d_cuda_update_outputILi5EddEEvNS_27GenericPackedTensorAccessorIKT0_Lm4ENS_16DefaultPtrTraitsElEENS3_IS4_Lm4ES6_lEEiiiiiiiibii)
        /*0884*/ 	.word	0x00000000


	//----- nvinfo : EIATTR_MIN_STACK_SIZE
	.align		4
.L_391:
        /*0888*/ 	.byte	0x04, 0x12
        /*088a*/ 	.short	(.L_393 - .L_392)
	.align		4
.L_392:
        /*088c*/ 	.word	index@(_ZN2at6native49_GLOBAL__N__09e94e3a_16_AveragePool3d_cu_a8eae74c29avg_pool3d_cuda_update_outputILi4EddEEvNS_27GenericPackedTensorAccessorIKT0_Lm4ENS_16DefaultPtrTraitsElEENS3_IS4_Lm4ES6_lEEiiiiiiiibii)
        /*0890*/ 	.word	0x00000000


	//----- nvinfo : EIATTR_MIN_STACK_SIZE
	.align		4
.L_393:
        /*0894*/ 	.byte	0x04, 0x12
        /*0896*/ 	.short	(.L_395 - .L_394)
	.align		4
.L_394:
        /*0898*/ 	.word	index@(_ZN2at6native49_GLOBAL__N__09e94e3a_16_AveragePool3d_cu_a8eae74c29avg_pool3d_cuda_update_outputILi3EddEEvNS_27GenericPackedTensorAccessorIKT0_Lm4ENS_16DefaultPtrTraitsElEENS3_IS4_Lm4ES6_lEEiiiiiiiibii)
        /*089c*/ 	.word	0x00000000


	//----- nvinfo : EIATTR_MIN_STACK_SIZE
	.align		4
.L_395:
        /*08a0*/ 	.byte	0x04, 0x12
        /*08a2*/ 	.short	(.L_397 - .L_396)
	.align		4
.L_396:
        /*08a4*/ 	.word	index@(_ZN2at6native49_GLOBAL__N__09e94e3a_16_AveragePool3d_cu_a8eae74c29avg_pool3d_cuda_update_outputILi2EddEEvNS_27GenericPackedTensorAccessorIKT0_Lm4ENS_16DefaultPtrTraitsElEENS3_IS4_Lm4ES6_lEEiiiiiiiibii)
        /*08a8*/ 	.word	0x00000000


	//----- nvinfo : EIATTR_MIN_STACK_SIZE
	.align		4
.L_397:
        /*08ac*/ 	.byte	0x04, 0x12
        /*08ae*/ 	.short	(.L_399 - .L_398)
	.align		4
.L_398:
        /*08b0*/ 	.word	index@(_ZN2at6native49_GLOBAL__N__09e94e3a_16_AveragePool3d_cu_a8eae74c29avg_pool3d_cuda_update_outputILi1EddEEvNS_27GenericPackedTensorAccessorIKT0_Lm4ENS_16DefaultPtrTraitsElEENS3_IS4_Lm4ES6_lEEiiiiiiiibii)
        /*08b4*/ 	.word	0x00000000
.L_399:


//--------------------- .nv.compat                --------------------------
	.section	.nv.compat,"",@"SHT_CUDA_COMPAT_INFO"
	.align	4
        /*0000*/ 	.byte	0x02, 0x09, 0x01, 0x00, 0x02, 0x02, 0x01, 0x00, 0x02, 0x05, 0x05, 0x00, 0x03, 0x07, 0x01, 0x01
        /*0010*/ 	.byte	0x02, 0x03, 0x00, 0x00, 0x02, 0x06, 0x01, 0x00, 0x04, 0x0b, 0x08, 0x00, 0x00, 0x00, 0x00, 0x00
        /*0020*/ 	.byte	0x00, 0x00, 0x00, 0x00


//--------------------- .nv.info._ZN2at6native49_GLOBAL__N__09e94e3a_16_AveragePool3d_cu_a8eae74c33avg_pool3d_cuda_update_grad_inputIN3c108BFloat16EfEEvNS_27GenericPackedTensorAccessorIKT_Lm4ENS_16DefaultPtrTraitsElEENS5_IS6_Lm4ES8_lEEiiiiiiiiibii --------------------------
	.section	.nv.info._ZN2at6native49_GLOBAL__N__09e94e3a_16_AveragePool3d_cu_a8eae74c33avg_pool3d_cuda_update_grad_inputIN3c108BFloat16EfEEvNS_27GenericPackedTensorAccessorIKT_Lm4ENS_16DefaultPtrTraitsElEENS5_IS6_Lm4ES8_lEEiiiiiiiiibii,"",@"SHT_CUDA_INFO"
	.sectionflags	@""
	.align	4


	//----- nvinfo : EIATTR_CUDA_API_VERSION
	.align		4
        /*0000*/ 	.byte	0x04, 0x37
        /*0002*/ 	.short	(.L_401 - .L_400)
.L_400:
        /*0004*/ 	.word	0x00000082


	//----- nvinfo : EIATTR_KPARAM_INFO
	.align		4
.L_401:
        /*0008*/ 	.byte	0x04, 0x17
        /*000a*/ 	.short	(.L_403 - .L_402)
.L_402:
        /*000c*/ 	.word	0x00000000
        /*0010*/ 	.short	0x000d
        /*0012*/ 	.short	0x00bc
        /*0014*/ 	.byte	0x00, 0xf0, 0x11, 0x00


	//----- nvinfo : EIATTR_KPARAM_INFO
	.align		4
.L_403:
        /*0018*/ 	.byte	0x04, 0x17
        /*001a*/ 	.short	(.L_405 - .L_404)
.L_404:
        /*001c*/ 	.word	0x00000000
        /*0020*/ 	.short	0x000c
        /*0022*/ 	.short	0x00b8
        /*0024*/ 	.byte	0x00, 0xf0, 0x11, 0x00


	//----- nvinfo : EIATTR_KPARAM_INFO
	.align		4
.L_405:
        /*0028*/ 	.byte	0x04, 0x17
        /*002a*/ 	.short	(.L_407 - .L_406)
.L_406:
        /*002c*/ 	.word	0x00000000
        /*0030*/ 	.short	0x000b
        /*0032*/ 	.short	0x00b4
        /*0034*/ 	.byte	0x00, 0xf0, 0x05, 0x00


	//----- nvinfo : EIATTR_KPARAM_INFO
	.align		4
.L_407:
        /*0038*/ 	.byte	0x04, 0x17
        /*003a*/ 	.short	(.L_409 - .L_408)
.L_408:
        /*003c*/ 	.word	0x00000000
        /*0040*/ 	.short	0x000a
        /*0042*/ 	.short	0x00b0
        /*0044*/ 	.byte	0x00, 0xf0, 0x11, 0x00


	//----- nvinfo : EIATTR_KPARAM_INFO
	.align		4
.L_409:
        /*0048*/ 	.byte	0x04, 0x17
        /*004a*/ 	.short	(.L_411 - .L_410)
.L_410:
        /*004c*/ 	.word	0x00000000
        /*0050*/ 	.short	0x0009
        /*0052*/ 	.short	0x00ac
        /*0054*/ 	.byte	0x00, 0xf0, 0x11, 0x00


	//----- nvinfo : EIATTR_KPARAM_INFO
	.align		4
.L_411:
        /*0058*/ 	.byte	0x04, 0x17
        /*005a*/ 	.short	(.L_413 - .L_412)
.L_412:
        /*005c*/ 	.word	0x00000000
        /*0060*/ 	.short	0x0008
        /*0062*/ 	.short	0x00a8
        /*0064*/ 	.byte	0x00, 0xf0, 0x11, 0x00


	//----- nvinfo : EIATTR_KPARAM_INFO
	.align		4
.L_413:
        /*0068*/ 	.byte	0x04, 0x17
        /*006a*/ 	.short	(.L_415 - .L_414)
.L_414:
        /*006c*/ 	.word	0x00000000
        /*0070*/ 	.short	0x0007
        /*0072*/ 	.short	0x00a4
        /*0074*/ 	.byte	0x00, 0xf0, 0x11, 0x00


	//----- nvinfo : EIATTR_KPARAM_INFO
	.align		4
.L_415:
        /*0078*/ 	.byte	0x04, 0x17
        /*007a*/ 	.short	(.L_417 - .L_416)
.L_416:
        /*007c*/ 	.word	0x00000000
        /*0080*/ 	.short	0x0006
        /*0082*/ 	.short	0x00a0
        /*0084*/ 	.byte	0x00, 0xf0, 0x11, 0x00


	//----- nvinfo : EIATTR_KPARAM_INFO
	.align		4
.L_417:
        /*0088*/ 	.byte	0x04, 0x17
        /*008a*/ 	.short	(.L_419 - .L_418)
.L_418:
        /*008c*/ 	.word	0x00000000
        /*0090*/ 	.short	0x0005
        /*0092*/ 	.short	0x009c
        /*0094*/ 	.byte	0x00, 0xf0, 0x11, 0x00


	//----- nvinfo : EIATTR_KPARAM_INFO
	.align		4
.L_419:
        /*0098*/ 	.byte	0x04, 0x17
        /*009a*/ 	.short	(.L_421 - .L_420)
.L_420:
        /*009c*/ 	.word	0x00000000
        /*00a0*/ 	.short	0x0004
        /*00a2*/ 	.short	0x0098
        /*00a4*/ 	.byte	0x00, 0xf0, 0x11, 0x00


	//----- nvinfo : EIATTR_KPARAM_INFO
	.align		4
.L_421:
        /*00a8*/ 	.byte	0x04, 0x17
        /*00aa*/ 	.short	(.L_423 - .L_422)
.L_422:
        /*00ac*/ 	.word	0x00000000
        /*00b0*/ 	.short	0x0003
        /*00b2*/ 	.short	0x0094
        /*00b4*/ 	.byte	0x00, 0xf0, 0x11, 0x00


	//----- nvinfo : EIATTR_KPARAM_INFO
	.align		4
.L_423:
        /*00b8*/ 	.byte	0x04, 0x17
        /*00ba*/ 	.short	(.L_425 - .L_424)
.L_424:
        /*00bc*/ 	.word	0x00000000
        /*00c0*/ 	.short	0x0002
        /*00c2*/ 	.short	0x0090
        /*00c4*/ 	.byte	0x00, 0xf0, 0x11, 0x00


	//----- nvinfo : EIATTR_KPARAM_INFO
	.align		4
.L_425:
        /*00c8*/ 	.byte	0x04, 0x17
        /*00ca*/ 	.short	(.L_427 - .L_426)
.L_426:
        /*00cc*/ 	.word	0x00000000
        /*00d0*/ 	.short	0x0001
        /*00d2*/ 	.short	0x0048
        /*00d4*/ 	.byte	0x00, 0xf0, 0x21, 0x01


	//----- nvinfo : EIATTR_KPARAM_INFO
	.align		4
.L_427:
        /*00d8*/ 	.byte	0x04, 0x17
        /*00da*/ 	.short	(.L_429 - .L_428)
.L_428:
        /*00dc*/ 	.word	0x00000000
        /*00e0*/ 	.short	0x0000
        /*00e2*/ 	.short	0x0000
        /*00e4*/ 	.byte	0x00, 0xf0, 0x21, 0x01


	//----- nvinfo : EIATTR_SPARSE_MMA_MASK
	.align		4
.L_429:
        /*00e8*/ 	.byte	0x03, 0x50
        /*00ea*/ 	.short	0x0000


	//----- nvinfo : EIATTR_MAXREG_COUNT
	.align		4
        /*00ec*/ 	.byte	0x03, 0x1b
        /*00ee*/ 	.short	0x00ff


	//----- nvinfo : EIATTR_MERCURY_ISA_VERSION
	.align		4
        /*00f0*/ 	.byte	0x03, 0x5f
        /*00f2*/ 	.short	0x0101


	//----- nvinfo : EIATTR_EXIT_INSTR_OFFSETS
	.align		4
        /*00f4*/ 	.byte	0x04, 0x1c
        /*00f6*/ 	.short	(.L_431 - .L_430)


	//   ....[0]....
.L_430:
        /*00f8*/ 	.word	0x00000300


	//   ....[1]....
        /*00fc*/ 	.word	0x00000350


	//   ....[2]....
        /*0100*/ 	.word	0x000007b0


	//   ....[3]....
        /*0104*/ 	.word	0x00001130


	//----- nvinfo : EIATTR_CRS_STACK_SIZE
	.align		4
.L_431:
        /*0108*/ 	.byte	0x04, 0x1e
        /*010a*/ 	.short	(.L_433 - .L_432)
.L_432:
        /*010c*/ 	.word	0x00000000


	//----- nvinfo : EIATTR_CBANK_PARAM_SIZE
	.align		4
.L_433:
        /*0110*/ 	.byte	0x03, 0x19
        /*0112*/ 	.short	0x00c0


	//----- nvinfo : EIATTR_PARAM_CBANK
	.align		4
        /*0114*/ 	.byte	0x04, 0x0a
        /*0116*/ 	.short	(.L_435 - .L_434)
	.align		4
.L_434:
        /*0118*/ 	.word	index@(.nv.constant0._ZN2at6native49_GLOBAL__N__09e94e3a_16_AveragePool3d_cu_a8eae74c33avg_pool3d_cuda_update_grad_inputIN3c108BFloat16EfEEvNS_27GenericPackedTensorAccessorIKT_Lm4ENS_16DefaultPtrTraitsElEENS5_IS6_Lm4ES8_lEEiiiiiiiiibii)
        /*011c*/ 	.short	0x0210
        /*011e*/ 	.short	0x00c0


	//----- nvinfo : EIATTR_SW_WAR
	.align		4
.L_435:
        /*0120*/ 	.byte	0x04, 0x36
        /*0122*/ 	.short	(.L_437 - .L_436)
.L_436:
        /*0124*/ 	.word	0x00000008
.L_437:


//--------------------- .nv.info._ZN2at6native49_GLOBAL__N__09e94e3a_16_AveragePool3d_cu_a8eae74c40avg_pool3d_cuda_update_grad_input_atomicIN3c108BFloat16EfEEvNS_27GenericPackedTensorAccessorIKT_Lm4ENS_16DefaultPtrTraitsElEENS5_IS6_Lm4ES8_lEEiiiiiiiiibiii --------------------------
	.section	.nv.info._ZN2at6native49_GLOBAL__N__09e94e3a_16_AveragePool3d_cu_a8eae74c40avg_pool3d_cuda_update_grad_input_atomicIN3c108BFloat16EfEEvNS_27GenericPackedTensorAccessorIKT_Lm4ENS_16DefaultPtrTraitsElEENS5_IS6_Lm4ES8_lEEiiiiiiiiibiii,"",@"SHT_CUDA_INFO"
	.sectionflags	@""
	.align	4


	//----- nvinfo : EIATTR_CUDA_API_VERSION
	.align		4
        /*0000*/ 	.byte	0x04, 0x37
        /*0002*/ 	.short	(.L_439 - .L_438)
.L_438:
        /*0004*/ 	.word	0x00000082


	//----- nvinfo : EIATTR_KPARAM_INFO
	.align		4
.L_439:
        /*0008*/ 	.byte	0x04, 0x17
        /*000a*/ 	.short	(.L_441 - .L_440)
.L_440:
        /*000c*/ 	.word	0x00000000
        /*0010*/ 	.short	0x000e
        /*0012*/ 	.short	0x00c0
        /*0014*/ 	.byte	0x00, 0xf0, 0x11, 0x00


	//----- nvinfo : EIATTR_KPARAM_INFO
	.align		4
.L_441:
        /*0018*/ 	.byte	0x04, 0x17
        /*001a*/ 	.short	(.L_443 - .L_442)
.L_442:
        /*001c*/ 	.word	0x00000000
        /*0020*/ 	.short	0x000d
        /*0022*/ 	.short	0x00bc
        /*0024*/ 	.byte	0x00, 0xf0, 0x11, 0x00


	//----- nvinfo : EIATTR_KPARAM_INFO
	.align		4
.L_443:
        /*0028*/ 	.byte	0x04, 0x17
        /*002a*/ 	.short	(.L_445 - .L_444)
.L_444:
        /*002c*/ 	.word	0x00000000
        /*0030*/ 	.short	0x000c
        /*0032*/ 	.short	0x00b8
        /*0034*/ 	.byte	0x00, 0xf0, 0x11, 0x00


	//----- nvinfo : EIATTR_KPARAM_INFO
	.align		4
.L_445:
        /*0038*/ 	.byte	0x04, 0x17
        /*003a*/ 	.short	(.L_447 - .L_446)
.L_446:
        /*003c*/ 	.word	0x00000000
        /*0040*/ 	.short	0x000b
        /*0042*/ 	.short	0x00b4
        /*0044*/ 	.byte	0x00, 0xf0, 0x05, 0x00


	//----- nvinfo : EIATTR_KPARAM_INFO
	.align		4
.L_447:
        /*0048*/ 	.byte	0x04, 0x17
        /*004a*/ 	.short	(.L_449 - .L_448)
.L_448:
        /*004c*/ 	.word	0x00000000
        /*0050*/ 	.short	0x000a
        /*0052*/ 	.short	0x00b0
        /*0054*/ 	.byte	0x00, 0xf0, 0x11, 0x00


	//----- nvinfo : EIATTR_KPARAM_INFO
	.align		4
.L_449:
        /*0058*/ 	.byte	0x04, 0x17
        /*005a*/ 	.short	(.L_451 - .L_450)
.L_450:
        /*005c*/ 	.word	0x00000000
        /*0060*/ 	.short	0x0009
        /*0062*/ 	.short	0x00ac
        /*0064*/ 	.byte	0x00, 0xf0, 0x11, 0x00


	//----- nvinfo : EIATTR_KPARAM_INFO
	.align		4
.L_451:
        /*0068*/ 	.byte	0x04, 0x17
        /*006a*/ 	.short	(.L_453 - .L_452)
.L_452:
        /*006c*/ 	.word	0x00000000
        /*0070*/ 	.short	0x0008
        /*0072*/ 	.short	0x00a8
        /*0074*/ 	.byte	0x00, 0xf0, 0x11, 0x00


	//----- nvinfo : EIATTR_KPARAM_INFO
	.align		4
.L_453:
        /*0078*/ 	.byte	0x04, 0x17
        /*007a*/ 	.short	(.L_455 - .L_454)
.L_454:
        /*007c*/ 	.word	0x00000000
        /*0080*/ 	.short	0x0007
        /*0082*/ 	.short	0x00a4
        /*0084*/ 	.byte	0x00, 0xf0, 0x11, 0x00


	//----- nvinfo : EIATTR_KPARAM_INFO
	.align		4
.L_455:
        /*0088*/ 	.byte	0x04, 0x17
        /*008a*/ 	.short	(.L_457 - .L_456)
.L_456:
        /*008c*/ 	.word	0x00000000
        /*0090*/ 	.short	0x0006
        /*0092*/ 	.short	0x00a0
        /*0094*/ 	.byte	0x00, 0xf0, 0x11, 0x00


	//----- nvinfo : EIATTR_KPARAM_INFO
	.align		4
.L_457:
        /*0098*/ 	.byte	0x04, 0x17
        /*009a*/ 	.short	(.L_459 - .L_458)
.L_458:
        /*009c*/ 	.word	0x00000000
        /*00a0*/ 	.short	0x0005
        /*00a2*/ 	.short	0x009c
        /*00a4*/ 	.byte	0x00, 0xf0, 0x11, 0x00


	//----- nvinfo : EIATTR_KPARAM_INFO
	.align		4
.L_459:
        /*00a8*/ 	.byte	0x04, 0x17
        /*00aa*/ 	.short	(.L_461 - .L_460)
.L_460:
        /*00ac*/ 	.word	0x00000000
        /*00b0*/ 	.short	0x0004
        /*00b2*/ 	.short	0x0098
        /*00b4*/ 	.byte	0x00, 0xf0, 0x11, 0x00


	//----- nvinfo : EIATTR_KPARAM_INFO
	.align		4
.L_461:
        /*00b8*/ 	.byte	0x04, 0x17
        /*00ba*/ 	.short	(.L_463 - .L_462)
.L_462:
        /*00bc*/ 	.word	0x00000000
        /*00c0*/ 	.short	0x0003
        /*00c2*/ 	.short	0x0094
        /*00c4*/ 	.byte	0x00, 0xf0, 0x11, 0x00


	//----- nvinfo : EIATTR_KPARAM_INFO
	.align		4
.L_463:
        /*00c8*/ 	.byte	0x04, 0x17
        /*00ca*/ 	.short	(.L_465 - .L_464)
.L_464:
        /*00cc*/ 	.word	0x00000000
        /*00d0*/ 	.short	0x0002
        /*00d2*/ 	.short	0x0090
        /*00d4*/ 	.byte	0x00, 0xf0, 0x11, 0x00


	//----- nvinfo : EIATTR_KPARAM_INFO
	.align		4
.L_465:
        /*00d8*/ 	.byte	0x04, 0x17
        /*00da*/ 	.short	(.L_467 - .L_466)
.L_466:
        /*00dc*/ 	.word	0x00000000
        /*00e0*/ 	.short	0x0001
        /*00e2*/ 	.short	0x0048
        /*00e4*/ 	.byte	0x00, 0xf0, 0x21, 0x01


	//----- nvinfo : EIATTR_KPARAM_INFO
	.align		4
.L_467:
        /*00e8*/ 	.byte	0x04, 0x17
        /*00ea*/ 	.short	(.L_469 - .L_468)
.L_468:
        /*00ec*/ 	.word	0x00000000
        /*00f0*/ 	.short	0x0000
        /*00f2*/ 	.short	0x0000
        /*00f4*/ 	.byte	0x00, 0xf0, 0x21, 0x01


	//----- nvinfo : EIATTR_SPARSE_MMA_MASK
	.align		4
.L_469:
        /*00f8*/ 	.byte	0x03, 0x50
        /*00fa*/ 	.short	0x0000


	//----- nvinfo : EIATTR_MAXREG_COUNT
	.align		4
        /*00fc*/ 	.byte	0x03, 0x1b
        /*00fe*/ 	.short	0x00ff


	//----- nvinfo : EIATTR_MERCURY_ISA_VERSION
	.align		4
        /*0100*/ 	.byte	0x03, 0x5f
        /*0102*/ 	.short	0x0101


	//----- nvinfo : EIATTR_ATOM16_EMUL_INSTR_REG_MAP
	.align		4
        /*0104*/ 	.byte	0x04, 0x2e
        /*0106*/ 	.short	(.L_471 - .L_470)


	//   ....[0]....
.L_470:
        /*0108*/ 	.word	0x00000b70
        /*010c*/ 	.short	0x0016
        /*010e*/ 	.short	0x0000


	//   ....[1]....
        /*0110*/ 	.word	0x00000bd0
        /*0114*/ 	.short	0x0016
        /*0116*/ 	.short	0x0000


	//   ....[2]....
        /*0118*/ 	.word	0x00000ff0
        /*011c*/ 	.short	0x0016
        /*011e*/ 	.short	0x0000


	//   ....[3]....
        /*0120*/ 	.word	0x00001040
        /*0124*/ 	.short	0x0016
        /*0126*/ 	.short	0x0000


	//   ....[4]....
        /*0128*/ 	.word	0x00001440
        /*012c*/ 	.short	0x000e
        /*012e*/ 	.short	0x0000


	//   ....[5]....
        /*0130*/ 	.word	0x00001490
        /*0134*/ 	.short	0x000e
        /*0136*/ 	.short	0x0000


	//   ....[6]....
        /*0138*/ 	.word	0x00001930
        /*013c*/ 	.short	0x0018
        /*013e*/ 	.short	0x0000


	//   ....[7]....
        /*0140*/ 	.word	0x00001980
        /*0144*/ 	.short	0x0018
        /*0146*/ 	.short	0x0000


	//   ....[8]....
        /*0148*/ 	.word	0x00001d70
        /*014c*/ 	.short	0x0018
        /*014e*/ 	.short	0x0000


	//   ....[9]....
        /*0150*/ 	.word	0x00001dc0
        /*0154*/ 	.short	0x0018
        /*0156*/ 	.short	0x0000


	//   ....[10]....
        /*0158*/ 	.word	0x000021c0
        /*015c*/ 	.short	0x0018
        /*015e*/ 	.short	0x0000


	//   ....[11]....
        /*0160*/ 	.word	0x00002210
        /*0164*/ 	.short	0x0018
        /*0166*/ 	.short	0x0000


	//   ....[12]....
        /*0168*/ 	.word	0x00002610
        /*016c*/ 	.short	0x000e
        /*016e*/ 	.short	0x0000


	//   ....[13]....
        /*0170*/ 	.word	0x00002660
        /*0174*/ 	.short	0x000e
        /*0176*/ 	.short	0x0000


	//----- nvinfo : EIATTR_EXIT_INSTR_OFFSETS
	.align		4
.L_471:
        /*0178*/ 	.byte	0x04, 0x1c
        /*017a*/ 	.short	(.L_473 - .L_472)


	//   ....[0]....
.L_472:
        /*017c*/ 	.word	0x00000300


	//   ....[1]....
        /*0180*/ 	.word	0x00000350


	//   ....[2]....
        /*0184*/ 	.word	0x000007d0


	//   ....[3]....
        /*0188*/ 	.word	0x000029d0


	//----- nvinfo : EIATTR_CRS_STACK_SIZE
	.align		4
.L_473:
        /*018c*/ 	.byte	0x04, 0x1e
        /*018e*/ 	.short	(.L_475 - .L_474)
.L_474:
        /*0190*/ 	.word	0x00000000


	//----- nvinfo : EIATTR_CBANK_PARAM_SIZE
	.align		4
.L_475:
        /*0194*/ 	.byte	0x03, 0x19
        /*0196*/ 	.short	0x00c4


	//----- nvinfo : EIATTR_PARAM_CBANK
	.align		4
        /*0198*/ 	.byte	0x04, 0x0a
        /*019a*/ 	.short	(.L_477 - .L_476)
	.align		4
.L_476:
        /*019c*/ 	.word	index@(.nv.constant0._ZN2at6native49_GLOBAL__N__09e94e3a_16_AveragePool3d_cu_a8eae74c40avg_pool3d_cuda_update_grad_input_atomicIN3c108BFloat16EfEEvNS_27GenericPackedTensorAccessorIKT_Lm4ENS_16DefaultPtrTraitsElEENS5_IS6_Lm4ES8_lEEiiiiiiiiibiii)
        /*01a0*/ 	.short	0x0210
        /*01a2*/ 	.short	0x00c4


	//----- nvinfo : EIATTR_SW_WAR
	.align		4
.L_477:
        /*01a4*/ 	.byte	0x04, 0x36
        /*01a6*/ 	.short	(.L_479 - .L_478)
.L_478:
        /*01a8*/ 	.word	0x00000008
.L_479:


//--------------------- .nv.info._ZN2at6native49_GLOBAL__N__09e94e3a_16_AveragePool3d_cu_a8eae74c33avg_pool3d_cuda_update_grad_inputIN3c104HalfEfEEvNS_27GenericPackedTensorAccessorIKT_Lm4ENS_16DefaultPtrTraitsElEENS5_IS6_Lm4ES8_lEEiiiiiiiiibii --------------------------
	.section	.nv.info._ZN2at6native49_GLOBAL__N__09e94e3a_16_AveragePool3d_cu_a8eae74c33avg_pool3d_cuda_update_grad_inputIN3c104HalfEfEEvNS_27GenericPackedTensorAccessorIKT_Lm4ENS_16DefaultPtrTraitsElEENS5_IS6_Lm4ES8_lEEiiiiiiiiibii,"",@"SHT_CUDA_INFO"
	.sectionflags	@""
	.align	4


	//----- nvinfo : EIATTR_CUDA_API_VERSION
	.align		4
        /*0000*/ 	.byte	0x04, 0x37
        /*0002*/ 	.short	(.L_481 - .L_480)
.L_480:
        /*0004*/ 	.word	0x00000082


	//----- nvinfo : EIATTR_KPARAM_INFO
	.align		4
.L_481:
        /*0008*/ 	.byte	0x04, 0x17
        /*000a*/ 	.short	(.L_483 - .L_482)
.L_482:
        /*000c*/ 	.word	0x00000000
        /*0010*/ 	.short	0x000d
        /*0012*/ 	.short	0x00bc
        /*0014*/ 	.byte	0x00, 0xf0, 0x11, 0x00


	//----- nvinfo : EIATTR_KPARAM_INFO
	.align		4
.L_483:
        /*0018*/ 	.byte	0x04, 0x17
        /*001a*/ 	.short	(.L_485 - .L_484)
.L_484:
        /*001c*/ 	.word	0x00000000
        /*0020*/ 	.short	0x000c
        /*0022*/ 	.short	0x00b8
        /*0024*/ 	.byte	0x00, 0xf0, 0x11, 0x00


	//----- nvinfo : EIATTR_KPARAM_INFO
	.align		4
.L_485:
        /*0028*/ 	.byte	0x04, 0x17
        /*002a*/ 	.short	(.L_487 - .L_486)
.L_486:
        /*002c*/ 	.word	0x00000000
        /*0030*/ 	.short	0x000b
        /*0032*/ 	.short	0x00b4
        /*0034*/ 	.byte	0x00, 0xf0, 0x05, 0x00


	//----- nvinfo : EIATTR_KPARAM_INFO
	.align		4
.L_487:
        /*0038*/ 	.byte	0x04, 0x17
        /*003a*/ 	.short	(.L_489 - .L_488)
.L_488:
        /*003c*/ 	.word	0x00000000
        /*0040*/ 	.short	0x000a
        /*0042*/ 	.short	0x00b0
        /*0044*/ 	.byte	0x00, 0xf0, 0x11, 0x00


	//----- nvinfo : EIATTR_KPARAM_INFO
	.align		4
.L_489:
        /*0048*/ 	.byte	0x04, 0x17
        /*004a*/ 	.short	(.L_491 - .L_490)
.L_490:
        /*004c*/ 	.word	0x00000000
        /*0050*/ 	.short	0x0009
        /*0052*/ 	.short	0x00ac
        /*0054*/ 	.byte	0x00, 0xf0, 0x11, 0x00


	//----- nvinfo : EIATTR_KPARAM_INFO
	.align		4
.L_491:
        /*0058*/ 	.byte	0x04, 0x17
        /*005a*/ 	.short	(.L_493 - .L_492)
.L_492:
        /*005c*/ 	.word	0x00000000
        /*0060*/ 	.short	0x0008
        /*0062*/ 	.short	0x00a8
        /*0064*/ 	.byte	0x00, 0xf0, 0x11, 0x00


	//----- nvinfo : EIATTR_KPARAM_INFO
	.align		4
.L_493:
        /*0068*/ 	.byte	0x04, 0x17
        /*006a*/ 	.short	(.L_495 - .L_494)
.L_494:
        /*006c*/ 	.word	0x00000000
        /*0070*/ 	.short	0x0007
        /*0072*/ 	.short	0x00a4
        /*0074*/ 	.byte	0x00, 0xf0, 0x11, 0x00


	//----- nvinfo : EIATTR_KPARAM_INFO
	.align		4
.L_495:
        /*0078*/ 	.byte	0x04, 0x17
        /*007a*/ 	.short	(.L_497 - .L_496)
.L_496:
        /*007c*/ 	.word	0x00000000
        /*0080*/ 	.short	0x0006
        /*0082*/ 	.short	0x00a0
        /*0084*/ 	.byte	0x00, 0xf0, 0x11, 0x00


	//----- nvinfo : EIATTR_KPARAM_INFO
	.align		4
.L_497:
        /*0088*/ 	.byte	0x04, 0x17
        /*008a*/ 	.short	(.L_499 - .L_498)
.L_498:
        /*008c*/ 	.word	0x00000000
        /*0090*/ 	.short	0x0005
        /*0092*/ 	.short	0x009c
        /*0094*/ 	.byte	0x00, 0xf0, 0x11, 0x00


	//----- nvinfo : EIATTR_KPARAM_INFO
	.align		4
.L_499:
        /*0098*/ 	.byte	0x04, 0x17
        /*009a*/ 	.short	(.L_501 - .L_500)
.L_500:
        /*009c*/ 	.word	0x00000000
        /*00a0*/ 	.short	0x0004
        /*00a2*/ 	.short	0x0098
        /*00a4*/ 	.byte	0x00, 0xf0, 0x11, 0x00


	//----- nvinfo : EIATTR_KPARAM_INFO
	.align		4
.L_501:
        /*00a8*/ 	.byte	0x04, 0x17
        /*00aa*/ 	.short	(.L_503 - .L_502)
.L_502:
        /*00ac*/ 	.word	0x00000000
        /*00b0*/ 	.short	0x0003
        /*00b2*/ 	.short	0x0094
        /*00b4*/ 	.byte	0x00, 0xf0, 0x11, 0x00


	//----- nvinfo : EIATTR_KPARAM_INFO
	.align		4
.L_503:
        /*00b8*/ 	.byte	0x04, 0x17
        /*00ba*/ 	.short	(.L_505 - .L_504)
.L_504:
        /*00bc*/ 	.word	0x00000000
        /*00c0*/ 	.short	0x0002
        /*00c2*/ 	.short	0x0090
        /*00c4*/ 	.byte	0x00, 0xf0, 0x11, 0x00


	//----- nvinfo : EIATTR_KPARAM_INFO
	.align		4
.L_505:
        /*00c8*/ 	.byte	0x04, 0x17
        /*00ca*/ 	.short	(.L_507 - .L_506)
.L_506:
        /*00cc*/ 	.word	0x00000000
        /*00d0*/ 	.short	0x0001
        /*00d2*/ 	.short	0x0048
        /*00d4*/ 	.byte	0x00, 0xf0, 0x21, 0x01


	//----- nvinfo : EIATTR_KPARAM_INFO
	.align		4
.L_507:
        /*00d8*/ 	.byte	0x04, 0x17
        /*00da*/ 	.short	(.L_509 - .L_508)
.L_508:
        /*00dc*/ 	.word	0x00000000
        /*00e0*/ 	.short	0x0000
        /*00e2*/ 	.short	0x0000
        /*00e4*/ 	.byte	0x00, 0xf0, 0x21, 0x01


	//----- nvinfo : EIATTR_SPARSE_MMA_MASK
	.align		4
.L_509:
        /*00e8*/ 	.byte	0x03, 0x50
        /*00ea*/ 	.short	0x0000


	//----- nvinfo : EIATTR_MAXREG_COUNT
	.align		4
        /*00ec*/ 	.byte	0x03, 0x1b
        /*00ee*/ 	.short	0x00ff


	//----- nvinfo : EIATTR_MERCURY_ISA_VERSION
	.align		4
        /*00f0*/ 	.byte	0x03, 0x5f
        /*00f2*/ 	.short	0x0101


	//----- nvinfo : EIATTR_EXIT_INSTR_OFFSETS
	.align		4
        /*00f4*/ 	.byte	0x04, 0x1c
        /*00f6*/ 	.short	(.L_511 - .L_510)


	//   ....[0]....
.L_510:
        /*00f8*/ 	.word	0x00000300


	//   ....[1]....
        /*00fc*/ 	.word	0x00000350


	//   ....[2]....
        /*0100*/ 	.word	0x000007b0


	//   ....[3]....
        /*0104*/ 	.word	0x00001130


	//----- nvinfo : EIATTR_CRS_STACK_SIZE
	.align		4
.L_511:
        /*0108*/ 	.byte	0x04, 0x1e
        /*010a*/ 	.short	(.L_513 - .L_512)
.L_512:
        /*010c*/ 	.word	0x00000000


	//----- nvinfo : EIATTR_CBANK_PARAM_SIZE
	.align		4
.L_513:
        /*0110*/ 	.byte	0x03, 0x19
        /*0112*/ 	.short	0x00c0


	//----- nvinfo : EIATTR_PARAM_CBANK
	.align		4
        /*0114*/ 	.byte	0x04, 0x0a
        /*0116*/ 	.short	(.L_515 - .L_514)
	.align		4
.L_514:
        /*0118*/ 	.word	index@(.nv.constant0._ZN2at6native49_GLOBAL__N__09e94e3a_16_AveragePool3d_cu_a8eae74c33avg_pool3d_cuda_update_grad_inputIN3c104HalfEfEEvNS_27GenericPackedTensorAccessorIKT_Lm4ENS_16DefaultPtrTraitsElEENS5_IS6_Lm4ES8_lEEiiiiiiiiibii)
        /*011c*/ 	.short	0x0210
        /*011e*/ 	.short	0x00c0


	//----- nvinfo : EIATTR_SW_WAR
	.align		4
.L_515:
        /*0120*/ 	.byte	0x04, 0x36
        /*0122*/ 	.short	(.L_517 - .L_516)
.L_516:
        /*0124*/ 	.word	0x00000008
.L_517:


//--------------------- .nv.info._ZN2at6native49_GLOBAL__N__09e94e3a_16_AveragePool3d_cu_a8eae74c40avg_pool3d_cuda_update_grad_input_atomicIN3c104HalfEfEEvNS_27GenericPackedTensorAccessorIKT_Lm4ENS_16DefaultPtrTraitsElEENS5_IS6_Lm4ES8_lEEiiiiiiiiibiii --------------------------
	.section	.nv.info._ZN2at6native49_GLOBAL__N__09e94e3a_16_AveragePool3d_cu_a8eae74c40avg_pool3d_cuda_update_grad_input_atomicIN3c104HalfEfEEvNS_27GenericPackedTensorAccessorIKT_Lm4ENS_16DefaultPtrTraitsElEENS5_IS6_Lm4ES8_lEEiiiiiiiiibiii,"",@"SHT_CUDA_INFO"
	.sectionflags	@""
	.align	4


	//----- nvinfo : EIATTR_CUDA_API_VERSION
	.align		4
        /*0000*/ 	.byte	0x04, 0x37
        /*0002*/ 	.short	(.L_519 - .L_518)
.L_518:
        /*0004*/ 	.word	0x00000082


	//----- nvinfo : EIATTR_KPARAM_INFO
	.align		4
.L_519:
        /*0008*/ 	.byte	0x04, 0x17
        /*000a*/ 	.short	(.L_521 - .L_520)
.L_520:
        /*000c*/ 	.word	0x00000000
        /*0010*/ 	.short	0x000e
        /*0012*/ 	.short	0x00c0
        /*0014*/ 	.byte	0x00, 0xf0, 0x11, 0x00


	//----- nvinfo : EIATTR_KPARAM_INFO
	.align		4
.L_521:
        /*0018*/ 	.byte	0x04, 0x17
        /*001a*/ 	.short	(.L_523 - .L_522)
.L_522:
        /*001c*/ 	.word	0x00000000
        /*0020*/ 	.short	0x000d
        /*0022*/ 	.short	0x00bc
        /*0024*/ 	.byte	0x00, 0xf0, 0x11, 0x00


	//----- nvinfo : EIATTR_KPARAM_INFO
	.align		4
.L_523:
        /*0028*/ 	.byte	0x04, 0x17
        /*002a*/ 	.short	(.L_525 - .L_524)
.L_524:
        /*002c*/ 	.word	0x00000000
        /*0030*/ 	.short	0x000c
        /*0032*/ 	.short	0x00b8
        /*0034*/ 	.byte	0x00, 0xf0, 0x11, 0x00


	//----- nvinfo : EIATTR_KPARAM_INFO
	.align		4
.L_525:
        /*0038*/ 	.byte	0x04, 0x17
        /*003a*/ 	.short	(.L_527 - .L_526)
.L_526:
        /*003c*/ 	.word	0x00000000
        /*0040*/ 	.short	0x000b
        /*0042*/ 	.short	0x00b4
        /*0044*/ 	.byte	0x00, 0xf0, 0x05, 0x00


	//----- nvinfo : EIATTR_KPARAM_INFO
	.align		4
.L_527:
        /*0048*/ 	.byte	0x04, 0x17
        /*004a*/ 	.short	(.L_529 - .L_528)
.L_528:
        /*004c*/ 	.word	0x00000000
        /*0050*/ 	.short	0x000a
        /*0052*/ 	.short	0x00b0
        /*0054*/ 	.byte	0x00, 0xf0, 0x11, 0x00


	//----- nvinfo : EIATTR_KPARAM_INFO
	.align		4
.L_529:
        /*0058*/ 	.byte	0x04, 0x17
        /*005a*/ 	.short	(.L_531 - .L_530)
.L_530:
        /*005c*/ 	.word	0x00000000
        /*0060*/ 	.short	0x0009
        /*0062*/ 	.short	0x00ac
        /*0064*/ 	.byte	0x00, 0xf0, 0x11, 0x00


	//----- nvinfo : EIATTR_KPARAM_INFO
	.align		4
.L_531:
        /*0068*/ 	.byte	0x04, 0x17
        /*006a*/ 	.short	(.L_533 - .L_532)
.L_532:
        /*006c*/ 	.word	0x00000000
        /*0070*/ 	.short	0x0008
        /*0072*/ 	.short	0x00a8
        /*0074*/ 	.byte	0x00, 0xf0, 0x11, 0x00


	//----- nvinfo : EIATTR_KPARAM_INFO
	.align		4
.L_533:
        /*0078*/ 	.byte	0x04, 0x17
        /*007a*/ 	.short	(.L_535 - .L_534)
.L_534:
        /*007c*/ 	.word	0x00000000
        /*0080*/ 	.short	0x0007
        /*0082*/ 	.short	0x00a4
        /*0084*/ 	.byte	0x00, 0xf0, 0x11, 0x00


	//----- nvinfo : EIATTR_KPARAM_INFO
	.align		4
.L_535:
        /*0088*/ 	.byte	0x04, 0x17
        /*008a*/ 	.short	(.L_537 - .L_536)
.L_536:
        /*008c*/ 	.word	0x00000000
        /*0090*/ 	.short	0x0006
        /*0092*/ 	.short	0x00a0
        /*0094*/ 	.byte	0x00, 0xf0, 0x11, 0x00


	//----- nvinfo : EIATTR_KPARAM_INFO
	.align		4
.L_537:
        /*0098*/ 	.byte	0x04, 0x17
        /*009a*/ 	.short	(.L_539 - .L_538)
.L_538:
        /*009c*/ 	.word	0x00000000
        /*00a0*/ 	.short	0x0005
        /*00a2*/ 	.short	0x009c
        /*00a4*/ 	.byte	0x00, 0xf0, 0x11, 0x00


	//----- nvinfo : EIATTR_KPARAM_INFO
	.align		4
.L_539:
        /*00a8*/ 	.byte	0x04, 0x17
        /*00aa*/ 	.short	(.L_541 - .L_540)
.L_540:
        /*00ac*/ 	.word	0x00000000
        /*00b0*/ 	.short	0x0004
        /*00b2*/ 	.short	0x0098
        /*00b4*/ 	.byte	0x00, 0xf0, 0x11, 0x00


	//----- nvinfo : EIATTR_KPARAM_INFO
	.align		4
.L_541:
        /*00b8*/ 	.byte	0x04, 0x17
        /*00ba*/ 	.short	(.L_543 - .L_542)
.L_542:
        /*00bc*/ 	.word	0x00000000
        /*00c0*/ 	.short	0x0003
        /*00c2*/ 	.short	0x0094
        /*00c4*/ 	.byte	0x00, 0xf0, 0x11, 0x00


	//----- nvinfo : EIATTR_KPARAM_INFO
	.align		4
.L_543:
        /*00c8*/ 	.byte	0x04, 0x17
        /*00ca*/ 	.short	(.L_545 - .L_544)
.L_544:
        /*00cc*/ 	.word	0x00000000
        /*00d0*/ 	.short	0x0002
        /*00d2*/ 	.short	0x0090
        /*00d4*/ 	.byte	0x00, 0xf0, 0x11, 0x00


	//----- nvinfo : EIATTR_KPARAM_INFO
	.align		4
.L_545:
        /*00d8*/ 	.byte	0x04, 0x17
        /*00da*/ 	.short	(.L_547 - .L_546)
.L_546:
        /*00dc*/ 	.word	0x00000000
        /*00e0*/ 	.short	0x0001
        /*00e2*/ 	.short	0x0048
        /*00e4*/ 	.byte	0x00, 0xf0, 0x21, 0x01


	//----- nvinfo : EIATTR_KPARAM_INFO
	.align		4
.L_547:
        /*00e8*/ 	.byte	0x04, 0x17
        /*00ea*/ 	.short	(.L_549 - .L_548)
.L_548:
        /*00ec*/ 	.word	0x00000000
        /*00f0*/ 	.short	0x0000
        /*00f2*/ 	.short	0x0000
        /*00f4*/ 	.byte	0x00, 0xf0, 0x21, 0x01


	//----- nvinfo : EIATTR_SPARSE_MMA_MASK
	.align		4
.L_549:
        /*00f8*/ 	.byte	0x03, 0x50
        /*00fa*/ 	.short	0x0000


	//----- nvinfo : EIATTR_MAXREG_COUNT
	.align		4
        /*00fc*/ 	.byte	0x03, 0x1b
        /*00fe*/ 	.short	0x00ff


	//----- nvinfo : EIATTR_MERCURY_ISA_VERSION
	.align		4
        /*0100*/ 	.byte	0x03, 0x5f
        /*0102*/ 	.short	0x0101


	//----- nvinfo : EIATTR_ATOM16_EMUL_INSTR_REG_MAP
	.align		4
        /*0104*/ 	.byte	0x04, 0x2e
        /*0106*/ 	.short	(.L_551 - .L_550)


	//   ....[0]....
.L_550:
        /*0108*/ 	.word	0x00000b80
        /*010c*/ 	.short	0x0016
        /*010e*/ 	.short	0x0000


	//   ....[1]....
        /*0110*/ 	.word	0x00000be0
        /*0114*/ 	.short	0x0016
        /*0116*/ 	.short	0x0000


	//   ....[2]....
        /*0118*/ 	.word	0x00001000
        /*011c*/ 	.short	0x0016
        /*011e*/ 	.short	0x0000


	//   ....[3]....
        /*0120*/ 	.word	0x00001050
        /*0124*/ 	.short	0x0016
        /*0126*/ 	.short	0x0000


	//   ....[4]....
        /*0128*/ 	.word	0x00001450
        /*012c*/ 	.short	0x000e
        /*012e*/ 	.short	0x0000


	//   ....[5]....
        /*0130*/ 	.word	0x000014a0
        /*0134*/ 	.short	0x000e
        /*0136*/ 	.short	0x0000


	//   ....[6]....
        /*0138*/ 	.word	0x00001940
        /*013c*/ 	.short	0x0016
        /*013e*/ 	.short	0x0000


	//   ....[7]....
        /*0140*/ 	.word	0x00001990
        /*0144*/ 	.short	0x0016
        /*0146*/ 	.short	0x0000


	//   ....[8]....
        /*0148*/ 	.word	0x00001d80
        /*014c*/ 	.short	0x0016
        /*014e*/ 	.short	0x0000


	//   ....[9]....
        /*0150*/ 	.word	0x00001dd0
        /*0154*/ 	.short	0x0016
        /*0156*/ 	.short	0x0000


	//   ....[10]....
        /*0158*/ 	.word	0x000021d0
        /*015c*/ 	.short	0x0016
        /*015e*/ 	.short	0x0000


	//   ....[11]....
        /*0160*/ 	.word	0x00002220
        /*0164*/ 	.short	0x0016
        /*0166*/ 	.short	0x0000


	//   ....[12]....
        /*0168*/ 	.word	0x00002620
        /*016c*/ 	.short	0x000e
        /*016e*/ 	.short	0x0000


	//   ....[13]....
        /*0170*/ 	.word	0x00002670
        /*0174*/ 	.short	0x000e
        /*0176*/ 	.short	0x0000


	//----- nvinfo : EIATTR_EXIT_INSTR_OFFSETS
	.align		4
.L_551:
        /*0178*/ 	.byte	0x04, 0x1c
        /*017a*/ 	.short	(.L_553 - .L_552)


	//   ....[0]....
.L_552:
        /*017c*/ 	.word	0x00000300


	//   ....[1]....
        /*0180*/ 	.word	0x00000350


	//   ....[2]....
        /*0184*/ 	.word	0x000007d0


	//   ....[3]....
        /*0188*/ 	.word	0x000029e0


	//----- nvinfo : EIATTR_CRS_STACK_SIZE
	.align		4
.L_553:
        /*018c*/ 	.byte	0x04, 0x1e
        /*018e*/ 	.short	(.L_555 - .L_554)
.L_554:
        /*0190*/ 	.word	0x00000000


	//----- nvinfo : EIATTR_CBANK_PARAM_SIZE
	.align		4
.L_555:
        /*0194*/ 	.byte	0x03, 0x19
        /*0196*/ 	.short	0x00c4


	//----- nvinfo : EIATTR_PARAM_CBANK
	.align		4
        /*0198*/ 	.byte	0x04, 0x0a
        /*019a*/ 	.short	(.L_557 - .L_556)
	.align		4
.L_556:
        /*019c*/ 	.word	index@(.nv.constant0._ZN2at6native49_GLOBAL__N__09e94e3a_16_AveragePool3d_cu_a8eae74c40avg_pool3d_cuda_update_grad_input_atomicIN3c104HalfEfEEvNS_27GenericPackedTensorAccessorIKT_Lm4ENS_16DefaultPtrTraitsElEENS5_IS6_Lm4ES8_lEEiiiiiiiiibiii)
        /*01a0*/ 	.short	0x0210
        /*01a2*/ 	.short	0x00c4


	//----- nvinfo : EIATTR_SW_WAR
	.align		4
.L_557:
        /*01a4*/ 	.byte	0x04, 0x36
        /*01a6*/ 	.short	(.L_559 - .L_558)
.L_558:
        /*01a8*/ 	.word	0x00000008
.L_559:


//--------------------- .nv.info._ZN2at6native49_GLOBAL__N__09e94e3a_16_AveragePool3d_cu_a8eae74c33avg_pool3d_cuda_update_grad_inputIffEEvNS_27GenericPackedTensorAccessorIKT_Lm4ENS_16DefaultPtrTraitsElEENS3_IS4_Lm4ES6_lEEiiiiiiiiibii --------------------------
	.section	.nv.info._ZN2at6native49_GLOBAL__N__09e94e3a_16_AveragePool3d_cu_a8eae74c33avg_pool3d_cuda_update_grad_inputIffEEvNS_27GenericPackedTensorAccessorIKT_Lm4ENS_16DefaultPtrTraitsElEENS3_IS4_Lm4ES6_lEEiiiiiiiiibii,"",@"SHT_CUDA_INFO"
	.sectionflags	@""
	.align	4


	//----- nvinfo : EIATTR_CUDA_API_VERSION
	.align		4
        /*0000*/ 	.byte	0x04, 0x37
        /*0002*/ 	.short	(.L_561 - .L_560)
.L_560:
        /*0004*/ 	.word	0x00000082


	//----- nvinfo : EIATTR_KPARAM_INFO
	.align		4
.L_561:
        /*0008*/ 	.byte	0x04, 0x17
        /*000a*/ 	.short	(.L_563 - .L_562)
.L_562:
        /*000c*/ 	.word	0x00000000
        /*0010*/ 	.short	0x000d
        /*0012*/ 	.short	0x00bc
        /*0014*/ 	.byte	0x00, 0xf0, 0x11, 0x00


	//----- nvinfo : EIATTR_KPARAM_INFO
	.align		4
.L_563:
        /*0018*/ 	.byte	0x04, 0x17
        /*001a*/ 	.short	(.L_565 - .L_564)
.L_564:
        /*001c*/ 	.word	0x00000000
        /*0020*/ 	.short	0x000c
        /*0022*/ 	.short	0x00b8
        /*0024*/ 	.byte	0x00, 0xf0, 0x11, 0x00


	//----- nvinfo : EIATTR_KPARAM_INFO
	.align		4
.L_565:
        /*0028*/ 	.byte	0x04, 0x17
        /*002a*/ 	.short	(.L_567 - .L_566)
.L_566:
        /*002c*/ 	.word	0x00000000
        /*0030*/ 	.short	0x000b
        /*0032*/ 	.short	0x00b4
        /*0034*/ 	.byte	0x00, 0xf0, 0x05, 0x00


	//----- nvinfo : EIATTR_KPARAM_INFO
	.align		4
.L_567:
        /*0038*/ 	.byte	0x04, 0x17
        /*003a*/ 	.short	(.L_569 - .L_568)
.L_568:
        /*003c*/ 	.word	0x00000000
        /*0040*/ 	.short	0x000a
        /*0042*/ 	.short	0x00b0
        /*0044*/ 	.byte	0x00, 0xf0, 0x11, 0x00


	//----- nvinfo : EIATTR_KPARAM_INFO
	.align		4
.L_569:
        /*0048*/ 	.byte	0x04, 0x17
        /*004a*/ 	.short	(.L_571 - .L_570)
.L_570:
        /*004c*/ 	.word	0x00000000
        /*0050*/ 	.short	0x0009
        /*0052*/ 	.short	0x00ac
        /*0054*/ 	.byte	0x00, 0xf0, 0x11, 0x00


	//----- nvinfo : EIATTR_KPARAM_INFO
	.align		4
.L_571:
        /*0058*/ 	.byte	0x04, 0x17
        /*005a*/ 	.short	(.L_573 - .L_572)
.L_572:
        /*005c*/ 	.word	0x00000000
        /*0060*/ 	.short	0x0008
        /*0062*/ 	.short	0x00a8
        /*0064*/ 	.byte	0x00, 0xf0, 0x11, 0x00


	//----- nvinfo : EIATTR_KPARAM_INFO
	.align		4
.L_573:
        /*0068*/ 	.byte	0x04, 0x17
        /*006a*/ 	.short	(.L_575 - .L_574)
.L_574:
        /*006c*/ 	.word	0x00000000
        /*0070*/ 	.short	0x0007
        /*0072*/ 	.short	0x00a4
        /*0074*/ 	.byte	0x00, 0xf0, 0x11, 0x00


	//----- nvinfo : EIATTR_KPARAM_INFO
	.align		4
.L_575:
        /*0078*/ 	.byte	0x04, 0x17
        /*007a*/ 	.short	(.L_577 - .L_576)
.L_576:
        /*007c*/ 	.word	0x00000000
        /*0080*/ 	.short	0x0006
        /*0082*/ 	.short	0x00a0
        /*0084*/ 	.byte	0x00, 0xf0, 0x11, 0x00


	//----- nvinfo : EIATTR_KPARAM_INFO
	.align		4
.L_577:
        /*0088*/ 	.byte	0x04, 0x17
        /*008a*/ 	.short	(.L_579 - .L_578)
.L_578:
        /*008c*/ 	.word	0x00000000
        /*0090*/ 	.short	0x0005
        /*0092*/ 	.short	0x009c
        /*0094*/ 	.byte	0x00, 0xf0, 0x11, 0x00


	//----- nvinfo : EIATTR_KPARAM_INFO
	.align		4
.L_579:
        /*0098*/ 	.byte	0x04, 0x17
        /*009a*/ 	.short	(.L_581 - .L_580)
.L_580:
        /*009c*/ 	.word	0x00000000
        /*00a0*/ 	.short	0x0004
        /*00a2*/ 	.short	0x0098
        /*00a4*/ 	.byte	0x00, 0xf0, 0x11, 0x00


	//----- nvinfo : EIATTR_KPARAM_INFO
	.align		4
.L_581:
        /*00a8*/ 	.byte	0x04, 0x17
        /*00aa*/ 	.short	(.L_583 - .L_582)
.L_582:
        /*00ac*/ 	.word	0x00000000
        /*00b0*/ 	.short	0x0003
        /*00b2*/ 	.short	0x0094
        /*00b4*/ 	.byte	0x00, 0xf0, 0x11, 0x00


	//----- nvinfo : EIATTR_KPARAM_INFO
	.align		4
.L_583:
        /*00b8*/ 	.byte	0x04, 0x17
        /*00ba*/ 	.short	(.L_585 - .L_584)
.L_584:
        /*00bc*/ 	.word	0x00000000
        /*00c0*/ 	.short	0x0002
        /*00c2*/ 	.short	0x0090
        /*00c4*/ 	.byte	0x00, 0xf0, 0x11, 0x00


	//----- nvinfo : EIATTR_KPARAM_INFO
	.align		4
.L_585:
        /*00c8*/ 	.byte	0x04, 0x17
        /*00ca*/ 	.short	(.L_587 - .L_586)
.L_586:
        /*00cc*/ 	.word	0x00000000
        /*00d0*/ 	.short	0x0001
        /*00d2*/ 	.short	0x0048
        /*00d4*/ 	.byte	0x00, 0xf0, 0x21, 0x01


	//----- nvinfo : EIATTR_KPARAM_INFO
	.align		4
.L_587:
        /*00d8*/ 	.byte	0x04, 0x17
        /*00da*/ 	.short	(.L_589 - .L_588)
.L_588:
        /*00dc*/ 	.word	0x00000000
        /*00e0*/ 	.short	0x0000
        /*00e2*/ 	.short	0x0000
        /*00e4*/ 	.byte	0x00, 0xf0, 0x21, 0x01


	//----- nvinfo : EIATTR_SPARSE_MMA_MASK
	.align		4
.L_589:
        /*00e8*/ 	.byte	0x03, 0x50
        /*00ea*/ 	.short	0x0000


	//----- nvinfo : EIATTR_MAXREG_COUNT
	.align		4
        /*00ec*/ 	.byte	0x03, 0x1b
        /*00ee*/ 	.short	0x00ff


	//----- nvinfo : EIATTR_MERCURY_ISA_VERSION
	.align		4
        /*00f0*/ 	.byte	0x03, 0x5f
        /*00f2*/ 	.short	0x0101


	//----- nvinfo : EIATTR_EXIT_INSTR_OFFSETS
	.align		4
        /*00f4*/ 	.byte	0x04, 0x1c
        /*00f6*/ 	.short	(.L_591 - .L_590)


	//   ....[0]....
.L_590:
        /*00f8*/ 	.word	0x00000300


	//   ....[1]....
        /*00fc*/ 	.word	0x00000350


	//   ....[2]....
        /*0100*/ 	.word	0x000007b0


	//   ....[3]....
        /*0104*/ 	.word	0x000010f0


	//----- nvinfo : EIATTR_CRS_STACK_SIZE
	.align		4
.L_591:
        /*0108*/ 	.byte	0x04, 0x1e
        /*010a*/ 	.short	(.L_593 - .L_592)
.L_592:
        /*010c*/ 	.word	0x00000000


	//----- nvinfo : EIATTR_CBANK_PARAM_SIZE
	.align		4
.L_593:
        /*0110*/ 	.byte	0x03, 0x19
        /*0112*/ 	.short	0x00c0


	//----- nvinfo : EIATTR_PARAM_CBANK
	.align		4
        /*0114*/ 	.byte	0x04, 0x0a
        /*0116*/ 	.short	(.L_595 - .L_594)
	.align		4
.L_594:
        /*0118*/ 	.word	index@(.nv.constant0._ZN2at6native49_GLOBAL__N__09e94e3a_16_AveragePool3d_cu_a8eae74c33avg_pool3d_cuda_update_grad_inputIffEEvNS_27GenericPackedTensorAccessorIKT_Lm4ENS_16DefaultPtrTraitsElEENS3_IS4_Lm4ES6_lEEiiiiiiiiibii)
        /*011c*/ 	.short	0x0210
        /*011e*/ 	.short	0x00c0


	//----- nvinfo : EIATTR_SW_WAR
	.align		4
.L_595:
        /*0120*/ 	.byte	0x04, 0x36
        /*0122*/ 	.short	(.L_597 - .L_596)
.L_596:
        /*0124*/ 	.word	0x00000008
.L_597:


//--------------------- .nv.info._ZN2at6native49_GLOBAL__N__09e94e3a_16_AveragePool3d_cu_a8eae74c40avg_pool3d_cuda_update_grad_input_atomicIffEEvNS_27GenericPackedTensorAccessorIKT_Lm4ENS_16DefaultPtrTraitsElEENS3_IS4_Lm4ES6_lEEiiiiiiiiibiii --------------------------
	.section	.nv.info._ZN2at6native49_GLOBAL__N__09e94e3a_16_AveragePool3d_cu_a8eae74c40avg_pool3d_cuda_update_grad_input_atomicIffEEvNS_27GenericPackedTensorAccessorIKT_Lm4ENS_16DefaultPtrTraitsElEENS3_IS4_Lm4ES6_lEEiiiiiiiiibiii,"",@"SHT_CUDA_INFO"
	.sectionflags	@""
	.align	4


	//----- nvinfo : EIATTR_CUDA_API_VERSION
	.align		4
        /*0000*/ 	.byte	0x04, 0x37
        /*0002*/ 	.short	(.L_599 - .L_598)
.L_598:
        /*0004*/ 	.word	0x00000082


	//----- nvinfo : EIATTR_KPARAM_INFO
	.align		4
.L_599:
        /*0008*/ 	.byte	0x04, 0x17
        /*000a*/ 	.short	(.L_601 - .L_600)
.L_600:
        /*000c*/ 	.word	0x00000000
        /*0010*/ 	.short	0x000e
        /*0012*/ 	.short	0x00c0
        /*0014*/ 	.byte	0x00, 0xf0, 0x11, 0x00


	//----- nvinfo : EIATTR_KPARAM_INFO
	.align		4
.L_601:
        /*0018*/ 	.byte	0x04, 0x17
        /*001a*/ 	.short	(.L_603 - .L_602)
.L_602:
        /*001c*/ 	.word	0x00000000
        /*0020*/ 	.short	0x000d
        /*0022*/ 	.short	0x00bc
        /*0024*/ 	.byte	0x00, 0xf0, 0x11, 0x00


	//----- nvinfo : EIATTR_KPARAM_INFO
	.align		4
.L_603:
        /*0028*/ 	.byte	0x04, 0x17
        /*002a*/ 	.short	(.L_605 - .L_604)
.L_604:
        /*002c*/ 	.word	0x00000000
        /*0030*/ 	.short	0x000c
        /*0032*/ 	.short	0x00b8
        /*0034*/ 	.byte	0x00, 0xf0, 0x11, 0x00


	//----- nvinfo : EIATTR_KPARAM_INFO
	.align		4
.L_605:
        /*0038*/ 	.byte	0x04, 0x17
        /*003a*/ 	.short	(.L_607 - .L_606)
.L_606:
        /*003c*/ 	.word	0x00000000
        /*0040*/ 	.short	0x000b
        /*0042*/ 	.short	0x00b4
        /*0044*/ 	.byte	0x00, 0xf0, 0x05, 0x00


	//----- nvinfo : EIATTR_KPARAM_INFO
	.align		4
.L_607:
        /*0048*/ 	.byte	0x04, 0x17
        /*004a*/ 	.short	(.L_609 - .L_608)
.L_608:
        /*004c*/ 	.word	0x00000000
        /*0050*/ 	.short	0x000a
        /*0052*/ 	.short	0x00b0
        /*0054*/ 	.byte	0x00, 0xf0, 0x11, 0x00


	//----- nvinfo : EIATTR_KPARAM_INFO
	.align		4
.L_609:
        /*0058*/ 	.byte	0x04, 0x17
        /*005a*/ 	.short	(.L_611 - .L_610)
.L_610:
        /*005c*/ 	.word	0x00000000
        /*0060*/ 	.short	0x0009
        /*0062*/ 	.short	0x00ac
        /*0064*/ 	.byte	0x00, 0xf0, 0x11, 0x00


	//----- nvinfo : EIATTR_KPARAM_INFO
	.align		4
.L_611:
        /*0068*/ 	.byte	0x04, 0x17
        /*006a*/ 	.short	(.L_613 - .L_612)
.L_612:
        /*006c*/ 	.word	0x00000000
        /*0070*/ 	.short	0x0008
        /*0072*/ 	.short	0x00a8
        /*0074*/ 	.byte	0x00, 0xf0, 0x11, 0x00


	//----- nvinfo : EIATTR_KPARAM_INFO
	.align		4
.L_613:
        /*0078*/ 	.byte	0x04, 0x17
        /*007a*/ 	.short	(.L_615 - .L_614)
.L_614:
        /*007c*/ 	.word	0x00000000
        /*0080*/ 	.short	0x0007
        /*0082*/ 	.short	0x00a4
        /*0084*/ 	.byte	0x00, 0xf0, 0x11, 0x00


	//----- nvinfo : EIATTR_KPARAM_INFO
	.align		4
.L_615:
        /*0088*/ 	.byte	0x04, 0x17
        /*008a*/ 	.short	(.L_617 - .L_616)
.L_616:
        /*008c*/ 	.word	0x00000000
        /*0090*/ 	.short	0x0006
        /*0092*/ 	.short	0x00a0
        /*0094*/ 	.byte	0x00, 0xf0, 0x11, 0x00


	//----- nvinfo : EIATTR_KPARAM_INFO
	.align		4
.L_617:
        /*0098*/ 	.byte	0x04, 0x17
        /*009a*/ 	.short	(.L_619 - .L_618)
.L_618:
        /*009c*/ 	.word	0x00000000
        /*00a0*/ 	.short	0x0005
        /*00a2*/ 	.short	0x009c
        /*00a4*/ 	.byte	0x00, 0xf0, 0x11, 0x00


	//----- nvinfo : EIATTR_KPARAM_INFO
	.align		4
.L_619:
        /*00a8*/ 	.byte	0x04, 0x17
        /*00aa*/ 	.short	(.L_621 - .L_620)
.L_620:
        /*00ac*/ 	.word	0x00000000
        /*00b0*/ 	.short	0x0004
        /*00b2*/ 	.short	0x0098
        /*00b4*/ 	.byte	0x00, 0xf0, 0x11, 0x00


	//----- nvinfo : EIATTR_KPARAM_INFO
	.align		4
.L_621:
        /*00b8*/ 	.byte	0x04, 0x17
        /*00ba*/ 	.short	(.L_623 - .L_622)
.L_622:
        /*00bc*/ 	.word	0x00000000
        /*00c0*/ 	.short	0x0003
        /*00c2*/ 	.short	0x0094
        /*00c4*/ 	.byte	0x00, 0xf0, 0x11, 0x00


	//----- nvinfo : EIATTR_KPARAM_INFO
	.align		4
.L_623:
        /*00c8*/ 	.byte	0x04, 0x17
        /*00ca*/ 	.short	(.L_625 - .L_624)
.L_624:
        /*00cc*/ 	.word	0x00000000
        /*00d0*/ 	.short	0x0002
        /*00d2*/ 	.short	0x0090
        /*00d4*/ 	.byte	0x00, 0xf0, 0x11, 0x00


	//----- nvinfo : EIATTR_KPARAM_INFO
	.align		4
.L_625:
        /*00d8*/ 	.byte	0x04, 0x17
        /*00da*/ 	.short	(.L_627 - .L_626)
.L_626:
        /*00dc*/ 	.word	0x00000000
        /*00e0*/ 	.short	0x0001
        /*00e2*/ 	.short	0x0048
        /*00e4*/ 	.byte	0x00, 0xf0, 0x21, 0x01


	//----- nvinfo : EIATTR_KPARAM_INFO
	.align		4
.L_627:
        /*00e8*/ 	.byte	0x04, 0x17
        /*00ea*/ 	.short	(.L_629 - .L_628)
.L_628:
        /*00ec*/ 	.word	0x00000000
        /*00f0*/ 	.short	0x0000
        /*00f2*/ 	.short	0x0000
        /*00f4*/ 	.byte	0x00, 0xf0, 0x21, 0x01


	//----- nvinfo : EIATTR_SPARSE_MMA_MASK
	.align		4
.L_629:
        /*00f8*/ 	.byte	0x03, 0x50
        /*00fa*/ 	.short	0x0000


	//----- nvinfo : EIATTR_MAXREG_COUNT
	.align		4
        /*00fc*/ 	.byte	0x03, 0x1b
        /*00fe*/ 	.short	0x00ff


	//----- nvinfo : EIATTR_MERCURY_ISA_VERSION
	.align		4
        /*0100*/ 	.byte	0x03, 0x5f
        /*0102*/ 	.short	0x0101


	//----- nvinfo : EIATTR_EXIT_INSTR_OFFSETS
	.align		4
        /*0104*/ 	.byte	0x04, 0x1c
        /*0106*/ 	.short	(.L_631 - .L_630)


	//   ....[0]....
.L_630:
        /*0108*/ 	.word	0x00000300


	//   ....[1]....
        /*010c*/ 	.word	0x00000350


	//   ....[2]....
        /*0110*/ 	.word	0x000007c0


	//   ....[3]....
        /*0114*/ 	.word	0x00000d10


	//----- nvinfo : EIATTR_CRS_STACK_SIZE
	.align		4
.L_631:
        /*0118*/ 	.byte	0x04, 0x1e
        /*011a*/ 	.short	(.L_633 - .L_632)
.L_632:
        /*011c*/ 	.word	0x00000000


	//----- nvinfo : EIATTR_CBANK_PARAM_SIZE
	.align		4
.L_633:
        /*0120*/ 	.byte	0x03, 0x19
        /*0122*/ 	.short	0x00c4


	//----- nvinfo : EIATTR_PARAM_CBANK
	.align		4
        /*0124*/ 	.byte	0x04, 0x0a
        /*0126*/ 	.short	(.L_635 - .L_634)
	.align		4
.L_634:
        /*0128*/ 	.word	index@(.nv.constant0._ZN2at6native49_GLOBAL__N__09e94e3a_16_AveragePool3d_cu_a8eae74c40avg_pool3d_cuda_update_grad_input_atomicIffEEvNS_27GenericPackedTensorAccessorIKT_Lm4ENS_16DefaultPtrTraitsElEENS3_IS4_Lm4ES6_lEEiiiiiiiiibiii)
        /*012c*/ 	.short	0x0210
        /*012e*/ 	.short	0x00c4


	//----- nvinfo : EIATTR_SW_WAR
	.align		4
.L_635:
        /*0130*/ 	.byte	0x04, 0x36
        /*0132*/ 	.short	(.L_637 - .L_636)
.L_636:
        /*0134*/ 	.word	0x00000008
.L_637:


//--------------------- .nv.info._ZN2at6native49_GLOBAL__N__09e94e3a_16_AveragePool3d_cu_a8eae74c33avg_pool3d_cuda_update_grad_inputIddEEvNS_27GenericPackedTensorAccessorIKT_Lm4ENS_16DefaultPtrTraitsElEENS3_IS4_Lm4ES6_lEEiiiiiiiiibii --------------------------
	.section	.nv.info._ZN2at6native49_GLOBAL__N__09e94e3a_16_AveragePool3d_cu_a8eae74c33avg_pool3d_cuda_update_grad_inputIddEEvNS_27GenericPackedTensorAccessorIKT_Lm4ENS_16DefaultPtrTraitsElEENS3_IS4_Lm4ES6_lEEiiiiiiiiibii,"",@"SHT_CUDA_INFO"
	.sectionflags	@""
	.align	4


	//----- nvinfo : EIATTR_CUDA_API_VERSION
	.align		4
        /*0000*/ 	.byte	0x04, 0x37
        /*0002*/ 	.short	(.L_639 - .L_638)
.L_638:
        /*0004*/ 	.word	0x00000082


	//----- nvinfo : EIATTR_KPARAM_INFO
	.align		4
.L_639:
        /*0008*/ 	.byte	0x04, 0x17
        /*000a*/ 	.short	(.L_641 - .L_640)
.L_640:
        /*000c*/ 	.word	0x00000000
        /*0010*/ 	.short	0x000d
        /*0012*/ 	.short	0x00bc
        /*0014*/ 	.byte	0x00, 0xf0, 0x11, 0x00


	//----- nvinfo : EIATTR_KPARAM_INFO
	.align		4
.L_641:
        /*0018*/ 	.byte	0x04, 0x17
        /*001a*/ 	.short	(.L_643 - .L_642)
.L_642:
        /*001c*/ 	.word	0x00000000
        /*0020*/ 	.short	0x000c
        /*0022*/ 	.short	0x00b8
        /*0024*/ 	.byte	0x00, 0xf0, 0x11, 0x00


	//----- nvinfo : EIATTR_KPARAM_INFO
	.align		4
.L_643:
        /*0028*/ 	.byte	0x04, 0x17
        /*002a*/ 	.short	(.L_645 - .L_644)
.L_644:
        /*002c*/ 	.word	0x00000000
        /*0030*/ 	.short	0x000b
        /*0032*/ 	.short	0x00b4
        /*0034*/ 	.byte	0x00, 0xf0, 0x05, 0x00


	//----- nvinfo : EIATTR_KPARAM_INFO
	.align		4
.L_645:
        /*0038*/ 	.byte	0x04, 0x17
        /*003a*/ 	.short	(.L_647 - .L_646)
.L_646:
        /*003c*/ 	.word	0x00000000
        /*0040*/ 	.short	0x000a
        /*0042*/ 	.short	0x00b0
        /*0044*/ 	.byte	0x00, 0xf0, 0x11, 0x00


	//----- nvinfo : EIATTR_KPARAM_INFO
	.align		4
.L_647:
        /*0048*/ 	.byte	0x04, 0x17
        /*004a*/ 	.short	(.L_649 - .L_648)
.L_648:
        /*004c*/ 	.word	0x00000000
        /*0050*/ 	.short	0x0009
        /*0052*/ 	.short	0x00ac
        /*0054*/ 	.byte	0x00, 0xf0, 0x11, 0x00


	//----- nvinfo : EIATTR_KPARAM_INFO
	.align		4
.L_649:
        /*0058*/ 	.byte	0x04, 0x17
        /*005a*/ 	.short	(.L_651 - .L_650)
.L_650:
        /*005c*/ 	.word	0x00000000
        /*0060*/ 	.short	0x0008
        /*0062*/ 	.short	0x00a8
        /*0064*/ 	.byte	0x00, 0xf0, 0x11, 0x00


	//----- nvinfo : EIATTR_KPARAM_INFO
	.align		4
.L_651:
        /*0068*/ 	.byte	0x04, 0x17
        /*006a*/ 	.short	(.L_653 - .L_652)
.L_652:
        /*006c*/ 	.word	0x00000000
        /*0070*/ 	.short	0x0007
        /*0072*/ 	.short	0x00a4
        /*0074*/ 	.byte	0x00, 0xf0, 0x11, 0x00


	//----- nvinfo : EIATTR_KPARAM_INFO
	.align		4
.L_653:
        /*0078*/ 	.byte	0x04, 0x17
        /*007a*/ 	.short	(.L_655 - .L_654)
.L_654:
        /*007c*/ 	.word	0x00000000
        /*0080*/ 	.short	0x0006
        /*0082*/ 	.short	0x00a0
        /*0084*/ 	.byte	0x00, 0xf0, 0x11, 0x00


	//----- nvinfo : EIATTR_KPARAM_INFO
	.align		4
.L_655:
        /*0088*/ 	.byte	0x04, 0x17
        /*008a*/ 	.short	(.L_657 - .L_656)
.L_656:
        /*008c*/ 	.word	0x00000000
        /*0090*/ 	.short	0x0005
        /*0092*/ 	.short	0x009c
        /*0094*/ 	.byte	0x00, 0xf0, 0x11, 0x00


	//----- nvinfo : EIATTR_KPARAM_INFO
	.align		4
.L_657:
        /*0098*/ 	.byte	0x04, 0x17
        /*009a*/ 	.short	(.L_659 - .L_658)
.L_658:
        /*009c*/ 	.word	0x00000000
        /*00a0*/ 	.short	0x0004
        /*00a2*/ 	.short	0x0098
        /*00a4*/ 	.byte	0x00, 0xf0, 0x11, 0x00


	//----- nvinfo : EIATTR_KPARAM_INFO
	.align		4
.L_659:
        /*00a8*/ 	.byte	0x04, 0x17
        /*00aa*/ 	.short	(.L_661 - .L_660)
.L_660:
        /*00ac*/ 	.word	0x00000000
        /*00b0*/ 	.short	0x0003
        /*00b2*/ 	.short	0x0094
        /*00b4*/ 	.byte	0x00, 0xf0, 0x11, 0x00


	//----- nvinfo : EIATTR_KPARAM_INFO
	.align		4
.L_661:
        /*00b8*/ 	.byte	0x04, 0x17
        /*00ba*/ 	.short	(.L_663 - .L_662)
.L_662:
        /*00bc*/ 	.word	0x00000000
        /*00c0*/ 	.short	0x0002
        /*00c2*/ 	.short	0x0090
        /*00c4*/ 	.byte	0x00, 0xf0, 0x11, 0x00


	//----- nvinfo : EIATTR_KPARAM_INFO
	.align		4
.L_663:
        /*00c8*/ 	.byte	0x04, 0x17
        /*00ca*/ 	.short	(.L_665 - .L_664)
.L_664:
        /*00cc*/ 	.word	0x00000000
        /*00d0*/ 	.short	0x0001
        /*00d2*/ 	.short	0x0048
        /*00d4*/ 	.byte	0x00, 0xf0, 0x21, 0x01


	//----- nvinfo : EIATTR_KPARAM_INFO
	.align		4
.L_665:
        /*00d8*/ 	.byte	0x04, 0x17
        /*00da*/ 	.short	(.L_667 - .L_666)
.L_666:
        /*00dc*/ 	.word	0x00000000
        /*00e0*/ 	.short	0x0000
        /*00e2*/ 	.short	0x0000
        /*00e4*/ 	.byte	0x00, 0xf0, 0x21, 0x01


	//----- nvinfo : EIATTR_SPARSE_MMA_MASK
	.align		4
.L_667:
        /*00e8*/ 	.byte	0x03, 0x50
        /*00ea*/ 	.short	0x0000


	//----- nvinfo : EIATTR_MAXREG_COUNT
	.align		4
        /*00ec*/ 	.byte	0x03, 0x1b
        /*00ee*/ 	.short	0x00ff


	//----- nvinfo : EIATTR_MERCURY_ISA_VERSION
	.align		4
        /*00f0*/ 	.byte	0x03, 0x5f
        /*00f2*/ 	.short	0x0101


	//----- nvinfo : EIATTR_EXIT_INSTR_OFFSETS
	.align		4
        /*00f4*/ 	.byte	0x04, 0x1c
        /*00f6*/ 	.short	(.L_669 - .L_668)


	//   ....[0]....
.L_668:
        /*00f8*/ 	.word	0x00000300


	//   ....[1]....
        /*00fc*/ 	.word	0x00000350


	//   ....[2]....
        /*0100*/ 	.word	0x000008e0


	//   ....[3]....
        /*0104*/ 	.word	0x00001240


	//----- nvinfo : EIATTR_CRS_STACK_SIZE
	.align		4
.L_669:
        /*0108*/ 	.byte	0x04, 0x1e
        /*010a*/ 	.short	(.L_671 - .L_670)
.L_670:
        /*010c*/ 	.word	0x00000000


	//----- nvinfo : EIATTR_CBANK_PARAM_SIZE
	.align		4
.L_671:
        /*0110*/ 	.byte	0x03, 0x19
        /*0112*/ 	.short	0x00c0


	//----- nvinfo : EIATTR_PARAM_CBANK
	.align		4
        /*0114*/ 	.byte	0x04, 0x0a
        /*0116*/ 	.short	(.L_673 - .L_672)
	.align		4
.L_672:
        /*0118*/ 	.word	index@(.nv.constant0._ZN2at6native49_GLOBAL__N__09e94e3a_16_AveragePool3d_cu_a8eae74c33avg_pool3d_cuda_update_grad_inputIddEEvNS_27GenericPackedTensorAccessorIKT_Lm4ENS_16DefaultPtrTraitsElEENS3_IS4_Lm4ES6_lEEiiiiiiiiibii)
        /*011c*/ 	.short	0x0210
        /*011e*/ 	.short	0x00c0


	//----- nvinfo : EIATTR_SW_WAR
	.align		4
.L_673:
        /*0120*/ 	.byte	0x04, 0x36
        /*0122*/ 	.short	(.L_675 - .L_674)
.L_674:
        /*0124*/ 	.word	0x00000008
.L_675:


//--------------------- .nv.info._ZN2at6native49_GLOBAL__N__09e94e3a_16_AveragePool3d_cu_a8eae74c40avg_pool3d_cuda_update_grad_input_atomicIddEEvNS_27GenericPackedTensorAccessorIKT_Lm4ENS_16DefaultPtrTraitsElEENS3_IS4_Lm4ES6_lEEiiiiiiiiibiii --------------------------
	.section	.nv.info._ZN2at6native49_GLOBAL__N__09e94e3a_16_AveragePool3d_cu_a8eae74c40avg_pool3d_cuda_update_grad_input_atomicIddEEvNS_27GenericPackedTensorAccessorIKT_Lm4ENS_16DefaultPtrTraitsElEENS3_IS4_Lm4ES6_lEEiiiiiiiiibiii,"",@"SHT_CUDA_INFO"
	.sectionflags	@""
	.align	4


	//----- nvinfo : EIATTR_CUDA_API_VERSION
	.align		4
        /*0000*/ 	.byte	0x04, 0x37
        /*0002*/ 	.short	(.L_677 - .L_676)
.L_676:
        /*0004*/ 	.word	0x00000082


	//----- nvinfo : EIATTR_KPARAM_INFO
	.align		4
.L_677:
        /*0008*/ 	.byte	0x04, 0x17
        /*000a*/ 	.short	(.L_679 - .L_678)
.L_678:
        /*000c*/ 	.word	0x00000000
        /*0010*/ 	.short	0x000e
        /*0012*/ 	.short	0x00c0
        /*0014*/ 	.byte	0x00, 0xf0, 0x11, 0x00


	//----- nvinfo : EIATTR_KPARAM_INFO
	.align		4
.L_679:
        /*0018*/ 	.byte	0x04, 0x17
        /*001a*/ 	.short	(.L_681 - .L_680)
.L_680:
        /*001c*/ 	.word	0x00000000
        /*0020*/ 	.short	0x000d
        /*0022*/ 	.short	0x00bc
        /*0024*/ 	.byte	0x00, 0xf0, 0x11, 0x00


	//----- nvinfo : EIATTR_KPARAM_INFO
	.align		4
.L_681:
        /*0028*/ 	.byte	0x04, 0x17
        /*002a*/ 	.short	(.L_683 - .L_682)
.L_682:
        /*002c*/ 	.word	0x00000000
        /*0030*/ 	.short	0x000c
        /*0032*/ 	.short	0x00b8
        /*0034*/ 	.byte	0x00, 0xf0, 0x11, 0x00


	//----- nvinfo : EIATTR_KPARAM_INFO
	.align		4
.L_683:
        /*0038*/ 	.byte	0x04, 0x17
        /*003a*/ 	.short	(.L_685 - .L_684)
.L_684:
        /*003c*/ 	.word	0x00000000
        /*0040*/ 	.short	0x000b
        /*0042*/ 	.short	0x00b4
        /*0044*/ 	.byte	0x00, 0xf0, 0x05, 0x00


	//----- nvinfo : EIATTR_KPARAM_INFO
	.align		4
.L_685:
        /*0048*/ 	.byte	0x04, 0x17
        /*004a*/ 	.short	(.L_687 - .L_686)
.L_686:
        /*004c*/ 	.word	0x00000000
        /*0050*/ 	.short	0x000a
        /*0052*/ 	.short	0x00b0
        /*0054*/ 	.byte	0x00, 0xf0, 0x11, 0x00


	//----- nvinfo : EIATTR_KPARAM_INFO
	.align		4
.L_687:
        /*0058*/ 	.byte	0x04, 0x17
        /*005a*/ 	.short	(.L_689 - .L_688)
.L_688:
        /*005c*/ 	.word	0x00000000
        /*0060*/ 	.short	0x0009
        /*0062*/ 	.short	0x00ac
        /*0064*/ 	.byte	0x00, 0xf0, 0x11, 0x00


	//----- nvinfo : EIATTR_KPARAM_INFO
	.align		4
.L_689:
        /*0068*/ 	.byte	0x04, 0x17
        /*006a*/ 	.short	(.L_691 - .L_690)
.L_690:
        /*006c*/ 	.word	0x00000000
        /*0070*/ 	.short	0x0008
        /*0072*/ 	.short	0x00a8
        /*0074*/ 	.byte	0x00, 0xf0, 0x11, 0x00


	//----- nvinfo : EIATTR_KPARAM_INFO
	.align		4
.L_691:
        /*0078*/ 	.byte	0x04, 0x17
        /*007a*/ 	.short	(.L_693 - .L_692)
.L_692:
        /*007c*/ 	.word	0x00000000
        /*0080*/ 	.short	0x0007
        /*0082*/ 	.short	0x00a4
        /*0084*/ 	.byte	0x00, 0xf0, 0x11, 0x00


	//----- nvinfo : EIATTR_KPARAM_INFO
	.align		4
.L_693:
        /*0088*/ 	.byte	0x04, 0x17
        /*008a*/ 	.short	(.L_695 - .L_694)
.L_694:
        /*008c*/ 	.word	0x00000000
        /*0090*/ 	.short	0x0006
        /*0092*/ 	.short	0x00a0
        /*0094*/ 	.byte	0x00, 0xf0, 0x11, 0x00


	//----- nvinfo : EIATTR_KPARAM_INFO
	.align		4
.L_695:
        /*0098*/ 	.byte	0x04, 0x17
        /*009a*/ 	.short	(.L_697 - .L_696)
.L_696:
        /*009c*/ 	.word	0x00000000
        /*00a0*/ 	.short	0x0005
        /*00a2*/ 	.short	0x009c
        /*00a4*/ 	.byte	0x00, 0xf0, 0x11, 0x00


	//----- nvinfo : EIATTR_KPARAM_INFO
	.align		4
.L_697:
        /*00a8*/ 	.byte	0x04, 0x17
        /*00aa*/ 	.short	(.L_699 - .L_698)
.L_698:
        /*00ac*/ 	.word	0x00000000
        /*00b0*/ 	.short	0x0004
        /*00b2*/ 	.short	0x0098
        /*00b4*/ 	.byte	0x00, 0xf0, 0x11, 0x00


	//----- nvinfo : EIATTR_KPARAM_INFO
	.align		4
.L_699:
        /*00b8*/ 	.byte	0x04, 0x17
        /*00ba*/ 	.short	(.L_701 - .L_700)
.L_700:
        /*00bc*/ 	.word	0x00000000
        /*00c0*/ 	.short	0x0003
        /*00c2*/ 	.short	0x0094
        /*00c4*/ 	.byte	0x00, 0xf0, 0x11, 0x00


	//----- nvinfo : EIATTR_KPARAM_INFO
	.align		4
.L_701:
        /*00c8*/ 	.byte	0x04, 0x17
        /*00ca*/ 	.short	(.L_703 - .L_702)
.L_702:
        /*00cc*/ 	.word	0x00000000
        /*00d0*/ 	.short	0x0002
        /*00d2*/ 	.short	0x0090
        /*00d4*/ 	.byte	0x00, 0xf0, 0x11, 0x00


	//----- nvinfo : EIATTR_KPARAM_INFO
	.align		4
.L_703:
        /*00d8*/ 	.byte	0x04, 0x17
        /*00da*/ 	.short	(.L_705 - .L_704)
.L_704:
        /*00dc*/ 	.word	0x00000000
        /*00e0*/ 	.short	0x0001
        /*00e2*/ 	.short	0x0048
        /*00e4*/ 	.byte	0x00, 0xf0, 0x21, 0x01


	//----- nvinfo : EIATTR_KPARAM_INFO
	.align		4
.L_705:
        /*00e8*/ 	.byte	0x04, 0x17
        /*00ea*/ 	.short	(.L_707 - .L_706)
.L_706:
        /*00ec*/ 	.word	0x00000000
        /*00f0*/ 	.short	0x0000
        /*00f2*/ 	.short	0x0000
        /*00f4*/ 	.byte	0x00, 0xf0, 0x21, 0x01


	//----- nvinfo : EIATTR_SPARSE_MMA_MASK
	.align		4
.L_707:
        /*00f8*/ 	.byte	0x03, 0x50
        /*00fa*/ 	.short	0x0000


	//----- nvinfo : EIATTR_MAXREG_COUNT
	.align		4
        /*00fc*/ 	.byte	0x03, 0x1b
        /*00fe*/ 	.short	0x00ff


	//----- nvinfo : EIATTR_MERCURY_ISA_VERSION
	.align		4
        /*0100*/ 	.byte	0x03, 0x5f
        /*0102*/ 	.short	0x0101


	//----- nvinfo : EIATTR_EXIT_INSTR_OFFSETS
	.align		4
        /*0104*/ 	.byte	0x04, 0x1c
        /*0106*/ 	.short	(.L_709 - .L_708)


	//   ....[0]....
.L_708:
        /*0108*/ 	.word	0x00000300


	//   ....[1]....
        /*010c*/ 	.word	0x00000350


	//   ....[2]....
        /*0110*/ 	.word	0x00000900


	//   ....[3]....
        /*0114*/ 	.word	0x00000e50


	//----- nvinfo : EIATTR_CRS_STACK_SIZE
	.align		4
.L_709:
        /*0118*/ 	.byte	0x04, 0x1e
        /*011a*/ 	.short	(.L_711 - .L_710)
.L_710:
        /*011c*/ 	.word	0x00000000


	//----- nvinfo : EIATTR_CBANK_PARAM_SIZE
	.align		4
.L_711:
        /*0120*/ 	.byte	0x03, 0x19
        /*0122*/ 	.short	0x00c4


	//----- nvinfo : EIATTR_PARAM_CBANK
	.align		4
        /*0124*/ 	.byte	0x04, 0x0a
        /*0126*/ 	.short	(.L_713 - .L_712)
	.align		4
.L_712:
        /*0128*/ 	.word	index@(.nv.constant0._ZN2at6native49_GLOBAL__N__09e94e3a_16_AveragePool3d_cu_a8eae74c40avg_pool3d_cuda_update_grad_input_atomicIddEEvNS_27GenericPackedTensorAccessorIKT_Lm4ENS_16DefaultPtrTraitsElEENS3_IS4_Lm4ES6_lEEiiiiiiiiibiii)
        /*012c*/ 	.short	0x0210
        /*012e*/ 	.short	0x00c4


	//----- nvinfo : EIATTR_SW_WAR
	.align		4
.L_713:
        /*0130*/ 	.byte	0x04, 0x36
        /*0132*/ 	.short	(.L_715 - .L_714)
.L_714:
        /*0134*/ 	.word	0x00000008
.L_715:


//--------------------- .nv.info._ZN2at6native49_GLOBAL__N__09e94e3a_16_AveragePool3d_cu_a8eae74c44avg_pool3d_single_backward_out_frame_stride1IN3c108BFloat16EfEEvNS_27GenericPackedTensorAccessorIKT_Lm4ENS_16DefaultPtrTraitsElEENS5_IS6_Lm4ES8_lEEiiiT0_i --------------------------
	.section	.nv.info._ZN2at6native49_GLOBAL__N__09e94e3a_16_AveragePool3d_cu_a8eae74c44avg_pool3d_single_backward_out_frame_stride1IN3c108BFloat16EfEEvNS_27GenericPackedTensorAccessorIKT_Lm4ENS_16DefaultPtrTraitsElEENS5_IS6_Lm4ES8_lEEiiiT0_i,"",@"SHT_CUDA_INFO"
	.sectionflags	@""
	.align	4


	//----- nvinfo : EIATTR_CUDA_API_VERSION
	.align		4
        /*0000*/ 	.byte	0x04, 0x37
        /*0002*/ 	.short	(.L_717 - .L_716)
.L_716:
        /*0004*/ 	.word	0x00000082


	//----- nvinfo : EIATTR_KPARAM_INFO
	.align		4
.L_717:
        /*0008*/ 	.byte	0x04, 0x17
        /*000a*/ 	.short	(.L_719 - .L_718)
.L_718:
        /*000c*/ 	.word	0x00000000
        /*0010*/ 	.short	0x0006
        /*0012*/ 	.short	0x00a0
        /*0014*/ 	.byte	0x00, 0xf0, 0x11, 0x00


	//----- nvinfo : EIATTR_KPARAM_INFO
	.align		4
.L_719:
        /*0018*/ 	.byte	0x04, 0x17
        /*001a*/ 	.short	(.L_721 - .L_720)
.L_720:
        /*001c*/ 	.word	0x00000000
        /*0020*/ 	.short	0x0005
        /*0022*/ 	.short	0x009c
        /*0024*/ 	.byte	0x00, 0xf0, 0x11, 0x00


	//----- nvinfo : EIATTR_KPARAM_INFO
	.align		4
.L_721:
        /*0028*/ 	.byte	0x04, 0x17
        /*002a*/ 	.short	(.L_723 - .L_722)
.L_722:
        /*002c*/ 	.word	0x00000000
        /*0030*/ 	.short	0x0004
        /*0032*/ 	.short	0x0098
        /*0034*/ 	.byte	0x00, 0xf0, 0x11, 0x00


	//----- nvinfo : EIATTR_KPARAM_INFO
	.align		4
.L_723:
        /*0038*/ 	.byte	0x04, 0x17
        /*003a*/ 	.short	(.L_725 - .L_724)
.L_724:
        /*003c*/ 	.word	0x00000000
        /*0040*/ 	.short	0x0003
        /*0042*/ 	.short	0x0094
        /*0044*/ 	.byte	0x00, 0xf0, 0x11, 0x00


	//----- nvinfo : EIATTR_KPARAM_INFO
	.align		4
.L_725:
        /*0048*/ 	.byte	0x04, 0x17
        /*004a*/ 	.short	(.L_727 - .L_726)
.L_726:
        /*004c*/ 	.word	0x00000000
        /*0050*/ 	.short	0x0002
        /*0052*/ 	.short	0x0090
        /*0054*/ 	.byte	0x00, 0xf0, 0x11, 0x00


	//----- nvinfo : EIATTR_KPARAM_INFO
	.align		4
.L_727:
        /*0058*/ 	.byte	0x04, 0x17
        /*005a*/ 	.short	(.L_729 - .L_728)
.L_728:
        /*005c*/ 	.word	0x00000000
        /*0060*/ 	.short	0x0001
        /*0062*/ 	.short	0x0048
        /*0064*/ 	.byte	0x00, 0xf0, 0x21, 0x01


	//----- nvinfo : EIATTR_KPARAM_INFO
	.align		4
.L_729:
        /*0068*/ 	.byte	0x04, 0x17
        /*006a*/ 	.short	(.L_731 - .L_730)
.L_730:
        /*006c*/ 	.word	0x00000000
        /*0070*/ 	.short	0x0000
        /*0072*/ 	.short	0x0000
        /*0074*/ 	.byte	0x00, 0xf0, 0x21, 0x01


	//----- nvinfo : EIATTR_SPARSE_MMA_MASK
	.align		4
.L_731:
        /*0078*/ 	.byte	0x03, 0x50
        /*007a*/ 	.short	0x0000


	//----- nvinfo : EIATTR_MAXREG_COUNT
	.align		4
        /*007c*/ 	.byte	0x03, 0x1b
        /*007e*/ 	.short	0x00ff


	//----- nvinfo : EIATTR_MERCURY_ISA_VERSION
	.align		4
        /*0080*/ 	.byte	0x03, 0x5f
        /*0082*/ 	.short	0x0101


	//----- nvinfo : EIATTR_EXIT_INSTR_OFFSETS
	.align		4
        /*0084*/ 	.byte	0x04, 0x1c
        /*0086*/ 	.short	(.L_733 - .L_732)


	//   ....[0]....
.L_732:
        /*0088*/ 	.word	0x000002f0


	//   ....[1]....
        /*008c*/ 	.word	0x00000340


	//   ....[2]....
        /*0090*/ 	.word	0x00001430


	//----- nvinfo : EIATTR_CRS_STACK_SIZE
	.align		4
.L_733:
        /*0094*/ 	.byte	0x04, 0x1e
        /*0096*/ 	.short	(.L_735 - .L_734)
.L_734:
        /*0098*/ 	.word	0x00000000


	//----- nvinfo : EIATTR_CBANK_PARAM_SIZE
	.align		4
.L_735:
        /*009c*/ 	.byte	0x03, 0x19
        /*009e*/ 	.short	0x00a4


	//----- nvinfo : EIATTR_PARAM_CBANK
	.align		4
        /*00a0*/ 	.byte	0x04, 0x0a
        /*00a2*/ 	.short	(.L_737 - .L_736)
	.align		4
.L_736:
        /*00a4*/ 	.word	index@(.nv.constant0._ZN2at6native49_GLOBAL__N__09e94e3a_16_AveragePool3d_cu_a8eae74c44avg_pool3d_single_backward_out_frame_stride1IN3c108BFloat16EfEEvNS_27GenericPackedTensorAccessorIKT_Lm4ENS_16DefaultPtrTraitsElEENS5_IS6_Lm4ES8_lEEiiiT0_i)
        /*00a8*/ 	.short	0x0210
        /*00aa*/ 	.short	0x00a4


	//----- nvinfo : EIATTR_SW_WAR
	.align		4
.L_737:
        /*00ac*/ 	.byte	0x04, 0x36
        /*00ae*/ 	.short	(.L_739 - .L_738)
.L_738:
        /*00b0*/ 	.word	0x00000008
.L_739:


//--------------------- .nv.info._ZN2at6native49_GLOBAL__N__09e94e3a_16_AveragePool3d_cu_a8eae74c44avg_pool3d_single_backward_out_frame_stride1IN3c104HalfEfEEvNS_27GenericPackedTensorAccessorIKT_Lm4ENS_16DefaultPtrTraitsElEENS5_IS6_Lm4ES8_lEEiiiT0_i --------------------------
	.section	.nv.info._ZN2at6native49_GLOBAL__N__09e94e3a_16_AveragePool3d_cu_a8eae74c44avg_pool3d_single_backward_out_frame_stride1IN3c104HalfEfEEvNS_27GenericPackedTensorAccessorIKT_Lm4ENS_16DefaultPtrTraitsElEENS5_IS6_Lm4ES8_lEEiiiT0_i,"",@"SHT_CUDA_INFO"
	.sectionflags	@""
	.align	4


	//----- nvinfo : EIATTR_CUDA_API_VERSION
	.align		4
        /*0000*/ 	.byte	0x04, 0x37
        /*0002*/ 	.short	(.L_741 - .L_740)
.L_740:
        /*0004*/ 	.word	0x00000082


	//----- nvinfo : EIATTR_KPARAM_INFO
	.align		4
.L_741:
        /*0008*/ 	.byte	0x04, 0x17
        /*000a*/ 	.short	(.L_743 - .L_742)
.L_742:
        /*000c*/ 	.word	0x00000000
        /*0010*/ 	.short	0x0006
        /*0012*/ 	.short	0x00a0
        /*0014*/ 	.byte	0x00, 0xf0, 0x11, 0x00


	//----- nvinfo : EIATTR_KPARAM_INFO
	.align		4
.L_743:
        /*0018*/ 	.byte	0x04, 0x17
        /*001a*/ 	.short	(.L_745 - .L_744)
.L_744:
        /*001c*/ 	.word	0x00000000
        /*0020*/ 	.short	0x0005
        /*0022*/ 	.short	0x009c
        /*0024*/ 	.byte	0x00, 0xf0, 0x11, 0x00


	//----- nvinfo : EIATTR_KPARAM_INFO
	.align		4
.L_745:
        /*0028*/ 	.byte	0x04, 0x17
        /*002a*/ 	.short	(.L_747 - .L_746)
.L_746:
        /*002c*/ 	.word	0x00000000
        /*0030*/ 	.short	0x0004
        /*0032*/ 	.short	0x0098
        /*0034*/ 	.byte	0x00, 0xf0, 0x11, 0x00


	//----- nvinfo : EIATTR_KPARAM_INFO
	.align		4
.L_747:
        /*0038*/ 	.byte	0x04, 0x17
        /*003a*/ 	.short	(.L_749 - .L_748)
.L_748:
        /*003c*/ 	.word	0x00000000
        /*0040*/ 	.short	0x0003
        /*0042*/ 	.short	0x0094
        /*0044*/ 	.byte	0x00, 0xf0, 0x11, 0x00


	//----- nvinfo : EIATTR_KPARAM_INFO
	.align		4
.L_749:
        /*0048*/ 	.byte	0x04, 0x17
        /*004a*/ 	.short	(.L_751 - .L_750)
.L_750:
        /*004c*/ 	.word	0x00000000
        /*0050*/ 	.short	0x0002
        /*0052*/ 	.short	0x0090
        /*0054*/ 	.byte	0x00, 0xf0, 0x11, 0x00


	//----- nvinfo : EIATTR_KPARAM_INFO
	.align		4
.L_751:
        /*0058*/ 	.byte	0x04, 0x17
        /*005a*/ 	.short	(.L_753 - .L_752)
.L_752:
        /*005c*/ 	.word	0x00000000
        /*0060*/ 	.short	0x0001
        /*0062*/ 	.short	0x0048
        /*0064*/ 	.byte	0x00, 0xf0, 0x21, 0x01


	//----- nvinfo : EIATTR_KPARAM_INFO
	.align		4
.L_753:
        /*0068*/ 	.byte	0x04, 0x17
        /*006a*/ 	.short	(.L_755 - .L_754)
.L_754:
        /*006c*/ 	.word	0x00000000
        /*0070*/ 	.short	0x0000
        /*0072*/ 	.short	0x0000
        /*0074*/ 	.byte	0x00, 0xf0, 0x21, 0x01


	//----- nvinfo : EIATTR_SPARSE_MMA_MASK
	.align		4
.L_755:
        /*0078*/ 	.byte	0x03, 0x50
        /*007a*/ 	.short	0x0000


	//----- nvinfo : EIATTR_MAXREG_COUNT
	.align		4
        /*007c*/ 	.byte	0x03, 0x1b
        /*007e*/ 	.short	0x00ff


	//----- nvinfo : EIATTR_MERCURY_ISA_VERSION
	.align		4
        /*0080*/ 	.byte	0x03, 0x5f
        /*0082*/ 	.short	0x0101


	//----- nvinfo : EIATTR_EXIT_INSTR_OFFSETS
	.align		4
        /*0084*/ 	.byte	0x04, 0x1c
        /*0086*/ 	.short	(.L_757 - .L_756)


	//   ....[0]....
.L_756:
        /*0088*/ 	.word	0x000002f0


	//   ....[1]....
        /*008c*/ 	.word	0x00000340


	//   ....[2]....
        /*0090*/ 	.word	0x00001430


	//----- nvinfo : EIATTR_CRS_STACK_SIZE
	.align		4
.L_757:
        /*0094*/ 	.byte	0x04, 0x1e
        /*0096*/ 	.short	(.L_759 - .L_758)
.L_758:
        /*0098*/ 	.word	0x00000000


	//----- nvinfo : EIATTR_CBANK_PARAM_SIZE
	.align		4
.L_759:
        /*009c*/ 	.byte	0x03, 0x19
        /*009e*/ 	.short	0x00a4


	//----- nvinfo : EIATTR_PARAM_CBANK
	.align		4
        /*00a0*/ 	.byte	0x04, 0x0a
        /*00a2*/ 	.short	(.L_761 - .L_760)
	.align		4
.L_760:
        /*00a4*/ 	.word	index@(.nv.constant0._ZN2at6native49_GLOBAL__N__09e94e3a_16_AveragePool3d_cu_a8eae74c44avg_pool3d_single_backward_out_frame_stride1IN3c104HalfEfEEvNS_27GenericPackedTensorAccessorIKT_Lm4ENS_16DefaultPtrTraitsElEENS5_IS6_Lm4ES8_lEEiiiT0_i)
        /*00a8*/ 	.short	0x0210
        /*00aa*/ 	.short	0x00a4


	//----- nvinfo : EIATTR_SW_WAR
	.align		4
.L_761:
        /*00ac*/ 	.byte	0x04, 0x36
        /*00ae*/ 	.short	(.L_763 - .L_762)
.L_762:
        /*00b0*/ 	.word	0x00000008
.L_763:


//--------------------- .nv.info._ZN2at6native49_GLOBAL__N__09e94e3a_16_AveragePool3d_cu_a8eae74c44avg_pool3d_single_backward_out_frame_stride1IffEEvNS_27GenericPackedTensorAccessorIKT_Lm4ENS_16DefaultPtrTraitsElEENS3_IS4_Lm4ES6_lEEiiiT0_i --------------------------
	.section	.nv.info._ZN2at6native49_GLOBAL__N__09e94e3a_16_AveragePool3d_cu_a8eae74c44avg_pool3d_single_backward_out_frame_stride1IffEEvNS_27GenericPackedTensorAccessorIKT_Lm4ENS_16DefaultPtrTraitsElEENS3_IS4_Lm4ES6_lEEiiiT0_i,"",@"SHT_CUDA_INFO"
	.sectionflags	@""
	.align	4


	//----- nvinfo : EIATTR_CUDA_API_VERSION
	.align		4
        /*0000*/ 	.byte	0x04, 0x37
        /*0002*/ 	.short	(.L_765 - .L_764)
.L_764:
        /*0004*/ 	.word	0x00000082


	//----- nvinfo : EIATTR_KPARAM_INFO
	.align		4
.L_765:
        /*0008*/ 	.byte	0x04, 0x17
        /*000a*/ 	.short	(.L_767 - .L_766)
.L_766:
        /*000c*/ 	.word	0x00000000
        /*0010*/ 	.short	0x0006
        /*0012*/ 	.short	0x00a0
        /*0014*/ 	.byte	0x00, 0xf0, 0x11, 0x00


	//----- nvinfo : EIATTR_KPARAM_INFO
	.align		4
.L_767:
        /*0018*/ 	.byte	0x04, 0x17
        /*001a*/ 	.short	(.L_769 - .L_768)
.L_768:
        /*001c*/ 	.word	0x00000000
        /*0020*/ 	.short	0x0005
        /*0022*/ 	.short	0x009c
        /*0024*/ 	.byte	0x00, 0xf0, 0x11, 0x00


	//----- nvinfo : EIATTR_KPARAM_INFO
	.align		4
.L_769:
        /*0028*/ 	.byte	0x04, 0x17
        /*002a*/ 	.short	(.L_771 - .L_770)
.L_770:
        /*002c*/ 	.word	0x00000000
        /*0030*/ 	.short	0x0004
        /*0032*/ 	.short	0x0098
        /*0034*/ 	.byte	0x00, 0xf0, 0x11, 0x00


	//----- nvinfo : EIATTR_KPARAM_INFO
	.align		4
.L_771:
        /*0038*/ 	.byte	0x04, 0x17
        /*003a*/ 	.short	(.L_773 - .L_772)
.L_772:
        /*003c*/ 	.word	0x00000000
        /*0040*/ 	.short	0x0003
        /*0042*/ 	.short	0x0094
        /*0044*/ 	.byte	0x00, 0xf0, 0x11, 0x00


	//----- nvinfo : EIATTR_KPARAM_INFO
	.align		4
.L_773:
        /*0048*/ 	.byte	0x04, 0x17
        /*004a*/ 	.short	(.L_775 - .L_774)
.L_774:
        /*004c*/ 	.word	0x00000000
        /*0050*/ 	.short	0x0002
        /*0052*/ 	.short	0x0090
        /*0054*/ 	.byte	0x00, 0xf0, 0x11, 0x00


	//----- nvinfo : EIATTR_KPARAM_INFO
	.align		4
.L_775:
        /*0058*/ 	.byte	0x04, 0x17
        /*005a*/ 	.short	(.L_777 - .L_776)
.L_776:
        /*005c*/ 	.word	0x00000000
        /*0060*/ 	.short	0x0001
        /*0062*/ 	.short	0x0048
        /*0064*/ 	.byte	0x00, 0xf0, 0x21, 0x01


	//----- nvinfo : EIATTR_KPARAM_INFO
	.align		4
.L_777:
        /*0068*/ 	.byte	0x04, 0x17
        /*006a*/ 	.short	(.L_779 - .L_778)
.L_778:
        /*006c*/ 	.word	0x00000000
        /*0070*/ 	.short	0x0000
        /*0072*/ 	.short	0x0000
        /*0074*/ 	.byte	0x00, 0xf0, 0x21, 0x01


	//----- nvinfo : EIATTR_SPARSE_MMA_MASK
	.align		4
.L_779:
        /*0078*/ 	.byte	0x03, 0x50
        /*007a*/ 	.short	0x0000


	//----- nvinfo : EIATTR_MAXREG_COUNT
	.align		4
        /*007c*/ 	.byte	0x03, 0x1b
        /*007e*/ 	.short	0x00ff


	//----- nvinfo : EIATTR_MERCURY_ISA_VERSION
	.align		4
        /*0080*/ 	.byte	0x03, 0x5f
        /*0082*/ 	.short	0x0101


	//----- nvinfo : EIATTR_EXIT_INSTR_OFFSETS
	.align		4
        /*0084*/ 	.byte	0x04, 0x1c
        /*0086*/ 	.short	(.L_781 - .L_780)


	//   ....[0]....
.L_780:
        /*0088*/ 	.word	0x000002f0


	//   ....[1]....
        /*008c*/ 	.word	0x00000340


	//   ....[2]....
        /*0090*/ 	.word	0x00001220


	//----- nvinfo : EIATTR_CRS_STACK_SIZE
	.align		4
.L_781:
        /*0094*/ 	.byte	0x04, 0x1e
        /*0096*/ 	.short	(.L_783 - .L_782)
.L_782:
        /*0098*/ 	.word	0x00000000


	//----- nvinfo : EIATTR_CBANK_PARAM_SIZE
	.align		4
.L_783:
        /*009c*/ 	.byte	0x03, 0x19
        /*009e*/ 	.short	0x00a4


	//----- nvinfo : EIATTR_PARAM_CBANK
	.align		4
        /*00a0*/ 	.byte	0x04, 0x0a
        /*00a2*/ 	.short	(.L_785 - .L_784)
	.align		4
.L_784:
        /*00a4*/ 	.word	index@(.nv.constant0._ZN2at6native49_GLOBAL__N__09e94e3a_16_AveragePool3d_cu_a8eae74c44avg_pool3d_single_backward_out_frame_stride1IffEEvNS_27GenericPackedTensorAccessorIKT_Lm4ENS_16DefaultPtrTraitsElEENS3_IS4_Lm4ES6_lEEiiiT0_i)
        /*00a8*/ 	.short	0x0210
        /*00aa*/ 	.short	0x00a4


	//----- nvinfo : EIATTR_SW_WAR
	.align		4
.L_785:
        /*00ac*/ 	.byte	0x04, 0x36
        /*00ae*/ 	.short	(.L_787 - .L_786)
.L_786:
        /*00b0*/ 	.word	0x00000008
.L_787:


//--------------------- .nv.info._ZN2at6native49_GLOBAL__N__09e94e3a_16_AveragePool3d_cu_a8eae74c44avg_pool3d_single_backward_out_frame_stride1IddEEvNS_27GenericPackedTensorAccessorIKT_Lm4ENS_16DefaultPtrTraitsElEENS3_IS4_Lm4ES6_lEEiiiT0_i --------------------------
	.section	.nv.info._ZN2at6native49_GLOBAL__N__09e94e3a_16_AveragePool3d_cu_a8eae74c44avg_pool3d_single_backward_out_frame_stride1IddEEvNS_27GenericPackedTensorAccessorIKT_Lm4ENS_16DefaultPtrTraitsElEENS3_IS4_Lm4ES6_lEEiiiT0_i,"",@"SHT_CUDA_INFO"
	.sectionflags	@""
	.align	4


	//----- nvinfo : EIATTR_CUDA_API_VERSION
	.align		4
        /*0000*/ 	.byte	0x04, 0x37
        /*0002*/ 	.short	(.L_789 - .L_788)
.L_788:
        /*0004*/ 	.word	0x00000082


	//----- nvinfo : EIATTR_KPARAM_INFO
	.align		4
.L_789:
        /*0008*/ 	.byte	0x04, 0x17
        /*000a*/ 	.short	(.L_791 - .L_790)
.L_790:
        /*000c*/ 	.word	0x00000000
        /*0010*/ 	.short	0x0006
        /*0012*/ 	.short	0x00a8
        /*0014*/ 	.byte	0x00, 0xf0, 0x11, 0x00


	//----- nvinfo : EIATTR_KPARAM_INFO
	.align		4
.L_791:
        /*0018*/ 	.byte	0x04, 0x17
        /*001a*/ 	.short	(.L_793 - .L_792)
.L_792:
        /*001c*/ 	.word	0x00000000
        /*0020*/ 	.short	0x0005
        /*0022*/ 	.short	0x00a0
        /*0024*/ 	.byte	0x00, 0xf0, 0x21, 0x00


	//----- nvinfo : EIATTR_KPARAM_INFO
	.align		4
.L_793:
        /*0028*/ 	.byte	0x04, 0x17
        /*002a*/ 	.short	(.L_795 - .L_794)
.L_794:
        /*002c*/ 	.word	0x00000000
        /*0030*/ 	.short	0x0004
        /*0032*/ 	.short	0x0098
        /*0034*/ 	.byte	0x00, 0xf0, 0x11, 0x00


	//----- nvinfo : EIATTR_KPARAM_INFO
	.align		4
.L_795:
        /*0038*/ 	.byte	0x04, 0x17
        /*003a*/ 	.short	(.L_797 - .L_796)
.L_796:
        /*003c*/ 	.word	0x00000000
        /*0040*/ 	.short	0x0003
        /*0042*/ 	.short	0x0094
        /*0044*/ 	.byte	0x00, 0xf0, 0x11, 0x00


	//----- nvinfo : EIATTR_KPARAM_INFO
	.align		4
.L_797:
        /*0048*/ 	.byte	0x04, 0x17
        /*004a*/ 	.short	(.L_799 - .L_798)
.L_798:
        /*004c*/ 	.word	0x00000000
        /*0050*/ 	.short	0x0002
        /*0052*/ 	.short	0x0090
        /*0054*/ 	.byte	0x00, 0xf0, 0x11, 0x00


	//----- nvinfo : EIATTR_KPARAM_INFO
	.align		4
.L_799:
        /*0058*/ 	.byte	0x04, 0x17
        /*005a*/ 	.short	(.L_801 - .L_800)
.L_800:
        /*005c*/ 	.word	0x00000000
        /*0060*/ 	.short	0x0001
        /*0062*/ 	.short	0x0048
        /*0064*/ 	.byte	0x00, 0xf0, 0x21, 0x01


	//----- nvinfo : EIATTR_KPARAM_INFO
	.align		4
.L_801:
        /*0068*/ 	.byte	0x04, 0x17
        /*006a*/ 	.short	(.L_803 - .L_802)
.L_802:
        /*006c*/ 	.word	0x00000000
        /*0070*/ 	.short	0x0000
        /*0072*/ 	.short	0x0000
        /*0074*/ 	.byte	0x00, 0xf0, 0x21, 0x01


	//----- nvinfo : EIATTR_SPARSE_MMA_MASK
	.align		4
.L_803:
        /*0078*/ 	.byte	0x03, 0x50
        /*007a*/ 	.short	0x0000


	//----- nvinfo : EIATTR_MAXREG_COUNT
	.align		4
        /*007c*/ 	.byte	0x03, 0x1b
        /*007e*/ 	.short	0x00ff


	//----- nvinfo : EIATTR_MERCURY_ISA_VERSION
	.align		4
        /*0080*/ 	.byte	0x03, 0x5f
        /*0082*/ 	.short	0x0101


	//----- nvinfo : EIATTR_EXIT_INSTR_OFFSETS
	.align		4
        /*0084*/ 	.byte	0x04, 0x1c
        /*0086*/ 	.short	(.L_805 - .L_804)


	//   ....[0]....
.L_804:
        /*0088*/ 	.word	0x00000300


	//   ....[1]....
        /*008c*/ 	.word	0x00000350


	//   ....[2]....
        /*0090*/ 	.word	0x00001290


	//----- nvinfo : EIATTR_CRS_STACK_SIZE
	.align		4
.L_805:
        /*0094*/ 	.byte	0x04, 0x1e
        /*0096*/ 	.short	(.L_807 - .L_806)
.L_806:
        /*0098*/ 	.word	0x00000000


	//----- nvinfo : EIATTR_CBANK_PARAM_SIZE
	.align		4
.L_807:
        /*009c*/ 	.byte	0x03, 0x19
        /*009e*/ 	.short	0x00ac


	//----- nvinfo : EIATTR_PARAM_CBANK
	.align		4
        /*00a0*/ 	.byte	0x04, 0x0a
        /*00a2*/ 	.short	(.L_809 - .L_808)
	.align		4
.L_808:
        /*00a4*/ 	.word	index@(.nv.constant0._ZN2at6native49_GLOBAL__N__09e94e3a_16_AveragePool3d_cu_a8eae74c44avg_pool3d_single_backward_out_frame_stride1IddEEvNS_27GenericPackedTensorAccessorIKT_Lm4ENS_16DefaultPtrTraitsElEENS3_IS4_Lm4ES6_lEEiiiT0_i)
        /*00a8*/ 	.short	0x0210
        /*00aa*/ 	.short	0x00ac


	//----- nvinfo : EIATTR_SW_WAR
	.align		4
.L_809:
        /*00ac*/ 	.byte	0x04, 0x36
        /*00ae*/ 	.short	(.L_811 - .L_810)
.L_810:
        /*00b0*/ 	.word	0x00000008
.L_811:


//--------------------- .nv.info._ZN2at6native49_GLOBAL__N__09e94e3a_16_AveragePool3d_cu_a8eae74c29avg_pool3d_cuda_update_outputIN3c108BFloat16EfEEvNS_27GenericPackedTensorAccessorIKT_Lm4ENS_16DefaultPtrTraitsElEENS5_IS6_Lm4ES8_lEEiiiiiiiiibii --------------------------
	.section	.nv.info._ZN2at6native49_GLOBAL__N__09e94e3a_16_AveragePool3d_cu_a8eae74c29avg_pool3d_cuda_update_outputIN3c108BFloat16EfEEvNS_27GenericPackedTensorAccessorIKT_Lm4ENS_16DefaultPtrTraitsElEENS5_IS6_Lm4ES8_lEEiiiiiiiiibii,"",@"SHT_CUDA_INFO"
	.sectionflags	@""
	.align	4


	//----- nvinfo : EIATTR_CUDA_API_VERSION
	.align		4
        /*0000*/ 	.byte	0x04, 0x37
        /*0002*/ 	.short	(.L_813 - .L_812)
.L_812:
        /*0004*/ 	.word	0x00000082


	//----- nvinfo : EIATTR_KPARAM_INFO
	.align		4
.L_813:
        /*0008*/ 	.byte	0x04, 0x17
        /*000a*/ 	.short	(.L_815 - .L_814)
.L_814:
        /*000c*/ 	.word	0x00000000
        /*0010*/ 	.short	0x000d
        /*0012*/ 	.short	0x00bc
        /*0014*/ 	.byte	0x00, 0xf0, 0x11, 0x00


	//----- nvinfo : EIATTR_KPARAM_INFO
	.align		4
.L_815:
        /*0018*/ 	.byte	0x04, 0x17
        /*001a*/ 	.short	(.L_817 - .L_816)
.L_816:
        /*001c*/ 	.word	0x00000000
        /*0020*/ 	.short	0x000c
        /*0022*/ 	.short	0x00b8
        /*0024*/ 	.byte	0x00, 0xf0, 0x11, 0x00


	//----- nvinfo : EIATTR_KPARAM_INFO
	.align		4
.L_817:
        /*0028*/ 	.byte	0x04, 0x17
        /*002a*/ 	.short	(.L_819 - .L_818)
.L_818:
        /*002c*/ 	.word	0x00000000
        /*0030*/ 	.short	0x000b
        /*0032*/ 	.short	0x00b4
        /*0034*/ 	.byte	0x00, 0xf0, 0x05, 0x00


	//----- nvinfo : EIATTR_KPARAM_INFO
	.align		4
.L_819:
        /*0038*/ 	.byte	0x04, 0x17
        /*003a*/ 	.short	(.L_821 - .L_820)
.L_820:
        /*003c*/ 	.word	0x00000000
        /*0040*/ 	.short	0x000a
        /*0042*/ 	.short	0x00b0
        /*0044*/ 	.byte	0x00, 0xf0, 0x11, 0x00


	//----- nvinfo : EIATTR_KPARAM_INFO
	.align		4
.L_821:
        /*0048*/ 	.byte	0x04, 0x17
        /*004a*/ 	.short	(.L_823 - .L_822)
.L_822:
        /*004c*/ 	.word	0x00000000
        /*0050*/ 	.short	0x0009
        /*0052*/ 	.short	0x00ac
        /*0054*/ 	.byte	0x00, 0xf0, 0x11, 0x00


	//----- nvinfo : EIATTR_KPARAM_INFO
	.align		4
.L_823:
        /*0058*/ 	.byte	0x04, 0x17
        /*005a*/ 	.short	(.L_825 - .L_824)
.L_824:
        /*005c*/ 	.word	0x00000000
        /*0060*/ 	.short	0x0008
        /*0062*/ 	.short	0x00a8
        /*0064*/ 	.byte	0x00, 0xf0, 0x11, 0x00


	//----- nvinfo : EIATTR_KPARAM_INFO
	.align		4
.L_825:
        /*0068*/ 	.byte	0x04, 0x17
        /*006a*/ 	.short	(.L_827 - .L_826)
.L_826:
        /*006c*/ 	.word	0x00000000
        /*0070*/ 	.short	0x0007
        /*0072*/ 	.short	0x00a4
        /*0074*/ 	.byte	0x00, 0xf0, 0x11, 0x00


	//----- nvinfo : EIATTR_KPARAM_INFO
	.align		4
.L_827:
        /*0078*/ 	.byte	0x04, 0x17
        /*007a*/ 	.short	(.L_829 - .L_828)
.L_828:
        /*007c*/ 	.word	0x00000000
        /*0080*/ 	.short	0x0006
        /*0082*/ 	.short	0x00a0
        /*0084*/ 	.byte	0x00, 0xf0, 0x11, 0x00


	//----- nvinfo : EIATTR_KPARAM_INFO
	.align		4
.L_829:
        /*0088*/ 	.byte	0x04, 0x17
        /*008a*/ 	.short	(.L_831 - .L_830)
.L_830:
        /*008c*/ 	.word	0x00000000
        /*0090*/ 	.short	0x0005
        /*0092*/ 	.short	0x009c
        /*0094*/ 	.byte	0x00, 0xf0, 0x11, 0x00


	//----- nvinfo : EIATTR_KPARAM_INFO
	.align		4
.L_831:
        /*0098*/ 	.byte	0x04, 0x17
        /*009a*/ 	.short	(.L_833 - .L_832)
.L_832:
        /*009c*/ 	.word	0x00000000
        /*00a0*/ 	.short	0x0004
        /*00a2*/ 	.short	0x0098
        /*00a4*/ 	.byte	0x00, 0xf0, 0x11, 0x00


	//----- nvinfo : EIATTR_KPARAM_INFO
	.align		4
.L_833:
        /*00a8*/ 	.byte	0x04, 0x17
        /*00aa*/ 	.short	(.L_835 - .L_834)
.L_834:
        /*00ac*/ 	.word	0x00000000
        /*00b0*/ 	.short	0x0003
        /*00b2*/ 	.short	0x0094
        /*00b4*/ 	.byte	0x00, 0xf0, 0x11, 0x00


	//----- nvinfo : EIATTR_KPARAM_INFO
	.align		4
.L_835:
        /*00b8*/ 	.byte	0x04, 0x17
        /*00ba*/ 	.short	(.L_837 - .L_836)
.L_836:
        /*00bc*/ 	.word	0x00000000
        /*00c0*/ 	.short	0x0002
        /*00c2*/ 	.short	0x0090
        /*00c4*/ 	.byte	0x00, 0xf0, 0x11, 0x00


	//----- nvinfo : EIATTR_KPARAM_INFO
	.align		4
.L_837:
        /*00c8*/ 	.byte	0x04, 0x17
        /*00ca*/ 	.short	(.L_839 - .L_838)
.L_838:
        /*00cc*/ 	.word	0x00000000
        /*00d0*/ 	.short	0x0001
        /*00d2*/ 	.short	0x0048
        /*00d4*/ 	.byte	0x00, 0xf0, 0x21, 0x01


	//----- nvinfo : EIATTR_KPARAM_INFO
	.align		4
.L_839:
        /*00d8*/ 	.byte	0x04, 0x17
        /*00da*/ 	.short	(.L_841 - .L_840)
.L_840:
        /*00dc*/ 	.word	0x00000000
        /*00e0*/ 	.short	0x0000
        /*00e2*/ 	.short	0x0000
        /*00e4*/ 	.byte	0x00, 0xf0, 0x21, 0x01


	//----- nvinfo : EIATTR_SPARSE_MMA_MASK
	.align		4
.L_841:
        /*00e8*/ 	.byte	0x03, 0x50
        /*00ea*/ 	.short	0x0000


	//----- nvinfo : EIATTR_MAXREG_COUNT
	.align		4
        /*00ec*/ 	.byte	0x03, 0x1b
        /*00ee*/ 	.short	0x00ff


	//----- nvinfo : EIATTR_MERCURY_ISA_VERSION
	.align		4
        /*00f0*/ 	.byte	0x03, 0x5f
        /*00f2*/ 	.short	0x0101


	//----- nvinfo : EIATTR_EXIT_INSTR_OFFSETS
	.align		4
        /*00f4*/ 	.byte	0x04, 0x1c
        /*00f6*/ 	.short	(.L_843 - .L_842)


	//   ....[0]....
.L_842:
        /*00f8*/ 	.word	0x00000310


	//   ....[1]....
        /*00fc*/ 	.word	0x00000360


	//   ....[2]....
        /*0100*/ 	.word	0x000011e0


	//   ....[3]....
        /*0104*/ 	.word	0x00001200


	//----- nvinfo : EIATTR_CRS_STACK_SIZE
	.align		4
.L_843:
        /*0108*/ 	.byte	0x04, 0x1e
        /*010a*/ 	.short	(.L_845 - .L_844)
.L_844:
        /*010c*/ 	.word	0x00000000


	//----- nvinfo : EIATTR_CBANK_PARAM_SIZE
	.align		4
.L_845:
        /*0110*/ 	.byte	0x03, 0x19
        /*0112*/ 	.short	0x00c0


	//----- nvinfo : EIATTR_PARAM_CBANK
	.align		4
        /*0114*/ 	.byte	0x04, 0x0a
        /*0116*/ 	.short	(.L_847 - .L_846)
	.align		4
.L_846:
        /*0118*/ 	.word	index@(.nv.constant0._ZN2at6native49_GLOBAL__N__09e94e3a_16_AveragePool3d_cu_a8eae74c29avg_pool3d_cuda_update_outputIN3c108BFloat16EfEEvNS_27GenericPackedTensorAccessorIKT_Lm4ENS_16DefaultPtrTraitsElEENS5_IS6_Lm4ES8_lEEiiiiiiiiibii)
        /*011c*/ 	.short	0x0210
        /*011e*/ 	.short	0x00c0


	//----- nvinfo : EIATTR_SW_WAR
	.align		4
.L_847:
        /*0120*/ 	.byte	0x04, 0x36
        /*0122*/ 	.short	(.L_849 - .L_848)
.L_848:
        /*0124*/ 	.word	0x00000008
.L_849:


//--------------------- .nv.info._ZN2at6native49_GLOBAL__N__09e94e3a_16_AveragePool3d_cu_a8eae74c29avg_pool3d_cuda_update_outputILi7EN3c108BFloat16EfEEvNS_27GenericPackedTensorAccessorIKT0_Lm4ENS_16DefaultPtrTraitsElEENS5_IS6_Lm4ES8_lEEiiiiiiiibii --------------------------
	.section	.nv.info._ZN2at6native49_GLOBAL__N__09e94e3a_16_AveragePool3d_cu_a8eae74c29avg_pool3d_cuda_update_outputILi7EN3c108BFloat16EfEEvNS_27GenericPackedTensorAccessorIKT0_Lm4ENS_16DefaultPtrTraitsElEENS5_IS6_Lm4ES8_lEEiiiiiiiibii,"",@"SHT_CUDA_INFO"
	.sectionflags	@""
	.align	4


	//----- nvinfo : EIATTR_CUDA_API_VERSION
	.align		4
        /*0000*/ 	.byte	0x04, 0x37
        /*0002*/ 	.short	(.L_851 - .L_850)
.L_850:
        /*0004*/ 	.word	0x00000082


	//----- nvinfo : EIATTR_KPARAM_INFO
	.align		4
.L_851:
        /*0008*/ 	.byte	0x04, 0x17
        /*000a*/ 	.short	(.L_853 - .L_852)
.L_852:
        /*000c*/ 	.word	0x00000000
        /*0010*/ 	.short	0x000c
        /*0012*/ 	.short	0x00b8
        /*0014*/ 	.byte	0x00, 0xf0, 0x11, 0x00


	//----- nvinfo : EIATTR_KPARAM_INFO
	.align		4
.L_853:
        /*0018*/ 	.byte	0x04, 0x17
        /*001a*/ 	.short	(.L_855 - .L_854)
.L_854:
        /*001c*/ 	.word	0x00000000
        /*0020*/ 	.short	0x000b
        /*0022*/ 	.short	0x00b4
        /*0024*/ 	.byte	0x00, 0xf0, 0x11, 0x00


	//----- nvinfo : EIATTR_KPARAM_INFO
	.align		4
.L_855:
        /*0028*/ 	.byte	0x04, 0x17
        /*002a*/ 	.short	(.L_857 - .L_856)
.L_856:
        /*002c*/ 	.word	0x00000000
        /*0030*/ 	.short	0x000a
        /*0032*/ 	.short	0x00b0
        /*0034*/ 	.byte	0x00, 0xf0, 0x05, 0x00


	//----- nvinfo : EIATTR_KPARAM_INFO
	.align		4
.L_857:
        /*0038*/ 	.byte	0x04, 0x17
        /*003a*/ 	.short	(.L_859 - .L_858)
.L_858:
        /*003c*/ 	.word	0x00000000
        /*0040*/ 	.short	0x0009
        /*0042*/ 	.short	0x00ac
        /*0044*/ 	.byte	0x00, 0xf0, 0x11, 0x00


	//----- nvinfo : EIATTR_KPARAM_INFO
	.align		4
.L_859:
        /*0048*/ 	.byte	0x04, 0x17
        /*004a*/ 	.short	(.L_861 - .L_860)
.L_860:
        /*004c*/ 	.word	0x00000000
        /*0050*/ 	.short	0x0008
        /*0052*/ 	.short	0x00a8
        /*0054*/ 	.byte	0x00, 0xf0, 0x11, 0x00


	//----- nvinfo : EIATTR_KPARAM_INFO
	.align		4
.L_861:
        /*0058*/ 	.byte	0x04, 0x17
        /*005a*/ 	.short	(.L_863 - .L_862)
.L_862:
        /*005c*/ 	.word	0x00000000
        /*0060*/ 	.short	0x0007
        /*0062*/ 	.short	0x00a4
        /*0064*/ 	.byte	0x00, 0xf0, 0x11, 0x00


	//----- nvinfo : EIATTR_KPARAM_INFO
	.align		4
.L_863:
        /*0068*/ 	.byte	0x04, 0x17
        /*006a*/ 	.short	(.L_865 - .L_864)
.L_864:
        /*006c*/ 	.word	0x00000000
        /*0070*/ 	.short	0x0006
        /*0072*/ 	.short	0x00a0
        /*0074*/ 	.byte	0x00, 0xf0, 0x11, 0x00


	//----- nvinfo : EIATTR_KPARAM_INFO
	.align		4
.L_865:
        /*0078*/ 	.byte	0x04, 0x17
        /*007a*/ 	.short	(.L_867 - .L_866)
.L_866:
        /*007c*/ 	.word	0x00000000
        /*0080*/ 	.short	0x0005
        /*0082*/ 	.short	0x009c
        /*0084*/ 	.byte	0x00, 0xf0, 0x11, 0x00


	//----- nvinfo : EIATTR_KPARAM_INFO
	.align		4
.L_867:
        /*0088*/ 	.byte	0x04, 0x17
        /*008a*/ 	.short	(.L_869 - .L_868)
.L_868:
        /*008c*/ 	.word	0x00000000
        /*0090*/ 	.short	0x0004
        /*0092*/ 	.short	0x0098
        /*0094*/ 	.byte	0x00, 0xf0, 0x11, 0x00


	//----- nvinfo : EIATTR_KPARAM_INFO
	.align		4
.L_869:
        /*0098*/ 	.byte	0x04, 0x17
        /*009a*/ 	.short	(.L_871 - .L_870)
.L_870:
        /*009c*/ 	.word	0x00000000
        /*00a0*/ 	.short	0x0003
        /*00a2*/ 	.short	0x0094
        /*00a4*/ 	.byte	0x00, 0xf0, 0x11, 0x00


	//----- nvinfo : EIATTR_KPARAM_INFO
	.align		4
.L_871:
        /*00a8*/ 	.byte	0x04, 0x17
        /*00aa*/ 	.short	(.L_873 - .L_872)
.L_872:
        /*00ac*/ 	.word	0x00000000
        /*00b0*/ 	.short	0x0002
        /*00b2*/ 	.short	0x0090
        /*00b4*/ 	.byte	0x00, 0xf0, 0x11, 0x00


	//----- nvinfo : EIATTR_KPARAM_INFO
	.align		4
.L_873:
        /*00b8*/ 	.byte	0x04, 0x17
        /*00ba*/ 	.short	(.L_875 - .L_874)
.L_874:
        /*00bc*/ 	.word	0x00000000
        /*00c0*/ 	.short	0x0001
        /*00c2*/ 	.short	0x0048
        /*00c4*/ 	.byte	0x00, 0xf0, 0x21, 0x01


	//----- nvinfo : EIATTR_KPARAM_INFO
	.align		4
.L_875:
        /*00c8*/ 	.byte	0x04, 0x17
        /*00ca*/ 	.short	(.L_877 - .L_876)
.L_876:
        /*00cc*/ 	.word	0x00000000
        /*00d0*/ 	.short	0x0000
        /*00d2*/ 	.short	0x0000
        /*00d4*/ 	.byte	0x00, 0xf0, 0x21, 0x01


	//----- nvinfo : EIATTR_SPARSE_MMA_MASK
	.align		4
.L_877:
        /*00d8*/ 	.byte	0x03, 0x50
        /*00da*/ 	.short	0x0000


	//----- nvinfo : EIATTR_MAXREG_COUNT
	.align		4
        /*00dc*/ 	.byte	0x03, 0x1b
        /*00de*/ 	.short	0x00ff


	//----- nvinfo : EIATTR_MERCURY_ISA_VERSION
	.align		4
        /*00e0*/ 	.byte	0x03, 0x5f
        /*00e2*/ 	.short	0x0101


	//----- nvinfo : EIATTR_EXIT_INSTR_OFFSETS
	.align		4
        /*00e4*/ 	.byte	0x04, 0x1c
        /*00e6*/ 	.short	(.L_879 - .L_878)


	//   ....[0]....
.L_878:
        /*00e8*/ 	.word	0x00000300


	//   ....[1]....
        /*00ec*/ 	.word	0x00000350


	//   ....[2]....
        /*00f0*/ 	.word	0x000011b0


	//   ....[3]....
        /*00f4*/ 	.word	0x000011d0


	//----- nvinfo : EIATTR_CRS_STACK_SIZE
	.align		4
.L_879:
        /*00f8*/ 	.byte	0x04, 0x1e
        /*00fa*/ 	.short	(.L_881 - .L_880)
.L_880:
        /*00fc*/ 	.word	0x00000000


	//----- nvinfo : EIATTR_CBANK_PARAM_SIZE
	.align		4
.L_881:
        /*0100*/ 	.byte	0x03, 0x19
        /*0102*/ 	.short	0x00bc


	//----- nvinfo : EIATTR_PARAM_CBANK
	.align		4
        /*0104*/ 	.byte	0x04, 0x0a
        /*0106*/ 	.short	(.L_883 - .L_882)
	.align		4
.L_882:
        /*0108*/ 	.word	index@(.nv.constant0._ZN2at6native49_GLOBAL__N__09e94e3a_16_AveragePool3d_cu_a8eae74c29avg_pool3d_cuda_update_outputILi7EN3c108BFloat16EfEEvNS_27GenericPackedTensorAccessorIKT0_Lm4ENS_16DefaultPtrTraitsElEENS5_IS6_Lm4ES8_lEEiiiiiiiibii)
        /*010c*/ 	.short	0x0210
        /*010e*/ 	.short	0x00bc


	//----- nvinfo : EIATTR_SW_WAR
	.align		4
.L_883:
        /*0110*/ 	.byte	0x04, 0x36
        /*0112*/ 	.short	(.L_885 - .L_884)
.L_884:
        /*0114*/ 	.word	0x00000008
.L_885:


//--------------------- .nv.info._ZN2at6native49_GLOBAL__N__09e94e3a_16_AveragePool3d_cu_a8eae74c29avg_pool3d_cuda_update_outputILi6EN3c108BFloat16EfEEvNS_27GenericPackedTensorAccessorIKT0_Lm4ENS_16DefaultPtrTraitsElEENS5_IS6_Lm4ES8_lEEiiiiiiiibii --------------------------
	.section	.nv.info._ZN2at6native49_GLOBAL__N__09e94e3a_16_AveragePool3d_cu_a8eae74c29avg_pool3d_cuda_update_outputILi6EN3c108BFloat16EfEEvNS_27GenericPackedTensorAccessorIKT0_Lm4ENS_16DefaultPtrTraitsElEENS5_IS6_Lm4ES8_lEEiiiiiiiibii,"",@"SHT_CUDA_INFO"
	.sectionflags	@""
	.align	4


	//----- nvinfo : EIATTR_CUDA_API_VERSION
	.align		4
        /*0000*/ 	.byte	0x04, 0x37
        /*0002*/ 	.short	(.L_887 - .L_886)
.L_886:
        /*0004*/ 	.word	0x00000082


	//----- nvinfo : EIATTR_KPARAM_INFO
	.align		4
.L_887:
        /*0008*/ 	.byte	0x04, 0x17
        /*000a*/ 	.short	(.L_889 - .L_888)
.L_888:
        /*000c*/ 	.word	0x00000000
        /*0010*/ 	.short	0x000c
        /*0012*/ 	.short	0x00b8
        /*0014*/ 	.byte	0x00, 0xf0, 0x11, 0x00


	//----- nvinfo : EIATTR_KPARAM_INFO
	.align		4
.L_889:
        /*0018*/ 	.byte	0x04, 0x17
        /*001a*/ 	.short	(.L_891 - .L_890)
.L_890:
        /*001c*/ 	.word	0x00000000
        /*0020*/ 	.short	0x000b
        /*0022*/ 	.short	0x00b4
        /*0024*/ 	.byte	0x00, 0xf0, 0x11, 0x00


	//----- nvinfo : EIATTR_KPARAM_INFO
	.align		4
.L_891:
        /*0028*/ 	.byte	0x04, 0x17
        /*002a*/ 	.short	(.L_893 - .L_892)
.L_892:
        /*002c*/ 	.word	0x00000000
        /*0030*/ 	.short	0x000a
        /*0032*/ 	.short	0x00b0
        /*0034*/ 	.byte	0x00, 0xf0, 0x05, 0x00


	//----- nvinfo : EIATTR_KPARAM_INFO
	.align		4
.L_893:
        /*0038*/ 	.byte	0x04, 0x17
        /*003a*/ 	.short	(.L_895 - .L_894)
.L_894:
        /*003c*/ 	.word	0x00000000
        /*0040*/ 	.short	0x0009
        /*0042*/ 	.short	0x00ac
        /*0044*/ 	.byte	0x00, 0xf0, 0x11, 0x00


	//----- nvinfo : EIATTR_KPARAM_INFO
	.align		4
.L_895:
        /*0048*/ 	.byte	0x04, 0x17
        /*004a*/ 	.short	(.L_897 - .L_896)
.L_896:
        /*004c*/ 	.word	0x00000000
        /*0050*/ 	.short	0x0008
        /*0052*/ 	.short	0x00a8
        /*0054*/ 	.byte	0x00, 0xf0, 0x11, 0x00


	//----- nvinfo : EIATTR_KPARAM_INFO
	.align		4
.L_897:
        /*0058*/ 	.byte	0x04, 0x17
        /*005a*/ 	.short	(.L_899 - .L_898)
.L_898:
        /*005c*/ 	.word	0x00000000
        /*0060*/ 	.short	0x0007
        /*0062*/ 	.short	0x00a4
        /*0064*/ 	.byte	0x00, 0xf0, 0x11, 0x00


	//----- nvinfo : EIATTR_KPARAM_INFO
	.align		4
.L_899:
        /*0068*/ 	.byte	0x04, 0x17
        /*006a*/ 	.short	(.L_901 - .L_900)
.L_900:
        /*006c*/ 	.word	0x00000000
        /*0070*/ 	.short	0x0006
        /*0072*/ 	.short	0x00a0
        /*0074*/ 	.byte	0x00, 0xf0, 0x11, 0x00


	//----- nvinfo : EIATTR_KPARAM_INFO
	.align		4
.L_901:
        /*0078*/ 	.byte	0x04, 0x17
        /*007a*/ 	.short	(.L_903 - .L_902)
.L_902:
        /*007c*/ 	.word	0x00000000
        /*0080*/ 	.short	0x0005
        /*0082*/ 	.short	0x009c
        /*0084*/ 	.byte	0x00, 0xf0, 0x11, 0x00


	//----- nvinfo : EIATTR_KPARAM_INFO
	.align		4
.L_903:
        /*0088*/ 	.byte	0x04, 0x17
        /*008a*/ 	.short	(.L_905 - .L_904)
.L_904:
        /*008c*/ 	.word	0x00000000
        /*0090*/ 	.short	0x0004
        /*0092*/ 	.short	0x0098
        /*0094*/ 	.byte	0x00, 0xf0, 0x11, 0x00


	//----- nvinfo : EIATTR_KPARAM_INFO
	.align		4
.L_905:
        /*0098*/ 	.byte	0x04, 0x17
        /*009a*/ 	.short	(.L_907 - .L_906)
.L_906:
        /*009c*/ 	.word	0x00000000
        /*00a0*/ 	.short	0x0003
        /*00a2*/ 	.short	0x0094
        /*00a4*/ 	.byte	0x00, 0xf0, 0x11, 0x00


	//----- nvinfo : EIATTR_KPARAM_INFO
	.align		4
.L_907:
        /*00a8*/ 	.byte	0x04, 0x17
        /*00aa*/ 	.short	(.L_909 - .L_908)
.L_908:
        /*00ac*/ 	.word	0x00000000
        /*00b0*/ 	.short	0x0002
        /*00b2*/ 	.short	0x0090
        /*00b4*/ 	.byte	0x00, 0xf0, 0x11, 0x00


	//----- nvinfo : EIATTR_KPARAM_INFO
	.align		4
.L_909:
        /*00b8*/ 	.byte	0x04, 0x17
        /*00ba*/ 	.short	(.L_911 - .L_910)
.L_910:
        /*00bc*/ 	.word	0x00000000
        /*00c0*/ 	.short	0x0001
        /*00c2*/ 	.short	0x0048
        /*00c4*/ 	.byte	0x00, 0xf0, 0x21, 0x01


	//----- nvinfo : EIATTR_KPARAM_INFO
	.align		4
.L_911:
        /*00c8*/ 	.byte	0x04, 0x17
        /*00ca*/ 	.short	(.L_913 - .L_912)
.L_912:
        /*00cc*/ 	.word	0x00000000
        /*00d0*/ 	.short	0x0000
        /*00d2*/ 	.short	0x0000
        /*00d4*/ 	.byte	0x00, 0xf0, 0x21, 0x01


	//----- nvinfo : EIATTR_SPARSE_MMA_MASK
	.align		4
.L_913:
        /*00d8*/ 	.byte	0x03, 0x50
        /*00da*/ 	.short	0x0000


	//----- nvinfo : EIATTR_MAXREG_COUNT
	.align		4
        /*00dc*/ 	.byte	0x03, 0x1b
        /*00de*/ 	.short	0x00ff


	//----- nvinfo : EIATTR_MERCURY_ISA_VERSION
	.align		4
        /*00e0*/ 	.byte	0x03, 0x5f
        /*00e2*/ 	.short	0x0101


	//----- nvinfo : EIATTR_EXIT_INSTR_OFFSETS
	.align		4
        /*00e4*/ 	.byte	0x04, 0x1c
        /*00e6*/ 	.short	(.L_915 - .L_914)


	//   ....[0]....
.L_914:
        /*00e8*/ 	.word	0x00000300


	//   ....[1]....
        /*00ec*/ 	.word	0x00000350


	//   ....[2]....
        /*00f0*/ 	.word	0x000011b0


	//   ....[3]....
        /*00f4*/ 	.word	0x000011d0


	//----- nvinfo : EIATTR_CRS_STACK_SIZE
	.align		4
.L_915:
        /*00f8*/ 	.byte	0x04, 0x1e
        /*00fa*/ 	.short	(.L_917 - .L_916)
.L_916:
        /*00fc*/ 	.word	0x00000000


	//----- nvinfo : EIATTR_CBANK_PARAM_SIZE
	.align		4
.L_917:
        /*0100*/ 	.byte	0x03, 0x19
        /*0102*/ 	.short	0x00bc


	//----- nvinfo : EIATTR_PARAM_CBANK
	.align		4
        /*0104*/ 	.byte	0x04, 0x0a
        /*0106*/ 	.short	(.L_919 - .L_918)
	.align		4
.L_918:
        /*0108*/ 	.word	index@(.nv.constant0._ZN2at6native49_GLOBAL__N__09e94e3a_16_AveragePool3d_cu_a8eae74c29avg_pool3d_cuda_update_outputILi6EN3c108BFloat16EfEEvNS_27GenericPackedTensorAccessorIKT0_Lm4ENS_16DefaultPtrTraitsElEENS5_IS6_Lm4ES8_lEEiiiiiiiibii)
        /*010c*/ 	.short	0x0210
        /*010e*/ 	.short	0x00bc


	//----- nvinfo : EIATTR_SW_WAR
	.align		4
.L_919:
        /*0110*/ 	.byte	0x04, 0x36
        /*0112*/ 	.short	(.L_921 - .L_920)
.L_920:
        /*0114*/ 	.word	0x00000008
.L_921:


//--------------------- .nv.info._ZN2at6native49_GLOBAL__N__09e94e3a_16_AveragePool3d_cu_a8eae74c29avg_pool3d_cuda_update_outputILi5EN3c108BFloat16EfEEvNS_27GenericPackedTensorAccessorIKT0_Lm4ENS_16DefaultPtrTraitsElEENS5_IS6_Lm4ES8_lEEiiiiiiiibii --------------------------
	.section	.nv.info._ZN2at6native49_GLOBAL__N__09e94e3a_16_AveragePool3d_cu_a8eae74c29avg_pool3d_cuda_update_outputILi5EN3c108BFloat16EfEEvNS_27GenericPackedTensorAccessorIKT0_Lm4ENS_16DefaultPtrTraitsElEENS5_IS6_Lm4ES8_lEEiiiiiiiibii,"",@"SHT_CUDA_INFO"
	.sectionflags	@""
	.align	4


	//----- nvinfo : EIATTR_CUDA_API_VERSION
	.align		4
        /*0000*/ 	.byte	0x04, 0x37
        /*0002*/ 	.short	(.L_923 - .L_922)
.L_922:
        /*0004*/ 	.word	0x00000082


	//----- nvinfo : EIATTR_KPARAM_INFO
	.align		4
.L_923:
        /*0008*/ 	.byte	0x04, 0x17
        /*000a*/ 	.short	(.L_925 - .L_924)
.L_924:
        /*000c*/ 	.word	0x00000000
        /*0010*/ 	.short	0x000c
        /*0012*/ 	.short	0x00b8
        /*0014*/ 	.byte	0x00, 0xf0, 0x11, 0x00


	//----- nvinfo : EIATTR_KPARAM_INFO
	.align		4
.L_925:
        /*0018*/ 	.byte	0x04, 0x17
        /*001a*/ 	.short	(.L_927 - .L_926)
.L_926:
        /*001c*/ 	.word	0x00000000
        /*0020*/ 	.short	0x000b
        /*0022*/ 	.short	0x00b4
        /*0024*/ 	.byte	0x00, 0xf0, 0x11, 0x00


	//----- nvinfo : EIATTR_KPARAM_INFO
	.align		4
.L_927:
        /*0028*/ 	.byte	0x04, 0x17
        /*002a*/ 	.short	(.L_929 - .L_928)
.L_928:
        /*002c*/ 	.word	0x00000000
        /*0030*/ 	.short	0x000a
        /*0032*/ 	.short	0x00b0
        /*0034*/ 	.byte	0x00, 0xf0, 0x05, 0x00


	//----- nvinfo : EIATTR_KPARAM_INFO
	.align		4
.L_929:
        /*0038*/ 	.byte	0x04, 0x17
        /*003a*/ 	.short	(.L_931 - .L_930)
.L_930:
        /*003c*/ 	.word	0x00000000
        /*0040*/ 	.short	0x0009
        /*0042*/ 	.short	0x00ac
        /*0044*/ 	.byte	0x00, 0xf0, 0x11, 0x00


	//----- nvinfo : EIATTR_KPARAM_INFO
	.align		4
.L_931:
        /*0048*/ 	.byte	0x04, 0x17
        /*004a*/ 	.short	(.L_933 - .L_932)
.L_932:
        /*004c*/ 	.word	0x00000000
        /*0050*/ 	.short	0x0008
        /*0052*/ 	.short	0x00a8
        /*0054*/ 	.byte	0x00, 0xf0, 0x11, 0x00


	//----- nvinfo : EIATTR_KPARAM_INFO
	.align		4
.L_933:
        /*0058*/ 	.byte	0x04, 0x17
        /*005a*/ 	.short	(.L_935 - .L_934)
.L_934:
        /*005c*/ 	.word	0x00000000
        /*0060*/ 	.short	0x0007
        /*0062*/ 	.short	0x00a4
        /*0064*/ 	.byte	0x00, 0xf0, 0x11, 0x00


	//----- nvinfo : EIATTR_KPARAM_INFO
	.align		4
.L_935:
        /*0068*/ 	.byte	0x04, 0x17
        /*006a*/ 	.short	(.L_937 - .L_936)
.L_936:
        /*006c*/ 	.word	0x00000000
        /*0070*/ 	.short	0x0006
        /*0072*/ 	.short	0x00a0
        /*0074*/ 	.byte	0x00, 0xf0, 0x11, 0x00


	//----- nvinfo : EIATTR_KPARAM_INFO
	.align		4
.L_937:
        /*0078*/ 	.byte	0x04, 0x17
        /*007a*/ 	.short	(.L_939 - .L_938)
.L_938:
        /*007c*/ 	.word	0x00000000
        /*0080*/ 	.short	0x0005
        /*0082*/ 	.short	0x009c
        /*0084*/ 	.byte	0x00, 0xf0, 0x11, 0x00


	//----- nvinfo : EIATTR_KPARAM_INFO
	.align		4
.L_939:
        /*0088*/ 	.byte	0x04, 0x17
        /*008a*/ 	.short	(.L_941 - .L_940)
.L_940:
        /*008c*/ 	.word	0x00000000
        /*0090*/ 	.short	0x0004
        /*0092*/ 	.short	0x0098
        /*0094*/ 	.byte	0x00, 0xf0, 0x11, 0x00


	//----- nvinfo : EIATTR_KPARAM_INFO
	.align		4
.L_941:
        /*0098*/ 	.byte	0x04, 0x17
        /*009a*/ 	.short	(.L_943 - .L_942)
.L_942:
        /*009c*/ 	.word	0x00000000
        /*00a0*/ 	.short	0x0003
        /*00a2*/ 	.short	0x0094
        /*00a4*/ 	.byte	0x00, 0xf0, 0x11, 0x00


	//----- nvinfo : EIATTR_KPARAM_INFO
	.align		4
.L_943:
        /*00a8*/ 	.byte	0x04, 0x17
        /*00aa*/ 	.short	(.L_945 - .L_944)
.L_944:
        /*00ac*/ 	.word	0x00000000
        /*00b0*/ 	.short	0x0002
        /*00b2*/ 	.short	0x0090
        /*00b4*/ 	.byte	0x00, 0xf0, 0x11, 0x00


	//----- nvinfo : EIATTR_KPARAM_INFO
	.align		4
.L_945:
        /*00b8*/ 	.byte	0x04, 0x17
        /*00ba*/ 	.short	(.L_947 - .L_946)
.L_946:
        /*00bc*/ 	.word	0x00000000
        /*00c0*/ 	.short	0x0001
        /*00c2*/ 	.short	0x0048
        /*00c4*/ 	.byte	0x00, 0xf0, 0x21, 0x01


	//----- nvinfo : EIATTR_KPARAM_INFO
	.align		4
.L_947:
        /*00c8*/ 	.byte	0x04, 0x17
        /*00ca*/ 	.short	(.L_949 - .L_948)
.L_948:
        /*00cc*/ 	.word	0x00000000
        /*00d0*/ 	.short	0x0000
        /*00d2*/ 	.short	0x0000
        /*00d4*/ 	.byte	0x00, 0xf0, 0x21, 0x01


	//----- nvinfo : EIATTR_SPARSE_MMA_MASK
	.align		4
.L_949:
        /*00d8*/ 	.byte	0x03, 0x50
        /*00da*/ 	.short	0x0000


	//----- nvinfo : EIATTR_MAXREG_COUNT
	.align		4
        /*00dc*/ 	.byte	0x03, 0x1b
        /*00de*/ 	.short	0x00ff


	//----- nvinfo : EIATTR_MERCURY_ISA_VERSION
	.align		4
        /*00e0*/ 	.byte	0x03, 0x5f
        /*00e2*/ 	.short	0x0101


	//----- nvinfo : EIATTR_EXIT_INSTR_OFFSETS
	.align		4
        /*00e4*/ 	.byte	0x04, 0x1c
        /*00e6*/ 	.short	(.L_951 - .L_950)


	//   ....[0]....
.L_950:
        /*00e8*/ 	.word	0x00000300


	//   ....[1]....
        /*00ec*/ 	.word	0x00000350


	//   ....[2]....
        /*00f0*/ 	.word	0x000011b0


	//   ....[3]....
        /*00f4*/ 	.word	0x000011d0


	//----- nvinfo : EIATTR_CRS_STACK_SIZE
	.align		4
.L_951:
        /*00f8*/ 	.byte	0x04, 0x1e
        /*00fa*/ 	.short	(.L_953 - .L_952)
.L_952:
        /*00fc*/ 	.word	0x00000000


	//----- nvinfo : EIATTR_CBANK_PARAM_SIZE
	.align		4
.L_953:
        /*0100*/ 	.byte	0x03, 0x19
        /*0102*/ 	.short	0x00bc


	//----- nvinfo : EIATTR_PARAM_CBANK
	.align		4
        /*0104*/ 	.byte	0x04, 0x0a
        /*0106*/ 	.short	(.L_955 - .L_954)
	.align		4
.L_954:
        /*0108*/ 	.word	index@(.nv.constant0._ZN2at6native49_GLOBAL__N__09e94e3a_16_AveragePool3d_cu_a8eae74c29avg_pool3d_cuda_update_outputILi5EN3c108BFloat16EfEEvNS_27GenericPackedTensorAccessorIKT0_Lm4ENS_16DefaultPtrTraitsElEENS5_IS6_Lm4ES8_lEEiiiiiiiibii)
        /*010c*/ 	.short	0x0210
        /*010e*/ 	.short	0x00bc


	//----- nvinfo : EIATTR_SW_WAR
	.align		4
.L_955:
        /*0110*/ 	.byte	0x04, 0x36
        /*0112*/ 	.short	(.L_957 - .L_956)
.L_956:
        /*0114*/ 	.word	0x00000008
.L_957:


//--------------------- .nv.info._ZN2at6native49_GLOBAL__N__09e94e3a_16_AveragePool3d_cu_a8eae74c29avg_pool3d_cuda_update_outputILi4EN3c108BFloat16EfEEvNS_27GenericPackedTensorAccessorIKT0_Lm4ENS_16DefaultPtrTraitsElEENS5_IS6_Lm4ES8_lEEiiiiiiiibii --------------------------
	.section	.nv.info._ZN2at6native49_GLOBAL__N__09e94e3a_16_AveragePool3d_cu_a8eae74c29avg_pool3d_cuda_update_outputILi4EN3c108BFloat16EfEEvNS_27GenericPackedTensorAccessorIKT0_Lm4ENS_16DefaultPtrTraitsElEENS5_IS6_Lm4ES8_lEEiiiiiiiibii,"",@"SHT_CUDA_INFO"
	.sectionflags	@""
	.align	4


	//----- nvinfo : EIATTR_CUDA_API_VERSION
	.align		4
        /*0000*/ 	.byte	0x04, 0x37
        /*0002*/ 	.short	(.L_959 - .L_958)
.L_958:
        /*0004*/ 	.word	0x00000082


	//----- nvinfo : EIATTR_KPARAM_INFO
	.align		4
.L_959:
        /*0008*/ 	.byte	0x04, 0x17
        /*000a*/ 	.short	(.L_961 - .L_960)
.L_960:
        /*000c*/ 	.word	0x00000000
        /*0010*/ 	.short	0x000c
        /*0012*/ 	.short	0x00b8
        /*0014*/ 	.byte	0x00, 0xf0, 0x11, 0x00


	//----- nvinfo : EIATTR_KPARAM_INFO
	.align		4
.L_961:
        /*0018*/ 	.byte	0x04, 0x17
        /*001a*/ 	.short	(.L_963 - .L_962)
.L_962:
        /*001c*/ 	.word	0x00000000
        /*0020*/ 	.short	0x000b
        /*0022*/ 	.short	0x00b4
        /*0024*/ 	.byte	0x00, 0xf0, 0x11, 0x00


	//----- nvinfo : EIATTR_KPARAM_INFO
	.align		4
.L_963:
        /*0028*/ 	.byte	0x04, 0x17
        /*002a*/ 	.short	(.L_965 - .L_964)
.L_964:
        /*002c*/ 	.word	0x00000000
        /*0030*/ 	.short	0x000a
        /*0032*/ 	.short	0x00b0
        /*0034*/ 	.byte	0x00, 0xf0, 0x05, 0x00


	//----- nvinfo : EIATTR_KPARAM_INFO
	.align		4
.L_965:
        /*0038*/ 	.byte	0x04, 0x17
        /*003a*/ 	.short	(.L_967 - .L_966)
.L_966:
        /*003c*/ 	.word	0x00000000
        /*0040*/ 	.short	0x0009
        /*0042*/ 	.short	0x00ac
        /*0044*/ 	.byte	0x00, 0xf0, 0x11, 0x00


	//----- nvinfo : EIATTR_KPARAM_INFO
	.align		4
.L_967:
        /*0048*/ 	.byte	0x04, 0x17
        /*004a*/ 	.short	(.L_969 - .L_968)
.L_968:
        /*004c*/ 	.word	0x00000000
        /*0050*/ 	.short	0x0008
        /*0052*/ 	.short	0x00a8
        /*0054*/ 	.byte	0x00, 0xf0, 0x11, 0x00


	//----- nvinfo : EIATTR_KPARAM_INFO
	.align		4
.L_969:
        /*0058*/ 	.byte	0x04, 0x17
        /*005a*/ 	.short	(.L_971 - .L_970)
.L_970:
        /*005c*/ 	.word	0x00000000
        /*0060*/ 	.short	0x0007
        /*0062*/ 	.short	0x00a4
        /*0064*/ 	.byte	0x00, 0xf0, 0x11, 0x00


	//----- nvinfo : EIATTR_KPARAM_INFO
	.align		4
.L_971:
        /*0068*/ 	.byte	0x04, 0x17
        /*006a*/ 	.short	(.L_973 - .L_972)
.L_972:
        /*006c*/ 	.word	0x00000000
        /*0070*/ 	.short	0x0006
        /*0072*/ 	.short	0x00a0
        /*0074*/ 	.byte	0x00, 0xf0, 0x11, 0x00


	//----- nvinfo : EIATTR_KPARAM_INFO
	.align		4
.L_973:
        /*0078*/ 	.byte	0x04, 0x17
        /*007a*/ 	.short	(.L_975 - .L_974)
.L_974:
        /*007c*/ 	.word	0x00000000
        /*0080*/ 	.short	0x0005
        /*0082*/ 	.short	0x009c
        /*0084*/ 	.byte	0x00, 0xf0, 0x11, 0x00


	//----- nvinfo : EIATTR_KPARAM_INFO
	.align		4
.L_975:
        /*0088*/ 	.byte	0x04, 0x17
        /*008a*/ 	.short	(.L_977 - .L_976)
.L_976:
        /*008c*/ 	.word	0x00000000
        /*0090*/ 	.short	0x0004
        /*0092*/ 	.short	0x0098
        /*0094*/ 	.byte	0x00, 0xf0, 0x11, 0x00


	//----- nvinfo : EIATTR_KPARAM_INFO
	.align		4
.L_977:
        /*0098*/ 	.byte	0x04, 0x17
        /*009a*/ 	.short	(.L_979 - .L_978)
.L_978:
        /*009c*/ 	.word	0x00000000
        /*00a0*/ 	.short	0x0003
        /*00a2*/ 	.short	0x0094
        /*00a4*/ 	.byte	0x00, 0xf0, 0x11, 0x00


	//----- nvinfo : EIATTR_KPARAM_INFO
	.align		4
.L_979:
        /*00a8*/ 	.byte	0x04, 0x17
        /*00aa*/ 	.short	(.L_981 - .L_980)
.L_980:
        /*00ac*/ 	.word	0x00000000
        /*00b0*/ 	.short	0x0002
        /*00b2*/ 	.short	0x0090
        /*00b4*/ 	.byte	0x00, 0xf0, 0x11, 0x00


	//----- nvinfo : EIATTR_KPARAM_INFO
	.align		4
.L_981:
        /*00b8*/ 	.byte	0x04, 0x17
        /*00ba*/ 	.short	(.L_983 - .L_982)
.L_982:
        /*00bc*/ 	.word	0x00000000
        /*00c0*/ 	.short	0x0001
        /*00c2*/ 	.short	0x0048
        /*00c4*/ 	.byte	0x00, 0xf0, 0x21, 0x01


	//----- nvinfo : EIATTR_KPARAM_INFO
	.align		4
.L_983:
        /*00c8*/ 	.byte	0x04, 0x17
        /*00ca*/ 	.short	(.L_985 - .L_984)
.L_984:
        /*00cc*/ 	.word	0x00000000
        /*00d0*/ 	.short	0x0000
        /*00d2*/ 	.short	0x0000
        /*00d4*/ 	.byte	0x00, 0xf0, 0x21, 0x01


	//----- nvinfo : EIATTR_SPARSE_MMA_MASK
	.align		4
.L_985:
        /*00d8*/ 	.byte	0x03, 0x50
        /*00da*/ 	.short	0x0000


	//----- nvinfo : EIATTR_MAXREG_COUNT
	.align		4
        /*00dc*/ 	.byte	0x03, 0x1b
        /*00de*/ 	.short	0x00ff


	//----- nvinfo : EIATTR_MERCURY_ISA_VERSION
	.align		4
        /*00e0*/ 	.byte	0x03, 0x5f
        /*00e2*/ 	.short	0x0101


	//----- nvinfo : EIATTR_EXIT_INSTR_OFFSETS
	.align		4
        /*00e4*/ 	.byte	0x04, 0x1c
        /*00e6*/ 	.short	(.L_987 - .L_986)


	//   ....[0]....
.L_986:
        /*00e8*/ 	.word	0x00000300


	//   ....[1]....
        /*00ec*/ 	.word	0x00000350


	//   ....[2]....
        /*00f0*/ 	.word	0x000011b0


	//   ....[3]....
        /*00f4*/ 	.word	0x000011d0


	//----- nvinfo : EIATTR_CRS_STACK_SIZE
	.align		4
.L_987:
        /*00f8*/ 	.byte	0x04, 0x1e
        /*00fa*/ 	.short	(.L_989 - .L_988)
.L_988:
        /*00fc*/ 	.word	0x00000000


	//----- nvinfo : EIATTR_CBANK_PARAM_SIZE
	.align		4
.L_989:
        /*0100*/ 	.byte	0x03, 0x19
        /*0102*/ 	.short	0x00bc


	//----- nvinfo : EIATTR_PARAM_CBANK
	.align		4
        /*0104*/ 	.byte	0x04, 0x0a
        /*0106*/ 	.short	(.L_991 - .L_990)
	.align		4
.L_990:
        /*0108*/ 	.word	index@(.nv.constant0._ZN2at6native49_GLOBAL__N__09e94e3a_16_AveragePool3d_cu_a8eae74c29avg_pool3d_cuda_update_outputILi4EN3c108BFloat16EfEEvNS_27GenericPackedTensorAccessorIKT0_Lm4ENS_16DefaultPtrTraitsElEENS5_IS6_Lm4ES8_lEEiiiiiiiibii)
        /*010c*/ 	.short	0x0210
        /*010e*/ 	.short	0x00bc


	//----- nvinfo : EIATTR_SW_WAR
	.align		4
.L_991:
        /*0110*/ 	.byte	0x04, 0x36
        /*0112*/ 	.short	(.L_993 - .L_992)
.L_992:
        /*0114*/ 	.word	0x00000008
.L_993:


//--------------------- .nv.info._ZN2at6native49_GLOBAL__N__09e94e3a_16_AveragePool3d_cu_a8eae74c29avg_pool3d_cuda_update_outputILi3EN3c108BFloat16EfEEvNS_27GenericPackedTensorAccessorIKT0_Lm4ENS_16DefaultPtrTraitsElEENS5_IS6_Lm4ES8_lEEiiiiiiiibii --------------------------
	.section	.nv.info._ZN2at6native49_GLOBAL__N__09e94e3a_16_AveragePool3d_cu_a8eae74c29avg_pool3d_cuda_update_outputILi3EN3c108BFloat16EfEEvNS_27GenericPackedTensorAccessorIKT0_Lm4ENS_16DefaultPtrTraitsElEENS5_IS6_Lm4ES8_lEEiiiiiiiibii,"",@"SHT_CUDA_INFO"
	.sectionflags	@""
	.align	4


	//----- nvinfo : EIATTR_CUDA_API_VERSION
	.align		4
        /*0000*/ 	.byte	0x04, 0x37
        /*0002*/ 	.short	(.L_995 - .L_994)
.L_994:
        /*0004*/ 	.word	0x00000082


	//----- nvinfo : EIATTR_KPARAM_INFO
	.align		4
.L_995:
        /*0008*/ 	.byte	0x04, 0x17
        /*000a*/ 	.short	(.L_997 - .L_996)
.L_996:
        /*000c*/ 	.word	0x00000000
        /*0010*/ 	.short	0x000c
        /*0012*/ 	.short	0x00b8
        /*0014*/ 	.byte	0x00, 0xf0, 0x11, 0x00


	//----- nvinfo : EIATTR_KPARAM_INFO
	.align		4
.L_997:
        /*0018*/ 	.byte	0x04, 0x17
        /*001a*/ 	.short	(.L_999 - .L_998)
.L_998:
        /*001c*/ 	.word	0x00000000
        /*0020*/ 	.short	0x000b
        /*0022*/ 	.short	0x00b4
        /*0024*/ 	.byte	0x00, 0xf0, 0x11, 0x00


	//----- nvinfo : EIATTR_KPARAM_INFO
	.align		4
.L_999:
        /*0028*/ 	.byte	0x04, 0x17
        /*002a*/ 	.short	(.L_1001 - .L_1000)
.L_1000:
        /*002c*/ 	.word	0x00000000
        /*0030*/ 	.short	0x000a
        /*0032*/ 	.short	0x00b0
        /*0034*/ 	.byte	0x00, 0xf0, 0x05, 0x00


	//----- nvinfo : EIATTR_KPARAM_INFO
	.align		4
.L_1001:
        /*0038*/ 	.byte	0x04, 0x17
        /*003a*/ 	.short	(.L_1003 - .L_1002)
.L_1002:
        /*003c*/ 	.word	0x00000000
        /*0040*/ 	.short	0x0009
        /*0042*/ 	.short	0x00ac
        /*0044*/ 	.byte	0x00, 0xf0, 0x11, 0x00


	//----- nvinfo : EIATTR_KPARAM_INFO
	.align		4
.L_1003:
        /*0048*/ 	.byte	0x04, 0x17
        /*004a*/ 	.short	(.L_1005 - .L_1004)
.L_1004:
        /*004c*/ 	.word	0x00000000
        /*0050*/ 	.short	0x0008
        /*0052*/ 	.short	0x00a8
        /*0054*/ 	.byte	0x00, 0xf0, 0x11, 0x00


	//----- nvinfo : EIATTR_KPARAM_INFO
	.align		4
.L_1005:
        /*0058*/ 	.byte	0x04, 0x17
        /*005a*/ 	.short	(.L_1007 - .L_1006)
.L_1006:
        /*005c*/ 	.word	0x00000000
        /*0060*/ 	.short	0x0007
        /*0062*/ 	.short	0x00a4
        /*0064*/ 	.byte	0x00, 0xf0, 0x11, 0x00


	//----- nvinfo : EIATTR_KPARAM_INFO
	.align		4
.L_1007:
        /*0068*/ 	.byte	0x04, 0x17
        /*006a*/ 	.short	(.L_1009 - .L_1008)
.L_1008:
        /*006c*/ 	.word	0x00000000
        /*0070*/ 	.short	0x0006
        /*0072*/ 	.short	0x00a0
        /*0074*/ 	.byte	0x00, 0xf0, 0x11, 0x00


	//----- nvinfo : EIATTR_KPARAM_INFO
	.align		4
.L_1009:
        /*0078*/ 	.byte	0x04, 0x17
        /*007a*/ 	.short	(.L_1011 - .L_1010)
.L_1010:
        /*007c*/ 	.word	0x00000000
        /*0080*/ 	.short	0x0005
        /*0082*/ 	.short	0x009c
        /*0084*/ 	.byte	0x00, 0xf0, 0x11, 0x00


	//----- nvinfo : EIATTR_KPARAM_INFO
	.align		4
.L_1011:
        /*0088*/ 	.byte	0x04, 0x17
        /*008a*/ 	.short	(.L_1013 - .L_1012)
.L_1012:
        /*008c*/ 	.word	0x00000000
        /*0090*/ 	.short	0x0004
        /*0092*/ 	.short	0x0098
        /*0094*/ 	.byte	0x00, 0xf0, 0x11, 0x00


	//----- nvinfo : EIATTR_KPARAM_INFO
	.align		4
.L_1013:
        /*0098*/ 	.byte	0x04, 0x17
        /*009a*/ 	.short	(.L_1015 - .L_1014)
.L_1014:
        /*009c*/ 	.word	0x00000000
        /*00a0*/ 	.short	0x0003
        /*00a2*/ 	.short	0x0094
        /*00a4*/ 	.byte	0x00, 0xf0, 0x11, 0x00


	//----- nvinfo : EIATTR_KPARAM_INFO
	.align		4
.L_1015:
        /*00a8*/ 	.byte	0x04, 0x17
        /*00aa*/ 	.short	(.L_1017 - .L_1016)
.L_1016:
        /*00ac*/ 	.word	0x00000000
        /*00b0*/ 	.short	0x0002
        /*00b2*/ 	.short	0x0090
        /*00b4*/ 	.byte	0x00, 0xf0, 0x11, 0x00


	//----- nvinfo : EIATTR_KPARAM_INFO
	.align		4
.L_1017:
        /*00b8*/ 	.byte	0x04, 0x17
        /*00ba*/ 	.short	(.L_1019 - .L_1018)
.L_1018:
        /*00bc*/ 	.word	0x00000000
        /*00c0*/ 	.short	0x0001
        /*00c2*/ 	.short	0x0048
        /*00c4*/ 	.byte	0x00, 0xf0, 0x21, 0x01


	//----- nvinfo : EIATTR_KPARAM_INFO
	.align		4
.L_1019:
        /*00c8*/ 	.byte	0x04, 0x17
        /*00ca*/ 	.short	(.L_1021 - .L_1020)
.L_1020:
        /*00cc*/ 	.word	0x00000000
        /*00d0*/ 	.short	0x0000
        /*00d2*/ 	.short	0x0000
        /*00d4*/ 	.byte	0x00, 0xf0, 0x21, 0x01


	//----- nvinfo : EIATTR_SPARSE_MMA_MASK
	.align		4
.L_1021:
        /*00d8*/ 	.byte	0x03, 0x50
        /*00da*/ 	.short	0x0000


	//----- nvinfo : EIATTR_MAXREG_COUNT
	.align		4
        /*00dc*/ 	.byte	0x03, 0x1b
        /*00de*/ 	.short	0x00ff


	//----- nvinfo : EIATTR_MERCURY_ISA_VERSION
	.align		4
        /*00e0*/ 	.byte	0x03, 0x5f
        /*00e2*/ 	.short	0x0101


	//----- nvinfo : EIATTR_EXIT_INSTR_OFFSETS
	.align		4
        /*00e4*/ 	.byte	0x04, 0x1c
        /*00e6*/ 	.short	(.L_1023 - .L_1022)


	//   ....[0]....
.L_1022:
        /*00e8*/ 	.word	0x00000300


	//   ....[1]....
        /*00ec*/ 	.word	0x00000350


	//   ....[2]....
        /*00f0*/ 	.word	0x000011b0


	//   ....[3]....
        /*00f4*/ 	.word	0x000011d0


	//----- nvinfo : EIATTR_CRS_STACK_SIZE
	.align		4
.L_1023:
        /*00f8*/ 	.byte	0x04, 0x1e
        /*00fa*/ 	.short	(.L_1025 - .L_1024)
.L_1024:
        /*00fc*/ 	.word	0x00000000


	//----- nvinfo : EIATTR_CBANK_PARAM_SIZE
	.align		4
.L_1025:
        /*0100*/ 	.byte	0x03, 0x19
        /*0102*/ 	.short	0x00bc


	//----- nvinfo : EIATTR_PARAM_CBANK
	.align		4
        /*0104*/ 	.byte	0x04, 0x0a
        /*0106*/ 	.short	(.L_1027 - .L_1026)
	.align		4
.L_1026:
        /*0108*/ 	.word	index@(.nv.constant0._ZN2at6native49_GLOBAL__N__09e94e3a_16_AveragePool3d_cu_a8eae74c29avg_pool3d_cuda_update_outputILi3EN3c108BFloat16EfEEvNS_27GenericPackedTensorAccessorIKT0_Lm4ENS_16DefaultPtrTraitsElEENS5_IS6_Lm4ES8_lEEiiiiiiiibii)
        /*010c*/ 	.short	0x0210
        /*010e*/ 	.short	0x00bc


	//----- nvinfo : EIATTR_SW_WAR
	.align		4
.L_1027:
        /*0110*/ 	.byte	0x04, 0x36
        /*0112*/ 	.short	(.L_1029 - .L_1028)
.L_1028:
        /*0114*/ 	.word	0x00000008
.L_1029:


//--------------------- .nv.info._ZN2at6native49_GLOBAL__N__09e94e3a_16_AveragePool3d_cu_a8eae74c29avg_pool3d_cuda_update_outputILi2EN3c108BFloat16EfEEvNS_27GenericPackedTensorAccessorIKT0_Lm4ENS_16DefaultPtrTraitsElEENS5_IS6_Lm4ES8_lEEiiiiiiiibii --------------------------
	.section	.nv.info._ZN2at6native49_GLOBAL__N__09e94e3a_16_AveragePool3d_cu_a8eae74c29avg_pool3d_cuda_update_outputILi2EN3c108BFloat16EfEEvNS_27GenericPackedTensorAccessorIKT0_Lm4ENS_16DefaultPtrTraitsElEENS5_IS6_Lm4ES8_lEEiiiiiiiibii,"",@"SHT_CUDA_INFO"
	.sectionflags	@""
	.align	4


	//----- nvinfo : EIATTR_CUDA_API_VERSION
	.align		4
        /*0000*/ 	.byte	0x04, 0x37
        /*0002*/ 	.short	(.L_1031 - .L_1030)
.L_1030:
        /*0004*/ 	.word	0x00000082


	//----- nvinfo : EIATTR_KPARAM_INFO
	.align		4
.L_1031:
        /*0008*/ 	.byte	0x04, 0x17
        /*000a*/ 	.short	(.L_1033 - .L_1032)
.L_1032:
        /*000c*/ 	.word	0x00000000
        /*0010*/ 	.short	0x000c
        /*0012*/ 	.short	0x00b8
        /*0014*/ 	.byte	0x00, 0xf0, 0x11, 0x00


	//----- nvinfo : EIATTR_KPARAM_INFO
	.align		4
.L_1033:
        /*0018*/ 	.byte	0x04, 0x17
        /*001a*/ 	.short	(.L_1035 - .L_1034)
.L_1034:
        /*001c*/ 	.word	0x00000000
        /*0020*/ 	.short	0x000b
        /*0022*/ 	.short	0x00b4
        /*0024*/ 	.byte	0x00, 0xf0, 0x11, 0x00


	//----- nvinfo : EIATTR_KPARAM_INFO
	.align		4
.L_1035:
        /*0028*/ 	.byte	0x04, 0x17
        /*002a*/ 	.short	(.L_1037 - .L_1036)
.L_1036:
        /*002c*/ 	.word	0x00000000
        /*0030*/ 	.short	0x000a
        /*0032*/ 	.short	0x00b0
        /*0034*/ 	.byte	0x00, 0xf0, 0x05, 0x00


	//----- nvinfo : EIATTR_KPARAM_INFO
	.align		4
.L_1037:
        /*0038*/ 	.byte	0x04, 0x17
        /*003a*/ 	.short	(.L_1039 - .L_1038)
.L_1038:
        /*003c*/ 	.word	0x00000000
        /*0040*/ 	.short	0x0009
        /*0042*/ 	.short	0x00ac
        /*0044*/ 	.byte	0x00, 0xf0, 0x11, 0x00


	//----- nvinfo : EIATTR_KPARAM_INFO
	.align		4
.L_1039:
        /*0048*/ 	.byte	0x04, 0x17
        /*004a*/ 	.short	(.L_1041 - .L_1040)
.L_1040:
        /*004c*/ 	.word	0x00000000
        /*0050*/ 	.short	0x0008
        /*0052*/ 	.short	0x00a8
        /*0054*/ 	.byte	0x00, 0xf0, 0x11, 0x00


	//----- nvinfo : EIATTR_KPARAM_INFO
	.align		4
.L_1041:
        /*0058*/ 	.byte	0x04, 0x17
        /*005a*/ 	.short	(.L_1043 - .L_1042)
.L_1042:
        /*005c*/ 	.word	0x00000000
        /*0060*/ 	.short	0x0007
        /*0062*/ 	.short	0x00a4
        /*0064*/ 	.byte	0x00, 0xf0, 0x11, 0x00


	//----- nvinfo : EIATTR_KPARAM_INFO
	.align		4
.L_1043:
        /*0068*/ 	.byte	0x04, 0x17
        /*006a*/ 	.short	(.L_1045 - .L_1044)
.L_1044:
        /*006c*/ 	.word	0x00000000
        /*0070*/ 	.short	0x0006
        /*0072*/ 	.short	0x00a0
        /*0074*/ 	.byte	0x00, 0xf0, 0x11, 0x00


	//----- nvinfo : EIATTR_KPARAM_INFO
	.align		4
.L_1045:
        /*0078*/ 	.byte	0x04, 0x17
        /*007a*/ 	.short	(.L_1047 - .L_1046)
.L_1046:
        /*007c*/ 	.word	0x00000000
        /*0080*/ 	.short	0x0005
        /*0082*/ 	.short	0x009c
        /*0084*/ 	.byte	0x00, 0xf0, 0x11, 0x00


	//----- nvinfo : EIATTR_KPARAM_INFO
	.align		4
.L_1047:
        /*0088*/ 	.byte	0x04, 0x17
        /*008a*/ 	.short	(.L_1049 - .L_1048)
.L_1048:
        /*008c*/ 	.word	0x00000000
        /*0090*/ 	.short	0x0004
        /*0092*/ 	.short	0x0098
        /*0094*/ 	.byte	0x00, 0xf0, 0x11, 0x00


	//----- nvinfo : EIATTR_KPARAM_INFO
	.align		4
.L_1049:
        /*0098*/ 	.byte	0x04, 0x17
        /*009a*/ 	.short	(.L_1051 - .L_1050)
.L_1050:
        /*009c*/ 	.word	0x00000000
        /*00a0*/ 	.short	0x0003
        /*00a2*/ 	.short	0x0094
        /*00a4*/ 	.byte	0x00, 0xf0, 0x11, 0x00


	//----- nvinfo : EIATTR_KPARAM_INFO
	.align		4
.L_1051:
        /*00a8*/ 	.byte	0x04, 0x17
        /*00aa*/ 	.short	(.L_1053 - .L_1052)
.L_1052:
        /*00ac*/ 	.word	0x00000000
        /*00b0*/ 	.short	0x0002
        /*00b2*/ 	.short	0x0090
        /*00b4*/ 	.byte	0x00, 0xf0, 0x11, 0x00


	//----- nvinfo : EIATTR_KPARAM_INFO
	.align		4
.L_1053:
        /*00b8*/ 	.byte	0x04, 0x17
        /*00ba*/ 	.short	(.L_1055 - .L_1054)
.L_1054:
        /*00bc*/ 	.word	0x00000000
        /*00c0*/ 	.short	0x0001
        /*00c2*/ 	.short	0x0048
        /*00c4*/ 	.byte	0x00, 0xf0, 0x21, 0x01


	//----- nvinfo : EIATTR_KPARAM_INFO
	.align		4
.L_1055:
        /*00c8*/ 	.byte	0x04, 0x17
        /*00ca*/ 	.short	(.L_1057 - .L_1056)
.L_1056:
        /*00cc*/ 	.word	0x00000000
        /*00d0*/ 	.short	0x0000
        /*00d2*/ 	.short	0x0000
        /*00d4*/ 	.byte	0x00, 0xf0, 0x21, 0x01


	//----- nvinfo : EIATTR_SPARSE_MMA_MASK
	.align		4
.L_1057:
        /*00d8*/ 	.byte	0x03, 0x50
        /*00da*/ 	.short	0x0000


	//----- nvinfo : EIATTR_MAXREG_COUNT
	.align		4
        /*00dc*/ 	.byte	0x03, 0x1b
        /*00de*/ 	.short	0x00ff


	//----- nvinfo : EIATTR_MERCURY_ISA_VERSION
	.align		4
        /*00e0*/ 	.byte	0x03, 0x5f
        /*00e2*/ 	.short	0x0101


	//----- nvinfo : EIATTR_EXIT_INSTR_OFFSETS
	.align		4
        /*00e4*/ 	.byte	0x04, 0x1c
        /*00e6*/ 	.short	(.L_1059 - .L_1058)


	//   ....[0]....
.L_1058:
        /*00e8*/ 	.word	0x00000300


	//   ....[1]....
        /*00ec*/ 	.word	0x00000350


	//   ....[2]....
        /*00f0*/ 	.word	0x000011b0


	//   ....[3]....
        /*00f4*/ 	.word	0x000011d0


	//----- nvinfo : EIATTR_CRS_STACK_SIZE
	.align		4
.L_1059:
        /*00f8*/ 	.byte	0x04, 0x1e
        /*00fa*/ 	.short	(.L_1061 - .L_1060)
.L_1060:
        /*00fc*/ 	.word	0x00000000


	//----- nvinfo : EIATTR_CBANK_PARAM_SIZE
	.align		4
.L_1061:
        /*0100*/ 	.byte	0x03, 0x19
        /*0102*/ 	.short	0x00bc


	//----- nvinfo : EIATTR_PARAM_CBANK
	.align		4
        /*0104*/ 	.byte	0x04, 0x0a
        /*0106*/ 	.short	(.L_1063 - .L_1062)
	.align		4
.L_1062:
        /*0108*/ 	.word	index@(.nv.constant0._ZN2at6native49_GLOBAL__N__09e94e3a_16_AveragePool3d_cu_a8eae74c29avg_pool3d_cuda_update_outputILi2EN3c108BFloat16EfEEvNS_27GenericPackedTensorAccessorIKT0_Lm4ENS_16DefaultPtrTraitsElEENS5_IS6_Lm4ES8_lEEiiiiiiiibii)
        /*010c*/ 	.short	0x0210
        /*010e*/ 	.short	0x00bc


	//----- nvinfo : EIATTR_SW_WAR
	.align		4
.L_1063:
        /*0110*/ 	.byte	0x04, 0x36
        /*0112*/ 	.short	(.L_1065 - .L_1064)
.L_1064:
        /*0114*/ 	.word	0x00000008
.L_1065:


//--------------------- .nv.info._ZN2at6native49_GLOBAL__N__09e94e3a_16_AveragePool3d_cu_a8eae74c29avg_pool3d_cuda_update_outputILi1EN3c108BFloat16EfEEvNS_27GenericPackedTensorAccessorIKT0_Lm4ENS_16DefaultPtrTraitsElEENS5_IS6_Lm4ES8_lEEiiiiiiiibii --------------------------
	.section	.nv.info._ZN2at6native49_GLOBAL__N__09e94e3a_16_AveragePool3d_cu_a8eae74c29avg_pool3d_cuda_update_outputILi1EN3c108BFloat16EfEEvNS_27GenericPackedTensorAccessorIKT0_Lm4ENS_16DefaultPtrTraitsElEENS5_IS6_Lm4ES8_lEEiiiiiiiibii,"",@"SHT_CUDA_INFO"
	.sectionflags	@""
	.align	4


	//----- nvinfo : EIATTR_CUDA_API_VERSION
	.align		4
        /*0000*/ 	.byte	0x04, 0x37
        /*0002*/ 	.short	(.L_1067 - .L_1066)
.L_1066:
        /*0004*/ 	.word	0x00000082


	//----- nvinfo : EIATTR_KPARAM_INFO
	.align		4
.L_1067:
        /*0008*/ 	.byte	0x04, 0x17
        /*000a*/ 	.short	(.L_1069 - .L_1068)
.L_1068:
        /*000c*/ 	.word	0x00000000
        /*0010*/ 	.short	0x000c
        /*0012*/ 	.short	0x00b8
        /*0014*/ 	.byte	0x00, 0xf0, 0x11, 0x00


	//----- nvinfo : EIATTR_KPARAM_INFO
	.align		4
.L_1069:
        /*0018*/ 	.byte	0x04, 0x17
        /*001a*/ 	.short	(.L_1071 - .L_1070)
.L_1070:
        /*001c*/ 	.word	0x00000000
        /*0020*/ 	.short	0x000b
        /*0022*/ 	.short	0x00b4
        /*0024*/ 	.byte	0x00, 0xf0, 0x11, 0x00


	//----- nvinfo : EIATTR_KPARAM_INFO
	.align		4
.L_1071:
        /*0028*/ 	.byte	0x04, 0x17
        /*002a*/ 	.short	(.L_1073 - .L_1072)
.L_1072:
        /*002c*/ 	.word	0x00000000
        /*0030*/ 	.short	0x000a
        /*0032*/ 	.short	0x00b0
        /*0034*/ 	.byte	0x00, 0xf0, 0x05, 0x00


	//----- nvinfo : EIATTR_KPARAM_INFO
	.align		4
.L_1073:
        /*0038*/ 	.byte	0x04, 0x17
        /*003a*/ 	.short	(.L_1075 - .L_1074)
.L_1074:
        /*003c*/ 	.word	0x00000000
        /*0040*/ 	.short	0x0009
        /*0042*/ 	.short	0x00ac
        /*0044*/ 	.byte	0x00, 0xf0, 0x11, 0x00


	//----- nvinfo : EIATTR_KPARAM_INFO
	.align		4
.L_1075:
        /*0048*/ 	.byte	0x04, 0x17
        /*004a*/ 	.short	(.L_1077 - .L_1076)
.L_1076:
        /*004c*/ 	.word	0x00000000
        /*0050*/ 	.short	0x0008
        /*0052*/ 	.short	0x00a8
        /*0054*/ 	.byte	0x00, 0xf0, 0x11, 0x00


	//----- nvinfo : EIATTR_KPARAM_INFO
	.align		4
.L_1077:
        /*0058*/ 	.byte	0x04, 0x17
        /*005a*/ 	.short	(.L_1079 - .L_1078)
.L_1078:
        /*005c*/ 	.word	0x00000000
        /*0060*/ 	.short	0x0007
        /*0062*/ 	.short	0x00a4
        /*0064*/ 	.byte	0x00, 0xf0, 0x11, 0x00


	//----- nvinfo : EIATTR_KPARAM_INFO
	.align		4
.L_1079:
        /*0068*/ 	.byte	0x04, 0x17
        /*006a*/ 	.short	(.L_1081 - .L_1080)
.L_1080:
        /*006c*/ 	.word	0x00000000
        /*0070*/ 	.short	0x0006
        /*0072*/ 	.short	0x00a0
        /*0074*/ 	.byte	0x00, 0xf0, 0x11, 0x00


	//----- nvinfo : EIATTR_KPARAM_INFO
	.align		4
.L_1081:
        /*0078*/ 	.byte	0x04, 0x17
        /*007a*/ 	.short	(.L_1083 - .L_1082)
.L_1082:
        /*007c*/ 	.word	0x00000000
        /*0080*/ 	.short	0x0005
        /*0082*/ 	.short	0x009c
        /*0084*/ 	.byte	0x00, 0xf0, 0x11, 0x00


	//----- nvinfo : EIATTR_KPARAM_INFO
	.align		4
.L_1083:
        /*0088*/ 	.byte	0x04, 0x17
        /*008a*/ 	.short	(.L_1085 - .L_1084)
.L_1084:
        /*008c*/ 	.word	0x00000000
        /*0090*/ 	.short	0x0004
        /*0092*/ 	.short	0x0098
        /*0094*/ 	.byte	0x00, 0xf0, 0x11, 0x00


	//----- nvinfo : EIATTR_KPARAM_INFO
	.align		4
.L_1085:
        /*0098*/ 	.byte	0x04, 0x17
        /*009a*/ 	.short	(.L_1087 - .L_1086)
.L_1086:
        /*009c*/ 	.word	0x00000000
        /*00a0*/ 	.short	0x0003
        /*00a2*/ 	.short	0x0094
        /*00a4*/ 	.byte	0x00, 0xf0, 0x11, 0x00


	//----- nvinfo : EIATTR_KPARAM_INFO
	.align		4
.L_1087:
        /*00a8*/ 	.byte	0x04, 0x17
        /*00aa*/ 	.short	(.L_1089 - .L_1088)
.L_1088:
        /*00ac*/ 	.word	0x00000000
        /*00b0*/ 	.short	0x0002
        /*00b2*/ 	.short	0x0090
        /*00b4*/ 	.byte	0x00, 0xf0, 0x11, 0x00


	//----- nvinfo : EIATTR_KPARAM_INFO
	.align		4
.L_1089:
        /*00b8*/ 	.byte	0x04, 0x17
        /*00ba*/ 	.short	(.L_1091 - .L_1090)
.L_1090:
        /*00bc*/ 	.word	0x00000000
        /*00c0*/ 	.short	0x0001
        /*00c2*/ 	.short	0x0048
        /*00c4*/ 	.byte	0x00, 0xf0, 0x21, 0x01


	//----- nvinfo : EIATTR_KPARAM_INFO
	.align		4
.L_1091:
        /*00c8*/ 	.byte	0x04, 0x17
        /*00ca*/ 	.short	(.L_1093 - .L_1092)
.L_1092:
        /*00cc*/ 	.word	0x00000000
        /*00d0*/ 	.short	0x0000
        /*00d2*/ 	.short	0x0000
        /*00d4*/ 	.byte	0x00, 0xf0, 0x21, 0x01


	//----- nvinfo : EIATTR_SPARSE_MMA_MASK
	.align		4
.L_1093:
        /*00d8*/ 	.byte	0x03, 0x50
        /*00da*/ 	.short	0x0000


	//----- nvinfo : EIATTR_MAXREG_COUNT
	.align		4
        /*00dc*/ 	.byte	0x03, 0x1b
        /*00de*/ 	.short	0x00ff


	//----- nvinfo : EIATTR_MERCURY_ISA_VERSION
	.align		4
        /*00e0*/ 	.byte	0x03, 0x5f
        /*00e2*/ 	.short	0x0101


	//----- nvinfo : EIATTR_EXIT_INSTR_OFFSETS
	.align		4
        /*00e4*/ 	.byte	0x04, 0x1c
        /*00e6*/ 	.short	(.L_1095 - .L_1094)


	//   ....[0]....
.L_1094:
        /*00e8*/ 	.word	0x00000300


	//   ....[1]....
        /*00ec*/ 	.word	0x00000350


	//   ....[2]....
        /*00f0*/ 	.word	0x000011b0


	//   ....[3]....
        /*00f4*/ 	.word	0x000011d0


	//----- nvinfo : EIATTR_CRS_STACK_SIZE
	.align		4
.L_1095:
        /*00f8*/ 	.byte	0x04, 0x1e
        /*00fa*/ 	.short	(.L_1097 - .L_1096)
.L_1096:
        /*00fc*/ 	.word	0x00000000


	//----- nvinfo : EIATTR_CBANK_PARAM_SIZE
	.align		4
.L_1097:
        /*0100*/ 	.byte	0x03, 0x19
        /*0102*/ 	.short	0x00bc


	//----- nvinfo : EIATTR_PARAM_CBANK
	.align		4
        /*0104*/ 	.byte	0x04, 0x0a
        /*0106*/ 	.short	(.L_1099 - .L_1098)
	.align		4
.L_1098:
        /*0108*/ 	.word	index@(.nv.constant0._ZN2at6native49_GLOBAL__N__09e94e3a_16_AveragePool3d_cu_a8eae74c29avg_pool3d_cuda_update_outputILi1EN3c108BFloat16EfEEvNS_27GenericPackedTensorAccessorIKT0_Lm4ENS_16DefaultPtrTraitsElEENS5_IS6_Lm4ES8_lEEiiiiiiiibii)
        /*010c*/ 	.short	0x0210
        /*010e*/ 	.short	0x00bc


	//----- nvinfo : EIATTR_SW_WAR
	.align		4
.L_1099:
        /*0110*/ 	.byte	0x04, 0x36
        /*0112*/ 	.short	(.L_1101 - .L_1100)
.L_1100:
        /*0114*/ 	.word	0x00000008
.L_1101:


//--------------------- .nv.info._ZN2at6native49_GLOBAL__N__09e94e3a_16_AveragePool3d_cu_a8eae74c29avg_pool3d_cuda_update_outputIN3c104HalfEfEEvNS_27GenericPackedTensorAccessorIKT_Lm4ENS_16DefaultPtrTraitsElEENS5_IS6_Lm4ES8_lEEiiiiiiiiibii --------------------------
	.section	.nv.info._ZN2at6native49_GLOBAL__N__09e94e3a_16_AveragePool3d_cu_a8eae74c29avg_pool3d_cuda_update_outputIN3c104HalfEfEEvNS_27GenericPackedTensorAccessorIKT_Lm4ENS_16DefaultPtrTraitsElEENS5_IS6_Lm4ES8_lEEiiiiiiiiibii,"",@"SHT_CUDA_INFO"
	.sectionflags	@""
	.align	4


	//----- nvinfo : EIATTR_CUDA_API_VERSION
	.align		4
        /*0000*/ 	.byte	0x04, 0x37
        /*0002*/ 	.short	(.L_1103 - .L_1102)
.L_1102:
        /*0004*/ 	.word	0x00000082


	//----- nvinfo : EIATTR_KPARAM_INFO
	.align		4
.L_1103:
        /*0008*/ 	.byte	0x04, 0x17
        /*000a*/ 	.short	(.L_1105 - .L_1104)
.L_1104:
        /*000c*/ 	.word	0x00000000
        /*0010*/ 	.short	0x000d
        /*0012*/ 	.short	0x00bc
        /*0014*/ 	.byte	0x00, 0xf0, 0x11, 0x00


	//----- nvinfo : EIATTR_KPARAM_INFO
	.align		4
.L_1105:
        /*0018*/ 	.byte	0x04, 0x17
        /*001a*/ 	.short	(.L_1107 - .L_1106)
.L_1106:
        /*001c*/ 	.word	0x00000000
        /*0020*/ 	.short	0x000c
        /*0022*/ 	.short	0x00b8
        /*0024*/ 	.byte	0x00, 0xf0, 0x11, 0x00


	//----- nvinfo : EIATTR_KPARAM_INFO
	.align		4
.L_1107:
        /*0028*/ 	.byte	0x04, 0x17
        /*002a*/ 	.short	(.L_1109 - .L_1108)
.L_1108:
        /*002c*/ 	.word	0x00000000
        /*0030*/ 	.short	0x000b
        /*0032*/ 	.short	0x00b4
        /*0034*/ 	.byte	0x00, 0xf0, 0x05, 0x00


	//----- nvinfo : EIATTR_KPARAM_INFO
	.align		4
.L_1109:
        /*0038*/ 	.byte	0x04, 0x17
        /*003a*/ 	.short	(.L_1111 - .L_1110)
.L_1110:
        /*003c*/ 	.word	0x00000000
        /*0040*/ 	.short	0x000a
        /*0042*/ 	.short	0x00b0
        /*0044*/ 	.byte	0x00, 0xf0, 0x11, 0x00


	//----- nvinfo : EIATTR_KPARAM_INFO
	.align		4
.L_1111:
        /*0048*/ 	.byte	0x04, 0x17
        /*004a*/ 	.short	(.L_1113 - .L_1112)
.L_1112:
        /*004c*/ 	.word	0x00000000
        /*0050*/ 	.short	0x0009
        /*0052*/ 	.short	0x00ac
        /*0054*/ 	.byte	0x00, 0xf0, 0x11, 0x00


	//----- nvinfo : EIATTR_KPARAM_INFO
	.align		4
.L_1113:
        /*0058*/ 	.byte	0x04, 0x17
        /*005a*/ 	.short	(.L_1115 - .L_1114)
.L_1114:
        /*005c*/ 	.word	0x00000000
        /*0060*/ 	.short	0x0008
        /*0062*/ 	.short	0x00a8
        /*0064*/ 	.byte	0x00, 0xf0, 0x11, 0x00


	//----- nvinfo : EIATTR_KPARAM_INFO
	.align		4
.L_1115:
        /*0068*/ 	.byte	0x04, 0x17
        /*006a*/ 	.short	(.L_1117 - .L_1116)
.L_1116:
        /*006c*/ 	.word	0x00000000
        /*0070*/ 	.short	0x0007
        /*0072*/ 	.short	0x00a4
        /*0074*/ 	.byte	0x00, 0xf0, 0x11, 0x00


	//----- nvinfo : EIATTR_KPARAM_INFO
	.align		4
.L_1117:
        /*0078*/ 	.byte	0x04, 0x17
        /*007a*/ 	.short	(.L_1119 - .L_1118)
.L_1118:
        /*007c*/ 	.word	0x00000000
        /*0080*/ 	.short	0x0006
        /*0082*/ 	.short	0x00a0
        /*0084*/ 	.byte	0x00, 0xf0, 0x11, 0x00


	//----- nvinfo : EIATTR_KPARAM_INFO
	.align		4
.L_1119:
        /*0088*/ 	.byte	0x04, 0x17
        /*008a*/ 	.short	(.L_1121 - .L_1120)
.L_1120:
        /*008c*/ 	.word	0x00000000
        /*0090*/ 	.short	0x0005
        /*0092*/ 	.short	0x009c
        /*0094*/ 	.byte	0x00, 0xf0, 0x11, 0x00


	//----- nvinfo : EIATTR_KPARAM_INFO
	.align		4
.L_1121:
        /*0098*/ 	.byte	0x04, 0x17
        /*009a*/ 	.short	(.L_1123 - .L_1122)
.L_1122:
        /*009c*/ 	.word	0x00000000
        /*00a0*/ 	.short	0x0004
        /*00a2*/ 	.short	0x0098
        /*00a4*/ 	.byte	0x00, 0xf0, 0x11, 0x00


	//----- nvinfo : EIATTR_KPARAM_INFO
	.align		4
.L_1123:
        /*00a8*/ 	.byte	0x04, 0x17
        /*00aa*/ 	.short	(.L_1125 - .L_1124)
.L_1124:
        /*00ac*/ 	.word	0x00000000
        /*00b0*/ 	.short	0x0003
        /*00b2*/ 	.short	0x0094
        /*00b4*/ 	.byte	0x00, 0xf0, 0x11, 0x00


	//----- nvinfo : EIATTR_KPARAM_INFO
	.align		4
.L_1125:
        /*00b8*/ 	.byte	0x04, 0x17
        /*00ba*/ 	.short	(.L_1127 - .L_1126)
.L_1126:
        /*00bc*/ 	.word	0x00000000
        /*00c0*/ 	.short	0x0002
        /*00c2*/ 	.short	0x0090
        /*00c4*/ 	.byte	0x00, 0xf0, 0x11, 0x00


	//----- nvinfo : EIATTR_KPARAM_INFO
	.align		4
.L_1127:
        /*00c8*/ 	.byte	0x04, 0x17
        /*00ca*/ 	.short	(.L_1129 - .L_1128)
.L_1128:
        /*00cc*/ 	.word	0x00000000
        /*00d0*/ 	.short	0x0001
        /*00d2*/ 	.short	0x0048
        /*00d4*/ 	.byte	0x00, 0xf0, 0x21, 0x01


	//----- nvinfo : EIATTR_KPARAM_INFO
	.align		4
.L_1129:
        /*00d8*/ 	.byte	0x04, 0x17
        /*00da*/ 	.short	(.L_1131 - .L_1130)
.L_1130:
        /*00dc*/ 	.word	0x00000000
        /*00e0*/ 	.short	0x0000
        /*00e2*/ 	.short	0x0000
        /*00e4*/ 	.byte	0x00, 0xf0, 0x21, 0x01


	//----- nvinfo : EIATTR_SPARSE_MMA_MASK
	.align		4
.L_1131:
        /*00e8*/ 	.byte	0x03, 0x50
        /*00ea*/ 	.short	0x0000


	//----- nvinfo : EIATTR_MAXREG_COUNT
	.align		4
        /*00ec*/ 	.byte	0x03, 0x1b
        /*00ee*/ 	.short	0x00ff


	//----- nvinfo : EIATTR_MERCURY_ISA_VERSION
	.align		4
        /*00f0*/ 	.byte	0x03, 0x5f
        /*00f2*/ 	.short	0x0101


	//----- nvinfo : EIATTR_EXIT_INSTR_OFFSETS
	.align		4
        /*00f4*/ 	.byte	0x04, 0x1c
        /*00f6*/ 	.short	(.L_1133 - .L_1132)


	//   ....[0]....
.L_1132:
        /*00f8*/ 	.word	0x00000310


	//   ....[1]....
        /*00fc*/ 	.word	0x00000360


	//   ....[2]....
        /*0100*/ 	.word	0x000011e0


	//   ....[3]....
        /*0104*/ 	.word	0x00001200


	//----- nvinfo : EIATTR_CRS_STACK_SIZE
	.align		4
.L_1133:
        /*0108*/ 	.byte	0x04, 0x1e
        /*010a*/ 	.short	(.L_1135 - .L_1134)
.L_1134:
        /*010c*/ 	.word	0x00000000


	//----- nvinfo : EIATTR_CBANK_PARAM_SIZE
	.align		4
.L_1135:
        /*0110*/ 	.byte	0x03, 0x19
        /*0112*/ 	.short	0x00c0


	//----- nvinfo : EIATTR_PARAM_CBANK
	.align		4
        /*0114*/ 	.byte	0x04, 0x0a
        /*0116*/ 	.short	(.L_1137 - .L_1136)
	.align		4
.L_1136:
        /*0118*/ 	.word	index@(.nv.constant0._ZN2at6native49_GLOBAL__N__09e94e3a_16_AveragePool3d_cu_a8eae74c29avg_pool3d_cuda_update_outputIN3c104HalfEfEEvNS_27GenericPackedTensorAccessorIKT_Lm4ENS_16DefaultPtrTraitsElEENS5_IS6_Lm4ES8_lEEiiiiiiiiibii)
        /*011c*/ 	.short	0x0210
        /*011e*/ 	.short	0x00c0


	//----- nvinfo : EIATTR_SW_WAR
	.align		4
.L_1137:
        /*0120*/ 	.byte	0x04, 0x36
        /*0122*/ 	.short	(.L_1139 - .L_1138)
.L_1138:
        /*0124*/ 	.word	0x00000008
.L_1139:


//--------------------- .nv.info._ZN2at6native49_GLOBAL__N__09e94e3a_16_AveragePool3d_cu_a8eae74c29avg_pool3d_cuda_update_outputILi7EN3c104HalfEfEEvNS_27GenericPackedTensorAccessorIKT0_Lm4ENS_16DefaultPtrTraitsElEENS5_IS6_Lm4ES8_lEEiiiiiiiibii --------------------------
	.section	.nv.info._ZN2at6native49_GLOBAL__N__09e94e3a_16_AveragePool3d_cu_a8eae74c29avg_pool3d_cuda_update_outputILi7EN3c104HalfEfEEvNS_27GenericPackedTensorAccessorIKT0_Lm4ENS_16DefaultPtrTraitsElEENS5_IS6_Lm4ES8_lEEiiiiiiiibii,"",@"SHT_CUDA_INFO"
	.sectionflags	@""
	.align	4


	//----- nvinfo : EIATTR_CUDA_API_VERSION
	.align		4
        /*0000*/ 	.byte	0x04, 0x37
        /*0002*/ 	.short	(.L_1141 - .L_1140)
.L_1140:
        /*0004*/ 	.word	0x00000082


	//----- nvinfo : EIATTR_KPARAM_INFO
	.align		4
.L_1141:
        /*0008*/ 	.byte	0x04, 0x17
        /*000a*/ 	.short	(.L_1143 - .L_1142)
.L_1142:
        /*000c*/ 	.word	0x00000000
        /*0010*/ 	.short	0x000c
        /*0012*/ 	.short	0x00b8
        /*0014*/ 	.byte	0x00, 0xf0, 0x11, 0x00


	//----- nvinfo : EIATTR_KPARAM_INFO
	.align		4
.L_1143:
        /*0018*/ 	.byte	0x04, 0x17
        /*001a*/ 	.short	(.L_1145 - .L_1144)
.L_1144:
        /*001c*/ 	.word	0x00000000
        /*0020*/ 	.short	0x000b
        /*0022*/ 	.short	0x00b4
        /*0024*/ 	.byte	0x00, 0xf0, 0x11, 0x00


	//----- nvinfo : EIATTR_KPARAM_INFO
	.align		4
.L_1145:
        /*0028*/ 	.byte	0x04, 0x17
        /*002a*/ 	.short	(.L_1147 - .L_1146)
.L_1146:
        /*002c*/ 	.word	0x00000000
        /*0030*/ 	.short	0x000a
        /*0032*/ 	.short	0x00b0
        /*0034*/ 	.byte	0x00, 0xf0, 0x05, 0x00


	//----- nvinfo : EIATTR_KPARAM_INFO
	.align		4
.L_1147:
        /*0038*/ 	.byte	0x04, 0x17
        /*003a*/ 	.short	(.L_1149 - .L_1148)
.L_1148:
        /*003c*/ 	.word	0x00000000
        /*0040*/ 	.short	0x0009
        /*0042*/ 	.short	0x00ac
        /*0044*/ 	.byte	0x00, 0xf0, 0x11, 0x00


	//----- nvinfo : EIATTR_KPARAM_INFO
	.align		4
.L_1149:
        /*0048*/ 	.byte	0x04, 0x17
        /*004a*/ 	.short	(.L_1151 - .L_1150)
.L_1150:
        /*004c*/ 	.word	0x00000000
        /*0050*/ 	.short	0x0008
        /*0052*/ 	.short	0x00a8
        /*0054*/ 	.byte	0x00, 0xf0, 0x11, 0x00


	//----- nvinfo : EIATTR_KPARAM_INFO
	.align		4
.L_1151:
        /*0058*/ 	.byte	0x04, 0x17
        /*005a*/ 	.short	(.L_1153 - .L_1152)
.L_1152:
        /*005c*/ 	.word	0x00000000
        /*0060*/ 	.short	0x0007
        /*0062*/ 	.short	0x00a4
        /*0064*/ 	.byte	0x00, 0xf0, 0x11, 0x00


	//----- nvinfo : EIATTR_KPARAM_INFO
	.align		4
.L_1153:
        /*0068*/ 	.byte	0x04, 0x17
        /*006a*/ 	.short	(.L_1155 - .L_1154)
.L_1154:
        /*006c*/ 	.word	0x00000000
        /*0070*/ 	.short	0x0006
        /*0072*/ 	.short	0x00a0
        /*0074*/ 	.byte	0x00, 0xf0, 0x11, 0x00


	//----- nvinfo : EIATTR_KPARAM_INFO
	.align		4
.L_1155:
        /*0078*/ 	.byte	0x04, 0x17
        /*007a*/ 	.short	(.L_1157 - .L_1156)
.L_1156:
        /*007c*/ 	.word	0x00000000
        /*0080*/ 	.short	0x0005
        /*0082*/ 	.short	0x009c
        /*0084*/ 	.byte	0x00, 0xf0, 0x11, 0x00


	//----- nvinfo : EIATTR_KPARAM_INFO
	.align		4
.L_1157:
        /*0088*/ 	.byte	0x04, 0x17
        /*008a*/ 	.short	(.L_1159 - .L_1158)
.L_1158:
        /*008c*/ 	.word	0x00000000
        /*0090*/ 	.short	0x0004
        /*0092*/ 	.short	0x0098
        /*0094*/ 	.byte	0x00, 0xf0, 0x11, 0x00


	//----- nvinfo : EIATTR_KPARAM_INFO
	.align		4
.L_1159:
        /*0098*/ 	.byte	0x04, 0x17
        /*009a*/ 	.short	(.L_1161 - .L_1160)
.L_1160:
        /*009c*/ 	.word	0x00000000
        /*00a0*/ 	.short	0x0003
        /*00a2*/ 	.short	0x0094
        /*00a4*/ 	.byte	0x00, 0xf0, 0x11, 0x00


	//----- nvinfo : EIATTR_KPARAM_INFO
	.align		4
.L_1161:
        /*00a8*/ 	.byte	0x04, 0x17
        /*00aa*/ 	.short	(.L_1163 - .L_1162)
.L_1162:
        /*00ac*/ 	.word	0x00000000
        /*00b0*/ 	.short	0x0002
        /*00b2*/ 	.short	0x0090
        /*00b4*/ 	.byte	0x00, 0xf0, 0x11, 0x00


	//----- nvinfo : EIATTR_KPARAM_INFO
	.align		4
.L_1163:
        /*00b8*/ 	.byte	0x04, 0x17
        /*00ba*/ 	.short	(.L_1165 - .L_1164)
.L_1164:
        /*00bc*/ 	.word	0x00000000
        /*00c0*/ 	.short	0x0001
        /*00c2*/ 	.short	0x0048
        /*00c4*/ 	.byte	0x00, 0xf0, 0x21, 0x01


	//----- nvinfo : EIATTR_KPARAM_INFO
	.align		4
.L_1165:
        /*00c8*/ 	.byte	0x04, 0x17
        /*00ca*/ 	.short	(.L_1167 - .L_1166)
.L_1166:
        /*00cc*/ 	.word	0x00000000
        /*00d0*/ 	.short	0x0000
        /*00d2*/ 	.short	0x0000
        /*00d4*/ 	.byte	0x00, 0xf0, 0x21, 0x01


	//----- nvinfo : EIATTR_SPARSE_MMA_MASK
	.align		4
.L_1167:
        /*00d8*/ 	.byte	0x03, 0x50
        /*00da*/ 	.short	0x0000


	//----- nvinfo : EIATTR_MAXREG_COUNT
	.align		4
        /*00dc*/ 	.byte	0x03, 0x1b
        /*00de*/ 	.short	0x00ff


	//----- nvinfo : EIATTR_MERCURY_ISA_VERSION
	.align		4
        /*00e0*/ 	.byte	0x03, 0x5f
        /*00e2*/ 	.short	0x0101


	//----- nvinfo : EIATTR_EXIT_INSTR_OFFSETS
	.align		4
        /*00e4*/ 	.byte	0x04, 0x1c
        /*00e6*/ 	.short	(.L_1169 - .L_1168)


	//   ....[0]....
.L_1168:
        /*00e8*/ 	.word	0x00000300


	//   ....[1]....
        /*00ec*/ 	.word	0x00000350


	//   ....[2]....
        /*00f0*/ 	.word	0x000011b0


	//   ....[3]....
        /*00f4*/ 	.word	0x000011d0


	//----- nvinfo : EIATTR_CRS_STACK_SIZE
	.align		4
.L_1169:
        /*00f8*/ 	.byte	0x04, 0x1e
        /*00fa*/ 	.short	(.L_1171 - .L_1170)
.L_1170:
        /*00fc*/ 	.word	0x00000000


	//----- nvinfo : EIATTR_CBANK_PARAM_SIZE
	.align		4
.L_1171:
        /*0100*/ 	.byte	0x03, 0x19
        /*0102*/ 	.short	0x00bc


	//----- nvinfo : EIATTR_PARAM_CBANK
	.align		4
        /*0104*/ 	.byte	0x04, 0x0a
        /*0106*/ 	.short	(.L_1173 - .L_1172)
	.align		4
.L_1172:
        /*0108*/ 	.word	index@(.nv.constant0._ZN2at6native49_GLOBAL__N__09e94e3a_16_AveragePool3d_cu_a8eae74c29avg_pool3d_cuda_update_outputILi7EN3c104HalfEfEEvNS_27GenericPackedTensorAccessorIKT0_Lm4ENS_16DefaultPtrTraitsElEENS5_IS6_Lm4ES8_lEEiiiiiiiibii)
        /*010c*/ 	.short	0x0210
        /*010e*/ 	.short	0x00bc


	//----- nvinfo : EIATTR_SW_WAR
	.align		4
.L_1173:
        /*0110*/ 	.byte	0x04, 0x36
        /*0112*/ 	.short	(.L_1175 - .L_1174)
.L_1174:
        /*0114*/ 	.word	0x00000008
.L_1175:


//--------------------- .nv.info._ZN2at6native49_GLOBAL__N__09e94e3a_16_AveragePool3d_cu_a8eae74c29avg_pool3d_cuda_update_outputILi6EN3c104HalfEfEEvNS_27GenericPackedTensorAccessorIKT0_Lm4ENS_16DefaultPtrTraitsElEENS5_IS6_Lm4ES8_lEEiiiiiiiibii --------------------------
	.section	.nv.info._ZN2at6native49_GLOBAL__N__09e94e3a_16_AveragePool3d_cu_a8eae74c29avg_pool3d_cuda_update_outputILi6EN3c104HalfEfEEvNS_27GenericPackedTensorAccessorIKT0_Lm4ENS_16DefaultPtrTraitsElEENS5_IS6_Lm4ES8_lEEiiiiiiiibii,"",@"SHT_CUDA_INFO"
	.sectionflags	@""
	.align	4


	//----- nvinfo : EIATTR_CUDA_API_VERSION
	.align		4
        /*0000*/ 	.byte	0x04, 0x37
        /*0002*/ 	.short	(.L_1177 - .L_1176)
.L_1176:
        /*0004*/ 	.word	0x00000082


	//----- nvinfo : EIATTR_KPARAM_INFO
	.align		4
.L_1177:
        /*0008*/ 	.byte	0x04, 0x17
        /*000a*/ 	.short	(.L_1179 - .L_1178)
.L_1178:
        /*000c*/ 	.word	0x00000000
        /*0010*/ 	.short	0x000c
        /*0012*/ 	.short	0x00b8
        /*0014*/ 	.byte	0x00, 0xf0, 0x11, 0x00


	//----- nvinfo : EIATTR_KPARAM_INFO
	.align		4
.L_1179:
        /*0018*/ 	.byte	0x04, 0x17
        /*001a*/ 	.short	(.L_1181 - .L_1180)
.L_1180:
        /*001c*/ 	.word	0x00000000
        /*0020*/ 	.short	0x000b
        /*0022*/ 	.short	0x00b4
        /*0024*/ 	.byte	0x00, 0xf0, 0x11, 0x00


	//----- nvinfo : EIATTR_KPARAM_INFO
	.align		4
.L_1181:
        /*0028*/ 	.byte	0x04, 0x17
        /*002a*/ 	.short	(.L_1183 - .L_1182)
.L_1182:
        /*002c*/ 	.word	0x00000000
        /*0030*/ 	.short	0x000a
        /*0032*/ 	.short	0x00b0
        /*0034*/ 	.byte	0x00, 0xf0, 0x05, 0x00


	//----- nvinfo : EIATTR_KPARAM_INFO
	.align		4
.L_1183:
        /*0038*/ 	.byte	0x04, 0x17
        /*003a*/ 	.short	(.L_1185 - .L_1184)
.L_1184:
        /*003c*/ 	.word	0x00000000
        /*0040*/ 	.short	0x0009
        /*0042*/ 	.short	0x00ac
        /*0044*/ 	.byte	0x00, 0xf0, 0x11, 0x00


	//----- nvinfo : EIATTR_KPARAM_INFO
	.align		4
.L_1185:
        /*0048*/ 	.byte	0x04, 0x17
        /*004a*/ 	.short	(.L_1187 - .L_1186)
.L_1186:
        /*004c*/ 	.word	0x00000000
        /*0050*/ 	.short	0x0008
        /*0052*/ 	.short	0x00a8
        /*0054*/ 	.byte	0x00, 0xf0, 0x11, 0x00


	//----- nvinfo : EIATTR_KPARAM_INFO
	.align		4
.L_1187:
        /*0058*/ 	.byte	0x04, 0x17
        /*005a*/ 	.short	(.L_1189 - .L_1188)
.L_1188:
        /*005c*/ 	.word	0x00000000
        /*0060*/ 	.short	0x0007
        /*0062*/ 	.short	0x00a4
        /*0064*/ 	.byte	0x00, 0xf0, 0x11, 0x00


	//----- nvinfo : EIATTR_KPARAM_INFO
	.align		4
.L_1189:
        /*0068*/ 	.byte	0x04, 0x17
        /*006a*/ 	.short	(.L_1191 - .L_1190)
.L_1190:
        /*006c*/ 	.word	0x00000000
        /*0070*/ 	.short	0x0006
        /*0072*/ 	.short	0x00a0
        /*0074*/ 	.byte	0x00, 0xf0, 0x11, 0x00


	//----- nvinfo : EIATTR_KPARAM_INFO
	.align		4
.L_1191:
        /*0078*/ 	.byte	0x04, 0x17
        /*007a*/ 	.short	(.L_1193 - .L_1192)
.L_1192:
        /*007c*/ 	.word	0x00000000
        /*0080*/ 	.short	0x0005
        /*0082*/ 	.short	0x009c
        /*0084*/ 	.byte	0x00, 0xf0, 0x11, 0x00


	//----- nvinfo : EIATTR_KPARAM_INFO
	.align		4
.L_1193:
        /*0088*/ 	.byte	0x04, 0x17
        /*008a*/ 	.short	(.L_1195 - .L_1194)
.L_1194:
        /*008c*/ 	.word	0x00000000
        /*0090*/ 	.short	0x0004
        /*0092*/ 	.short	0x0098
        /*0094*/ 	.byte	0x00, 0xf0, 0x11, 0x00


	//----- nvinfo : EIATTR_KPARAM_INFO
	.align		4
.L_1195:
        /*0098*/ 	.byte	0x04, 0x17
        /*009a*/ 	.short	(.L_1197 - .L_1196)
.L_1196:
        /*009c*/ 	.word	0x00000000
        /*00a0*/ 	.short	0x0003
        /*00a2*/ 	.short	0x0094
        /*00a4*/ 	.byte	0x00, 0xf0, 0x11, 0x00


	//----- nvinfo : EIATTR_KPARAM_INFO
	.align		4
.L_1197:
        /*00a8*/ 	.byte	0x04, 0x17
        /*00aa*/ 	.short	(.L_1199 - .L_1198)
.L_1198:
        /*00ac*/ 	.word	0x00000000
        /*00b0*/ 	.short	0x0002
        /*00b2*/ 	.short	0x0090
        /*00b4*/ 	.byte	0x00, 0xf0, 0x11, 0x00


	//----- nvinfo : EIATTR_KPARAM_INFO
	.align		4
.L_1199:
        /*00b8*/ 	.byte	0x04, 0x17
        /*00ba*/ 	.short	(.L_1201 - .L_1200)
.L_1200:
        /*00bc*/ 	.word	0x00000000
        /*00c0*/ 	.short	0x0001
        /*00c2*/ 	.short	0x0048
        /*00c4*/ 	.byte	0x00, 0xf0, 0x21, 0x01


	//----- nvinfo : EIATTR_KPARAM_INFO
	.align		4
.L_1201:
        /*00c8*/ 	.byte	0x04, 0x17
        /*00ca*/ 	.short	(.L_1203 - .L_1202)
.L_1202:
        /*00cc*/ 	.word	0x00000000
        /*00d0*/ 	.short	0x0000
        /*00d2*/ 	.short	0x0000
        /*00d4*/ 	.byte	0x00, 0xf0, 0x21, 0x01


	//----- nvinfo : EIATTR_SPARSE_MMA_MASK
	.align		4
.L_1203:
        /*00d8*/ 	.byte	0x03, 0x50
        /*00da*/ 	.short	0x0000


	//----- nvinfo : EIATTR_MAXREG_COUNT
	.align		4
        /*00dc*/ 	.byte	0x03, 0x1b
        /*00de*/ 	.short	0x00ff


	//----- nvinfo : EIATTR_MERCURY_ISA_VERSION
	.align		4
        /*00e0*/ 	.byte	0x03, 0x5f
        /*00e2*/ 	.short	0x0101


	//----- nvinfo : EIATTR_EXIT_INSTR_OFFSETS
	.align		4
        /*00e4*/ 	.byte	0x04, 0x1c
        /*00e6*/ 	.short	(.L_1205 - .L_1204)


	//   ....[0]....
.L_1204:
        /*00e8*/ 	.word	0x00000300


	//   ....[1]....
        /*00ec*/ 	.word	0x00000350


	//   ....[2]....
        /*00f0*/ 	.word	0x000011b0


	//   ....[3]....
        /*00f4*/ 	.word	0x000011d0


	//----- nvinfo : EIATTR_CRS_STACK_SIZE
	.align		4
.L_1205:
        /*00f8*/ 	.byte	0x04, 0x1e
        /*00fa*/ 	.short	(.L_1207 - .L_1206)
.L_1206:
        /*00fc*/ 	.word	0x00000000


	//----- nvinfo : EIATTR_CBANK_PARAM_SIZE
	.align		4
.L_1207:
        /*0100*/ 	.byte	0x03, 0x19
        /*0102*/ 	.short	0x00bc


	//----- nvinfo : EIATTR_PARAM_CBANK
	.align		4
        /*0104*/ 	.byte	0x04, 0x0a
        /*0106*/ 	.short	(.L_1209 - .L_1208)
	.align		4
.L_1208:
        /*0108*/ 	.word	index@(.nv.constant0._ZN2at6native49_GLOBAL__N__09e94e3a_16_AveragePool3d_cu_a8eae74c29avg_pool3d_cuda_update_outputILi6EN3c104HalfEfEEvNS_27GenericPackedTensorAccessorIKT0_Lm4ENS_16DefaultPtrTraitsElEENS5_IS6_Lm4ES8_lEEiiiiiiiibii)
        /*010c*/ 	.short	0x0210
        /*010e*/ 	.short	0x00bc


	//----- nvinfo : EIATTR_SW_WAR
	.align		4
.L_1209:
        /*0110*/ 	.byte	0x04, 0x36
        /*0112*/ 	.short	(.L_1211 - .L_1210)
.L_1210:
        /*0114*/ 	.word	0x00000008
.L_1211:


//--------------------- .nv.info._ZN2at6native49_GLOBAL__N__09e94e3a_16_AveragePool3d_cu_a8eae74c29avg_pool3d_cuda_update_outputILi5EN3c104HalfEfEEvNS_27GenericPackedTensorAccessorIKT0_Lm4ENS_16DefaultPtrTraitsElEENS5_IS6_Lm4ES8_lEEiiiiiiiibii --------------------------
	.section	.nv.info._ZN2at6native49_GLOBAL__N__09e94e3a_16_AveragePool3d_cu_a8eae74c29avg_pool3d_cuda_update_outputILi5EN3c104HalfEfEEvNS_27GenericPackedTensorAccessorIKT0_Lm4ENS_16DefaultPtrTraitsElEENS5_IS6_Lm4ES8_lEEiiiiiiiibii,"",@"SHT_CUDA_INFO"
	.sectionflags	@""
	.align	4


	//----- nvinfo : EIATTR_CUDA_API_VERSION
	.align		4
        /*0000*/ 	.byte	0x04, 0x37
        /*0002*/ 	.short	(.L_1213 - .L_1212)
.L_1212:
        /*0004*/ 	.word	0x00000082


	//----- nvinfo : EIATTR_KPARAM_INFO
	.align		4
.L_1213:
        /*0008*/ 	.byte	0x04, 0x17
        /*000a*/ 	.short	(.L_1215 - .L_1214)
.L_1214:
        /*000c*/ 	.word	0x00000000
        /*0010*/ 	.short	0x000c
        /*0012*/ 	.short	0x00b8
        /*0014*/ 	.byte	0x00, 0xf0, 0x11, 0x00


	//----- nvinfo : EIATTR_KPARAM_INFO
	.align		4
.L_1215:
        /*0018*/ 	.byte	0x04, 0x17
        /*001a*/ 	.short	(.L_1217 - .L_1216)
.L_1216:
        /*001c*/ 	.word	0x00000000
        /*0020*/ 	.short	0x000b
        /*0022*/ 	.short	0x00b4
        /*0024*/ 	.byte	0x00, 0xf0, 0x11, 0x00


	//----- nvinfo : EIATTR_KPARAM_INFO
	.align		4
.L_1217:
        /*0028*/ 	.byte	0x04, 0x17
        /*002a*/ 	.short	(.L_1219 - .L_1218)
.L_1218:
        /*002c*/ 	.word	0x00000000
        /*0030*/ 	.short	0x000a
        /*0032*/ 	.short	0x00b0
        /*0034*/ 	.byte	0x00, 0xf0, 0x05, 0x00


	//----- nvinfo : EIATTR_KPARAM_INFO
	.align		4
.L_1219:
        /*0038*/ 	.byte	0x04, 0x17
        /*003a*/ 	.short	(.L_1221 - .L_1220)
.L_1220:
        /*003c*/ 	.word	0x00000000
        /*0040*/ 	.short	0x0009
        /*0042*/ 	.short	0x00ac
        /*0044*/ 	.byte	0x00, 0xf0, 0x11, 0x00


	//----- nvinfo : EIATTR_KPARAM_INFO
	.align		4
.L_1221:
        /*0048*/ 	.byte	0x04, 0x17
        /*004a*/ 	.short	(.L_1223 - .L_1222)
.L_1222:
        /*004c*/ 	.word	0x00000000
        /*0050*/ 	.short	0x0008
        /*0052*/ 	.short	0x00a8
        /*0054*/ 	.byte	0x00, 0xf0, 0x11, 0x00


	//----- nvinfo : EIATTR_KPARAM_INFO
	.align		4
.L_1223:
        /*0058*/ 	.byte	0x04, 0x17
        /*005a*/ 	.short	(.L_1225 - .L_1224)
.L_1224:
        /*005c*/ 	.word	0x00000000
        /*0060*/ 	.short	0x0007
        /*0062*/ 	.short	0x00a4
        /*0064*/ 	.byte	0x00, 0xf0, 0x11, 0x00


	//----- nvinfo : EIATTR_KPARAM_INFO
	.align		4
.L_1225:
        /*0068*/ 	.byte	0x04, 0x17
        /*006a*/ 	.short	(.L_1227 - .L_1226)
.L_1226:
        /*006c*/ 	.word	0x00000000
        /*0070*/ 	.short	0x0006
        /*0072*/ 	.short	0x00a0
        /*0074*/ 	.byte	0x00, 0xf0, 0x11, 0x00


	//----- nvinfo : EIATTR_KPARAM_INFO
	.align		4
.L_1227:
        /*0078*/ 	.byte	0x04, 0x17
        /*007a*/ 	.short	(.L_1229 - .L_1228)
.L_1228:
        /*007c*/ 	.word	0x00000000
        /*0080*/ 	.short	0x0005
        /*0082*/ 	.short	0x009c
        /*0084*/ 	.byte	0x00, 0xf0, 0x11, 0x00


	//----- nvinfo : EIATTR_KPARAM_INFO
	.align		4
.L_1229:
        /*0088*/ 	.byte	0x04, 0x17
        /*008a*/ 	.short	(.L_1231 - .L_1230)
.L_1230:
        /*008c*/ 	.word	0x00000000
        /*0090*/ 	.short	0x0004
        /*0092*/ 	.short	0x0098
        /*0094*/ 	.byte	0x00, 0xf0, 0x11, 0x00


	//----- nvinfo : EIATTR_KPARAM_INFO
	.align		4
.L_1231:
        /*0098*/ 	.byte	0x04, 0x17
        /*009a*/ 	.short	(.L_1233 - .L_1232)
.L_1232:
        /*009c*/ 	.word	0x00000000
        /*00a0*/ 	.short	0x0003
        /*00a2*/ 	.short	0x0094
        /*00a4*/ 	.byte	0x00, 0xf0, 0x11, 0x00


	//----- nvinfo : EIATTR_KPARAM_INFO
	.align		4
.L_1233:
        /*00a8*/ 	.byte	0x04, 0x17
        /*00aa*/ 	.short	(.L_1235 - .L_1234)
.L_1234:
        /*00ac*/ 	.word	0x00000000
        /*00b0*/ 	.short	0x0002
        /*00b2*/ 	.short	0x0090
        /*00b4*/ 	.byte	0x00, 0xf0, 0x11, 0x00


	//----- nvinfo : EIATTR_KPARAM_INFO
	.align		4
.L_1235:
        /*00b8*/ 	.byte	0x04, 0x17
        /*00ba*/ 	.short	(.L_1237 - .L_1236)
.L_1236:
        /*00bc*/ 	.word	0x00000000
        /*00c0*/ 	.short	0x0001
        /*00c2*/ 	.short	0x0048
        /*00c4*/ 	.byte	0x00, 0xf0, 0x21, 0x01


	//----- nvinfo : EIATTR_KPARAM_INFO
	.align		4
.L_1237:
        /*00c8*/ 	.byte	0x04, 0x17
        /*00ca*/ 	.short	(.L_1239 - .L_1238)
.L_1238:
        /*00cc*/ 	.word	0x00000000
        /*00d0*/ 	.short	0x0000
        /*00d2*/ 	.short	0x0000
        /*00d4*/ 	.byte	0x00, 0xf0, 0x21, 0x01


	//----- nvinfo : EIATTR_SPARSE_MMA_MASK
	.align		4
.L_1239:
        /*00d8*/ 	.byte	0x03, 0x50
        /*00da*/ 	.short	0x0000


	//----- nvinfo : EIATTR_MAXREG_COUNT
	.align		4
        /*00dc*/ 	.byte	0x03, 0x1b
        /*00de*/ 	.short	0x00ff


	//----- nvinfo : EIATTR_MERCURY_ISA_VERSION
	.align		4
        /*00e0*/ 	.byte	0x03, 0x5f
        /*00e2*/ 	.short	0x0101


	//----- nvinfo : EIATTR_EXIT_INSTR_OFFSETS
	.align		4
        /*00e4*/ 	.byte	0x04, 0x1c
        /*00e6*/ 	.short	(.L_1241 - .L_1240)


	//   ....[0]....
.L_1240:
        /*00e8*/ 	.word	0x00000300


	//   ....[1]....
        /*00ec*/ 	.word	0x00000350


	//   ....[2]....
        /*00f0*/ 	.word	0x000011b0


	//   ....[3]....
        /*00f4*/ 	.word	0x000011d0


	//----- nvinfo : EIATTR_CRS_STACK_SIZE
	.align		4
.L_1241:
        /*00f8*/ 	.byte	0x04, 0x1e
        /*00fa*/ 	.short	(.L_1243 - .L_1242)
.L_1242:
        /*00fc*/ 	.word	0x00000000


	//----- nvinfo : EIATTR_CBANK_PARAM_SIZE
	.align		4
.L_1243:
        /*0100*/ 	.byte	0x03, 0x19
        /*0102*/ 	.short	0x00bc


	//----- nvinfo : EIATTR_PARAM_CBANK
	.align		4
        /*0104*/ 	.byte	0x04, 0x0a
        /*0106*/ 	.short	(.L_1245 - .L_1244)
	.align		4
.L_1244:
        /*0108*/ 	.word	index@(.nv.constant0._ZN2at6native49_GLOBAL__N__09e94e3a_16_AveragePool3d_cu_a8eae74c29avg_pool3d_cuda_update_outputILi5EN3c104HalfEfEEvNS_27GenericPackedTensorAccessorIKT0_Lm4ENS_16DefaultPtrTraitsElEENS5_IS6_Lm4ES8_lEEiiiiiiiibii)
        /*010c*/ 	.short	0x0210
        /*010e*/ 	.short	0x00bc


	//----- nvinfo : EIATTR_SW_WAR
	.align		4
.L_1245:
        /*0110*/ 	.byte	0x04, 0x36
        /*0112*/ 	.short	(.L_1247 - .L_1246)
.L_1246:
        /*0114*/ 	.word	0x00000008
.L_1247:


//--------------------- .nv.info._ZN2at6native49_GLOBAL__N__09e94e3a_16_AveragePool3d_cu_a8eae74c29avg_pool3d_cuda_update_outputILi4EN3c104HalfEfEEvNS_27GenericPackedTensorAccessorIKT0_Lm4ENS_16DefaultPtrTraitsElEENS5_IS6_Lm4ES8_lEEiiiiiiiibii --------------------------
	.section	.nv.info._ZN2at6native49_GLOBAL__N__09e94e3a_16_AveragePool3d_cu_a8eae74c29avg_pool3d_cuda_update_outputILi4EN3c104HalfEfEEvNS_27GenericPackedTensorAccessorIKT0_Lm4ENS_16DefaultPtrTraitsElEENS5_IS6_Lm4ES8_lEEiiiiiiiibii,"",@"SHT_CUDA_INFO"
	.sectionflags	@""
	.align	4


	//----- nvinfo : EIATTR_CUDA_API_VERSION
	.align		4
        /*0000*/ 	.byte	0x04, 0x37
        /*0002*/ 	.short	(.L_1249 - .L_1248)
.L_1248:
        /*0004*/ 	.word	0x00000082


	//----- nvinfo : EIATTR_KPARAM_INFO
	.align		4
.L_1249:
        /*0008*/ 	.byte	0x04, 0x17
        /*000a*/ 	.short	(.L_1251 - .L_1250)
.L_1250:
        /*000c*/ 	.word	0x00000000
        /*0010*/ 	.short	0x000c
        /*0012*/ 	.short	0x00b8
        /*0014*/ 	.byte	0x00, 0xf0, 0x11, 0x00


	//----- nvinfo : EIATTR_KPARAM_INFO
	.align		4
.L_1251:
        /*0018*/ 	.byte	0x04, 0x17
        /*001a*/ 	.short	(.L_1253 - .L_1252)
.L_1252:
        /*001c*/ 	.word	0x00000000
        /*0020*/ 	.short	0x000b
        /*0022*/ 	.short	0x00b4
        /*0024*/ 	.byte	0x00, 0xf0, 0x11, 0x00


	//----- nvinfo : EIATTR_KPARAM_INFO
	.align		4
.L_1253:
        /*0028*/ 	.byte	0x04, 0x17
        /*002a*/ 	.short	(.L_1255 - .L_1254)
.L_1254:
        /*002c*/ 	.word	0x00000000
        /*0030*/ 	.short	0x000a
        /*0032*/ 	.short	0x00b0
        /*0034*/ 	.byte	0x00, 0xf0, 0x05, 0x00


	//----- nvinfo : EIATTR_KPARAM_INFO
	.align		4
.L_1255:
        /*0038*/ 	.byte	0x04, 0x17
        /*003a*/ 	.short	(.L_1257 - .L_1256)
.L_1256:
        /*003c*/ 	.word	0x00000000
        /*0040*/ 	.short	0x0009
        /*0042*/ 	.short	0x00ac
        /*0044*/ 	.byte	0x00, 0xf0, 0x11, 0x00


	//----- nvinfo : EIATTR_KPARAM_INFO
	.align		4
.L_1257:
        /*0048*/ 	.byte	0x04, 0x17
        /*004a*/ 	.short	(.L_1259 - .L_1258)
.L_1258:
        /*004c*/ 	.word	0x00000000
        /*0050*/ 	.short	0x0008
        /*0052*/ 	.short	0x00a8
        /*0054*/ 	.byte	0x00, 0xf0, 0x11, 0x00


	//----- nvinfo : EIATTR_KPARAM_INFO
	.align		4
.L_1259:
        /*0058*/ 	.byte	0x04, 0x17
        /*005a*/ 	.short	(.L_1261 - .L_1260)
.L_1260:
        /*005c*/ 	.word	0x00000000
        /*0060*/ 	.short	0x0007
        /*0062*/ 	.short	0x00a4
        /*0064*/ 	.byte	0x00, 0xf0, 0x11, 0x00


	//----- nvinfo : EIATTR_KPARAM_INFO
	.align		4
.L_1261:
        /*0068*/ 	.byte	0x04, 0x17
        /*006a*/ 	.short	(.L_1263 - .L_1262)
.L_1262:
        /*006c*/ 	.word	0x00000000
        /*0070*/ 	.short	0x0006
        /*0072*/ 	.short	0x00a0
        /*0074*/ 	.byte	0x00, 0xf0, 0x11, 0x00


	//----- nvinfo : EIATTR_KPARAM_INFO
	.align		4
.L_1263:
        /*0078*/ 	.byte	0x04, 0x17
        /*007a*/ 	.short	(.L_1265 - .L_1264)
.L_1264:
        /*007c*/ 	.word	0x00000000
        /*0080*/ 	.short	0x0005
        /*0082*/ 	.short	0x009c
        /*0084*/ 	.byte	0x00, 0xf0, 0x11, 0x00


	//----- nvinfo : EIATTR_KPARAM_INFO
	.align		4
.L_1265:
        /*0088*/ 	.byte	0x04, 0x17
        /*008a*/ 	.short	(.L_1267 - .L_1266)
.L_1266:
        /*008c*/ 	.word	0x00000000
        /*0090*/ 	.short	0x0004
        /*0092*/ 	.short	0x0098
        /*0094*/ 	.byte	0x00, 0xf0, 0x11, 0x00


	//----- nvinfo : EIATTR_KPARAM_INFO
	.align		4
.L_1267:
        /*0098*/ 	.byte	0x04, 0x17
        /*009a*/ 	.short	(.L_1269 - .L_1268)
.L_1268:
        /*009c*/ 	.word	0x00000000
        /*00a0*/ 	.short	0x0003
        /*00a2*/ 	.short	0x0094
        /*00a4*/ 	.byte	0x00, 0xf0, 0x11, 0x00


	//----- nvinfo : EIATTR_KPARAM_INFO
	.align		4
.L_1269:
        /*00a8*/ 	.byte	0x04, 0x17
        /*00aa*/ 	.short	(.L_1271 - .L_1270)
.L_1270:
        /*00ac*/ 	.word	0x00000000
        /*00b0*/ 	.short	0x0002
        /*00b2*/ 	.short	0x0090
        /*00b4*/ 	.byte	0x00, 0xf0, 0x11, 0x00


	//----- nvinfo : EIATTR_KPARAM_INFO
	.align		4
.L_1271:
        /*00b8*/ 	.byte	0x04, 0x17
        /*00ba*/ 	.short	(.L_1273 - .L_1272)
.L_1272:
        /*00bc*/ 	.word	0x00000000
        /*00c0*/ 	.short	0x0001
        /*00c2*/ 	.short	0x0048
        /*00c4*/ 	.byte	0x00, 0xf0, 0x21, 0x01


	//----- nvinfo : EIATTR_KPARAM_INFO
	.align		4
.L_1273:
        /*00c8*/ 	.byte	0x04, 0x17
        /*00ca*/ 	.short	(.L_1275 - .L_1274)
.L_1274:
        /*00cc*/ 	.word	0x00000000
        /*00d0*/ 	.short	0x0000
        /*00d2*/ 	.short	0x0000
        /*00d4*/ 	.byte	0x00, 0xf0, 0x21, 0x01


	//----- nvinfo : EIATTR_SPARSE_MMA_MASK
	.align		4
.L_1275:
        /*00d8*/ 	.byte	0x03, 0x50
        /*00da*/ 	.short	0x0000


	//----- nvinfo : EIATTR_MAXREG_COUNT
	.align		4
        /*00dc*/ 	.byte	0x03, 0x1b
        /*00de*/ 	.short	0x00ff


	//----- nvinfo : EIATTR_MERCURY_ISA_VERSION
	.align		4
        /*00e0*/ 	.byte	0x03, 0x5f
        /*00e2*/ 	.short	0x0101


	//----- nvinfo : EIATTR_EXIT_INSTR_OFFSETS
	.align		4
        /*00e4*/ 	.byte	0x04, 0x1c
        /*00e6*/ 	.short	(.L_1277 - .L_1276)


	//   ....[0]....
.L_1276:
        /*00e8*/ 	.word	0x00000300


	//   ....[1]....
        /*00ec*/ 	.word	0x00000350


	//   ....[2]....
        /*00f0*/ 	.word	0x000011b0


	//   ....[3]....
        /*00f4*/ 	.word	0x000011d0


	//----- nvinfo : EIATTR_CRS_STACK_SIZE
	.align		4
.L_1277:
        /*00f8*/ 	.byte	0x04, 0x1e
        /*00fa*/ 	.short	(.L_1279 - .L_1278)
.L_1278:
        /*00fc*/ 	.word	0x00000000


	//----- nvinfo : EIATTR_CBANK_PARAM_SIZE
	.align		4
.L_1279:
        /*0100*/ 	.byte	0x03, 0x19
        /*0102*/ 	.short	0x00bc


	//----- nvinfo : EIATTR_PARAM_CBANK
	.align		4
        /*0104*/ 	.byte	0x04, 0x0a
        /*0106*/ 	.short	(.L_1281 - .L_1280)
	.align		4
.L_1280:
        /*0108*/ 	.word	index@(.nv.constant0._ZN2at6native49_GLOBAL__N__09e94e3a_16_AveragePool3d_cu_a8eae74c29avg_pool3d_cuda_update_outputILi4EN3c104HalfEfEEvNS_27GenericPackedTensorAccessorIKT0_Lm4ENS_16DefaultPtrTraitsElEENS5_IS6_Lm4ES8_lEEiiiiiiiibii)
        /*010c*/ 	.short	0x0210
        /*010e*/ 	.short	0x00bc


	//----- nvinfo : EIATTR_SW_WAR
	.align		4
.L_1281:
        /*0110*/ 	.byte	0x04, 0x36
        /*0112*/ 	.short	(.L_1283 - .L_1282)
.L_1282:
        /*0114*/ 	.word	0x00000008
.L_1283:


//--------------------- .nv.info._ZN2at6native49_GLOBAL__N__09e94e3a_16_AveragePool3d_cu_a8eae74c29avg_pool3d_cuda_update_outputILi3EN3c104HalfEfEEvNS_27GenericPackedTensorAccessorIKT0_Lm4ENS_16DefaultPtrTraitsElEENS5_IS6_Lm4ES8_lEEiiiiiiiibii --------------------------
	.section	.nv.info._ZN2at6native49_GLOBAL__N__09e94e3a_16_AveragePool3d_cu_a8eae74c29avg_pool3d_cuda_update_outputILi3EN3c104HalfEfEEvNS_27GenericPackedTensorAccessorIKT0_Lm4ENS_16DefaultPtrTraitsElEENS5_IS6_Lm4ES8_lEEiiiiiiiibii,"",@"SHT_CUDA_INFO"
	.sectionflags	@""
	.align	4


	//----- nvinfo : EIATTR_CUDA_API_VERSION
	.align		4
        /*0000*/ 	.byte	0x04, 0x37
        /*0002*/ 	.short	(.L_1285 - .L_1284)
.L_1284:
        /*0004*/ 	.word	0x00000082


	//----- nvinfo : EIATTR_KPARAM_INFO
	.align		4
.L_1285:
        /*0008*/ 	.byte	0x04, 0x17
        /*000a*/ 	.short	(.L_1287 - .L_1286)
.L_1286:
        /*000c*/ 	.word	0x00000000
        /*0010*/ 	.short	0x000c
        /*0012*/ 	.short	0x00b8
        /*0014*/ 	.byte	0x00, 0xf0, 0x11, 0x00


	//----- nvinfo : EIATTR_KPARAM_INFO
	.align		4
.L_1287:
        /*0018*/ 	.byte	0x04, 0x17
        /*001a*/ 	.short	(.L_1289 - .L_1288)
.L_1288:
        /*001c*/ 	.word	0x00000000
        /*0020*/ 	.short	0x000b
        /*0022*/ 	.short	0x00b4
        /*0024*/ 	.byte	0x00, 0xf0, 0x11, 0x00


	//----- nvinfo : EIATTR_KPARAM_INFO
	.align		4
.L_1289:
        /*0028*/ 	.byte	0x04, 0x17
        /*002a*/ 	.short	(.L_1291 - .L_1290)
.L_1290:
        /*002c*/ 	.word	0x00000000
        /*0030*/ 	.short	0x000a
        /*0032*/ 	.short	0x00b0
        /*0034*/ 	.byte	0x00, 0xf0, 0x05, 0x00


	//----- nvinfo : EIATTR_KPARAM_INFO
	.align		4
.L_1291:
        /*0038*/ 	.byte	0x04, 0x17
        /*003a*/ 	.short	(.L_1293 - .L_1292)
.L_1292:
        /*003c*/ 	.word	0x00000000
        /*0040*/ 	.short	0x0009
        /*0042*/ 	.short	0x00ac
        /*0044*/ 	.byte	0x00, 0xf0, 0x11, 0x00


	//----- nvinfo : EIATTR_KPARAM_INFO
	.align		4
.L_1293:
        /*0048*/ 	.byte	0x04, 0x17
        /*004a*/ 	.short	(.L_1295 - .L_1294)
.L_1294:
        /*004c*/ 	.word	0x00000000
        /*0050*/ 	.short	0x0008
        /*0052*/ 	.short	0x00a8
        /*0054*/ 	.byte	0x00, 0xf0, 0x11, 0x00


	//----- nvinfo : EIATTR_KPARAM_INFO
	.align		4
.L_1295:
        /*0058*/ 	.byte	0x04, 0x17
        /*005a*/ 	.short	(.L_1297 - .L_1296)
.L_1296:
        /*005c*/ 	.word	0x00000000
        /*0060*/ 	.short	0x0007
        /*0062*/ 	.short	0x00a4
        /*0064*/ 	.byte	0x00, 0xf0, 0x11, 0x00


	//----- nvinfo : EIATTR_KPARAM_INFO
	.align		4
.L_1297:
        /*0068*/ 	.byte	0x04, 0x17
        /*006a*/ 	.short	(.L_1299 - .L_1298)
.L_1298:
        /*006c*/ 	.word	0x00000000
        /*0070*/ 	.short	0x0006
        /*0072*/ 	.short	0x00a0
        /*0074*/ 	.byte	0x00, 0xf0, 0x11, 0x00


	//----- nvinfo : EIATTR_KPARAM_INFO
	.align		4
.L_1299:
        /*0078*/ 	.byte	0x04, 0x17
        /*007a*/ 	.short	(.L_1301 - .L_1300)
.L_1300:
        /*007c*/ 	.word	0x00000000
        /*0080*/ 	.short	0x0005
        /*0082*/ 	.short	0x009c
        /*0084*/ 	.byte	0x00, 0xf0, 0x11, 0x00


	//----- nvinfo : EIATTR_KPARAM_INFO
	.align		4
.L_1301:
        /*0088*/ 	.byte	0x04, 0x17
        /*008a*/ 	.short	(.L_1303 - .L_1302)
.L_1302:
        /*008c*/ 	.word	0x00000000
        /*0090*/ 	.short	0x0004
        /*0092*/ 	.short	0x0098
        /*0094*/ 	.byte	0x00, 0xf0, 0x11, 0x00


	//----- nvinfo : EIATTR_KPARAM_INFO
	.align		4
.L_1303:
        /*0098*/ 	.byte	0x04, 0x17
        /*009a*/ 	.short	(.L_1305 - .L_1304)
.L_1304:
        /*009c*/ 	.word	0x00000000
        /*00a0*/ 	.short	0x0003
        /*00a2*/ 	.short	0x0094
        /*00a4*/ 	.byte	0x00, 0xf0, 0x11, 0x00


	//----- nvinfo : EIATTR_KPARAM_INFO
	.align		4
.L_1305:
        /*00a8*/ 	.byte	0x04, 0x17
        /*00aa*/ 	.short	(.L_1307 - .L_1306)
.L_1306:
        /*00ac*/ 	.word	0x00000000
        /*00b0*/ 	.short	0x0002
        /*00b2*/ 	.short	0x0090
        /*00b4*/ 	.byte	0x00, 0xf0, 0x11, 0x00


	//----- nvinfo : EIATTR_KPARAM_INFO
	.align		4
.L_1307:
        /*00b8*/ 	.byte	0x04, 0x17
        /*00ba*/ 	.short	(.L_1309 - .L_1308)
.L_1308:
        /*00bc*/ 	.word	0x00000000
        /*00c0*/ 	.short	0x0001
        /*00c2*/ 	.short	0x0048
        /*00c4*/ 	.byte	0x00, 0xf0, 0x21, 0x01


	//----- nvinfo : EIATTR_KPARAM_INFO
	.align		4
.L_1309:
        /*00c8*/ 	.byte	0x04, 0x17
        /*00ca*/ 	.short	(.L_1311 - .L_1310)
.L_1310:
        /*00cc*/ 	.word	0x00000000
        /*00d0*/ 	.short	0x0000
        /*00d2*/ 	.short	0x0000
        /*00d4*/ 	.byte	0x00, 0xf0, 0x21, 0x01


	//----- nvinfo : EIATTR_SPARSE_MMA_MASK
	.align		4
.L_1311:
        /*00d8*/ 	.byte	0x03, 0x50
        /*00da*/ 	.short	0x0000


	//----- nvinfo : EIATTR_MAXREG_COUNT
	.align		4
        /*00dc*/ 	.byte	0x03, 0x1b
        /*00de*/ 	.short	0x00ff


	//----- nvinfo : EIATTR_MERCURY_ISA_VERSION
	.align		4
        /*00e0*/ 	.byte	0x03, 0x5f
        /*00e2*/ 	.short	0x0101


	//----- nvinfo : EIATTR_EXIT_INSTR_OFFSETS
	.align		4
        /*00e4*/ 	.byte	0x04, 0x1c
        /*00e6*/ 	.short	(.L_1313 - .L_1312)


	//   ....[0]....
.L_1312:
        /*00e8*/ 	.word	0x00000300


	//   ....[1]....
        /*00ec*/ 	.word	0x00000350


	//   ....[2]....
        /*00f0*/ 	.word	0x000011b0


	//   ....[3]....
        /*00f4*/ 	.word	0x000011d0


	//----- nvinfo : EIATTR_CRS_STACK_SIZE
	.align		4
.L_1313:
        /*00f8*/ 	.byte	0x04, 0x1e
        /*00fa*/ 	.short	(.L_1315 - .L_1314)
.L_1314:
        /*00fc*/ 	.word	0x00000000


	//----- nvinfo : EIATTR_CBANK_PARAM_SIZE
	.align		4
.L_1315:
        /*0100*/ 	.byte	0x03, 0x19
        /*0102*/ 	.short	0x00bc


	//----- nvinfo : EIATTR_PARAM_CBANK
	.align		4
        /*0104*/ 	.byte	0x04, 0x0a
        /*0106*/ 	.short	(.L_1317 - .L_1316)
	.align		4
.L_1316:
        /*0108*/ 	.word	index@(.nv.constant0._ZN2at6native49_GLOBAL__N__09e94e3a_16_AveragePool3d_cu_a8eae74c29avg_pool3d_cuda_update_outputILi3EN3c104HalfEfEEvNS_27GenericPackedTensorAccessorIKT0_Lm4ENS_16DefaultPtrTraitsElEENS5_IS6_Lm4ES8_lEEiiiiiiiibii)
        /*010c*/ 	.short	0x0210
        /*010e*/ 	.short	0x00bc


	//----- nvinfo : EIATTR_SW_WAR
	.align		4
.L_1317:
        /*0110*/ 	.byte	0x04, 0x36
        /*0112*/ 	.short	(.L_1319 - .L_1318)
.L_1318:
        /*0114*/ 	.word	0x00000008
.L_1319:


//--------------------- .nv.info._ZN2at6native49_GLOBAL__N__09e94e3a_16_AveragePool3d_cu_a8eae74c29avg_pool3d_cuda_update_outputILi2EN3c104HalfEfEEvNS_27GenericPackedTensorAccessorIKT0_Lm4ENS_16DefaultPtrTraitsElEENS5_IS6_Lm4ES8_lEEiiiiiiiibii --------------------------
	.section	.nv.info._ZN2at6native49_GLOBAL__N__09e94e3a_16_AveragePool3d_cu_a8eae74c29avg_pool3d_cuda_update_outputILi2EN3c104HalfEfEEvNS_27GenericPackedTensorAccessorIKT0_Lm4ENS_16DefaultPtrTraitsElEENS5_IS6_Lm4ES8_lEEiiiiiiiibii,"",@"SHT_CUDA_INFO"
	.sectionflags	@""
	.align	4


	//----- nvinfo : EIATTR_CUDA_API_VERSION
	.align		4
        /*0000*/ 	.byte	0x04, 0x37
        /*0002*/ 	.short	(.L_1321 - .L_1320)
.L_1320:
        /*0004*/ 	.word	0x00000082


	//----- nvinfo : EIATTR_KPARAM_INFO
	.align		4
.L_1321:
        /*0008*/ 	.byte	0x04, 0x17
        /*000a*/ 	.short	(.L_1323 - .L_1322)
.L_1322:
        /*000c*/ 	.word	0x00000000
        /*0010*/ 	.short	0x000c
        /*0012*/ 	.short	0x00b8
        /*0014*/ 	.byte	0x00, 0xf0, 0x11, 0x00


	//----- nvinfo : EIATTR_KPARAM_INFO
	.align		4
.L_1323:
        /*0018*/ 	.byte	0x04, 0x17
        /*001a*/ 	.short	(.L_1325 - .L_1324)
.L_1324:
        /*001c*/ 	.word	0x00000000
        /*0020*/ 	.short	0x000b
        /*0022*/ 	.short	0x00b4
        /*0024*/ 	.byte	0x00, 0xf0, 0x11, 0x00


	//----- nvinfo : EIATTR_KPARAM_INFO
	.align		4
.L_1325:
        /*0028*/ 	.byte	0x04, 0x17
        /*002a*/ 	.short	(.L_1327 - .L_1326)
.L_1326:
        /*002c*/ 	.word	0x00000000
        /*0030*/ 	.short	0x000a
        /*0032*/ 	.short	0x00b0
        /*0034*/ 	.byte	0x00, 0xf0, 0x05, 0x00


	//----- nvinfo : EIATTR_KPARAM_INFO
	.align		4
.L_1327:
        /*0038*/ 	.byte	0x04, 0x17
        /*003a*/ 	.short	(.L_1329 - .L_1328)
.L_1328:
        /*003c*/ 	.word	0x00000000
        /*0040*/ 	.short	0x0009
        /*0042*/ 	.short	0x00ac
        /*0044*/ 	.byte	0x00, 0xf0, 0x11, 0x00


	//----- nvinfo : EIATTR_KPARAM_INFO
	.align		4
.L_1329:
        /*0048*/ 	.byte	0x04, 0x17
        /*004a*/ 	.short	(.L_1331 - .L_1330)
.L_1330:
        /*004c*/ 	.word	0x00000000
        /*0050*/ 	.short	0x0008
        /*0052*/ 	.short	0x00a8
        /*0054*/ 	.byte	0x00, 0xf0, 0x11, 0x00


	//----- nvinfo : EIATTR_KPARAM_INFO
	.align		4
.L_1331:
        /*0058*/ 	.byte	0x04, 0x17
        /*005a*/ 	.short	(.L_1333 - .L_1332)
.L_1332:
        /*005c*/ 	.word	0x00000000
        /*0060*/ 	.short	0x0007
        /*0062*/ 	.short	0x00a4
        /*0064*/ 	.byte	0x00, 0xf0, 0x11, 0x00


	//----- nvinfo : EIATTR_KPARAM_INFO
	.align		4
.L_1333:
        /*0068*/ 	.byte	0x04, 0x17
        /*006a*/ 	.short	(.L_1335 - .L_1334)
.L_1334:
        /*006c*/ 	.word	0x00000000
        /*0070*/ 	.short	0x0006
        /*0072*/ 	.short	0x00a0
        /*0074*/ 	.byte	0x00, 0xf0, 0x11, 0x00


	//----- nvinfo : EIATTR_KPARAM_INFO
	.align		4
.L_1335:
        /*0078*/ 	.byte	0x04, 0x17
        /*007a*/ 	.short	(.L_1337 - .L_1336)
.L_1336:
        /*007c*/ 	.word	0x00000000
        /*0080*/ 	.short	0x0005
        /*0082*/ 	.short	0x009c
        /*0084*/ 	.byte	0x00, 0xf0, 0x11, 0x00


	//----- nvinfo : EIATTR_KPARAM_INFO
	.align		4
.L_1337:
        /*0088*/ 	.byte	0x04, 0x17
        /*008a*/ 	.short	(.L_1339 - .L_1338)
.L_1338:
        /*008c*/ 	.word	0x00000000
        /*0090*/ 	.short	0x0004
        /*0092*/ 	.short	0x0098
        /*0094*/ 	.byte	0x00, 0xf0, 0x11, 0x00


	//----- nvinfo : EIATTR_KPARAM_INFO
	.align		4
.L_1339:
        /*0098*/ 	.byte	0x04, 0x17
        /*009a*/ 	.short	(.L_1341 - .L_1340)
.L_1340:
        /*009c*/ 	.word	0x00000000
        /*00a0*/ 	.short	0x0003
        /*00a2*/ 	.short	0x0094
        /*00a4*/ 	.byte	0x00, 0xf0, 0x11, 0x00


	//----- nvinfo : EIATTR_KPARAM_INFO
	.align		4
.L_1341:
        /*00a8*/ 	.byte	0x04, 0x17
        /*00aa*/ 	.short	(.L_1343 - .L_1342)
.L_1342:
        /*00ac*/ 	.word	0x00000000
        /*00b0*/ 	.short	0x0002
        /*00b2*/ 	.short	0x0090
        /*00b4*/ 	.byte	0x00, 0xf0, 0x11, 0x00


	//----- nvinfo : EIATTR_KPARAM_INFO
	.align		4
.L_1343:
        /*00b8*/ 	.byte	0x04, 0x17
        /*00ba*/ 	.short	(.L_1345 - .L_1344)
.L_1344:
        /*00bc*/ 	.word	0x00000000
        /*00c0*/ 	.short	0x0001
        /*00c2*/ 	.short	0x0048
        /*00c4*/ 	.byte	0x00, 0xf0, 0x21, 0x01


	//----- nvinfo : EIATTR_KPARAM_INFO
	.align		4
.L_1345:
        /*00c8*/ 	.byte	0x04, 0x17
        /*00ca*/ 	.short	(.L_1347 - .L_1346)
.L_1346:
        /*00cc*/ 	.word	0x00000000
        /*00d0*/ 	.short	0x0000
        /*00d2*/ 	.short	0x0000
        /*00d4*/ 	.byte	0x00, 0xf0, 0x21, 0x01


	//----- nvinfo : EIATTR_SPARSE_MMA_MASK
	.align		4
.L_1347:
        /*00d8*/ 	.byte	0x03, 0x50
        /*00da*/ 	.short	0x0000


	//----- nvinfo : EIATTR_MAXREG_COUNT
	.align		4
        /*00dc*/ 	.byte	0x03, 0x1b
        /*00de*/ 	.short	0x00ff


	//----- nvinfo : EIATTR_MERCURY_ISA_VERSION
	.align		4
        /*00e0*/ 	.byte	0x03, 0x5f
        /*00e2*/ 	.short	0x0101


	//----- nvinfo : EIATTR_EXIT_INSTR_OFFSETS
	.align		4
        /*00e4*/ 	.byte	0x04, 0x1c
        /*00e6*/ 	.short	(.L_1349 - .L_1348)


	//   ....[0]....
.L_1348:
        /*00e8*/ 	.word	0x00000300


	//   ....[1]....
        /*00ec*/ 	.word	0x00000350


	//   ....[2]....
        /*00f0*/ 	.word	0x000011b0


	//   ....[3]....
        /*00f4*/ 	.word	0x000011d0


	//----- nvinfo : EIATTR_CRS_STACK_SIZE
	.align		4
.L_1349:
        /*00f8*/ 	.byte	0x04, 0x1e
        /*00fa*/ 	.short	(.L_1351 - .L_1350)
.L_1350:
        /*00fc*/ 	.word	0x00000000


	//----- nvinfo : EIATTR_CBANK_PARAM_SIZE
	.align		4
.L_1351:
        /*0100*/ 	.byte	0x03, 0x19
        /*0102*/ 	.short	0x00bc


	//----- nvinfo : EIATTR_PARAM_CBANK
	.align		4
        /*0104*/ 	.byte	0x04, 0x0a
        /*0106*/ 	.short	(.L_1353 - .L_1352)
	.align		4
.L_1352:
        /*0108*/ 	.word	index@(.nv.constant0._ZN2at6native49_GLOBAL__N__09e94e3a_16_AveragePool3d_cu_a8eae74c29avg_pool3d_cuda_update_outputILi2EN3c104HalfEfEEvNS_27GenericPackedTensorAccessorIKT0_Lm4ENS_16DefaultPtrTraitsElEENS5_IS6_Lm4ES8_lEEiiiiiiiibii)
        /*010c*/ 	.short	0x0210
        /*010e*/ 	.short	0x00bc


	//----- nvinfo : EIATTR_SW_WAR
	.align		4
.L_1353:
        /*0110*/ 	.byte	0x04, 0x36
        /*0112*/ 	.short	(.L_1355 - .L_1354)
.L_1354:
        /*0114*/ 	.word	0x00000008
.L_1355:


//--------------------- .nv.info._ZN2at6native49_GLOBAL__N__09e94e3a_16_AveragePool3d_cu_a8eae74c29avg_pool3d_cuda_update_outputILi1EN3c104HalfEfEEvNS_27GenericPackedTensorAccessorIKT0_Lm4ENS_16DefaultPtrTraitsElEENS5_IS6_Lm4ES8_lEEiiiiiiiibii --------------------------
	.section	.nv.info._ZN2at6native49_GLOBAL__N__09e94e3a_16_AveragePool3d_cu_a8eae74c29avg_pool3d_cuda_update_outputILi1EN3c104HalfEfEEvNS_27GenericPackedTensorAccessorIKT0_Lm4ENS_16DefaultPtrTraitsElEENS5_IS6_Lm4ES8_lEEiiiiiiiibii,"",@"SHT_CUDA_INFO"
	.sectionflags	@""
	.align	4


	//----- nvinfo : EIATTR_CUDA_API_VERSION
	.align		4
        /*0000*/ 	.byte	0x04, 0x37
        /*0002*/ 	.short	(.L_1357 - .L_1356)
.L_1356:
        /*0004*/ 	.word	0x00000082


	//----- nvinfo : EIATTR_KPARAM_INFO
	.align		4
.L_1357:
        /*0008*/ 	.byte	0x04, 0x17
        /*000a*/ 	.short	(.L_1359 - .L_1358)
.L_1358:
        /*000c*/ 	.word	0x00000000
        /*0010*/ 	.short	0x000c
        /*0012*/ 	.short	0x00b8
        /*0014*/ 	.byte	0x00, 0xf0, 0x11, 0x00


	//----- nvinfo : EIATTR_KPARAM_INFO
	.align		4
.L_1359:
        /*0018*/ 	.byte	0x04, 0x17
        /*001a*/ 	.short	(.L_1361 - .L_1360)
.L_1360:
        /*001c*/ 	.word	0x00000000
        /*0020*/ 	.short	0x000b
        /*0022*/ 	.short	0x00b4
        /*0024*/ 	.byte	0x00, 0xf0, 0x11, 0x00


	//----- nvinfo : EIATTR_KPARAM_INFO
	.align		4
.L_1361:
        /*0028*/ 	.byte	0x04, 0x17
        /*002a*/ 	.short	(.L_1363 - .L_1362)
.L_1362:
        /*002c*/ 	.word	0x00000000
        /*0030*/ 	.short	0x000a
        /*0032*/ 	.short	0x00b0
        /*0034*/ 	.byte	0x00, 0xf0, 0x05, 0x00


	//----- nvinfo : EIATTR_KPARAM_INFO
	.align		4
.L_1363:
        /*0038*/ 	.byte	0x04, 0x17
        /*003a*/ 	.short	(.L_1365 - .L_1364)
.L_1364:
        /*003c*/ 	.word	0x00000000
        /*0040*/ 	.short	0x0009
        /*0042*/ 	.short	0x00ac
        /*0044*/ 	.byte	0x00, 0xf0, 0x11, 0x00


	//----- nvinfo : EIATTR_KPARAM_INFO
	.align		4
.L_1365:
        /*0048*/ 	.byte	0x04, 0x17
        /*004a*/ 	.short	(.L_1367 - .L_1366)
.L_1366:
        /*004c*/ 	.word	0x00000000
        /*0050*/ 	.short	0x0008
        /*0052*/ 	.short	0x00a8
        /*0054*/ 	.byte	0x00, 0xf0, 0x11, 0x00


	//----- nvinfo : EIATTR_KPARAM_INFO
	.align		4
.L_1367:
        /*0058*/ 	.byte	0x04, 0x17
        /*005a*/ 	.short	(.L_1369 - .L_1368)
.L_1368:
        /*005c*/ 	.word	0x00000000
        /*0060*/ 	.short	0x0007
        /*0062*/ 	.short	0x00a4
        /*0064*/ 	.byte	0x00, 0xf0, 0x11, 0x00


	//----- nvinfo : EIATTR_KPARAM_INFO
	.align		4
.L_1369:
        /*0068*/ 	.byte	0x04, 0x17
        /*006a*/ 	.short	(.L_1371 - .L_1370)
.L_1370:
        /*006c*/ 	.word	0x00000000
        /*0070*/ 	.short	0x0006
        /*0072*/ 	.short	0x00a0
        /*0074*/ 	.byte	0x00, 0xf0, 0x11, 0x00


	//----- nvinfo : EIATTR_KPARAM_INFO
	.align		4
.L_1371:
        /*0078*/ 	.byte	0x04, 0x17
        /*007a*/ 	.short	(.L_1373 - .L_1372)
.L_1372:
        /*007c*/ 	.word	0x00000000
        /*0080*/ 	.short	0x0005
        /*0082*/ 	.short	0x009c
        /*0084*/ 	.byte	0x00, 0xf0, 0x11, 0x00


	//----- nvinfo : EIATTR_KPARAM_INFO
	.align		4
.L_1373:
        /*0088*/ 	.byte	0x04, 0x17
        /*008a*/ 	.short	(.L_1375 - .L_1374)
.L_1374:
        /*008c*/ 	.word	0x00000000
        /*0090*/ 	.short	0x0004
        /*0092*/ 	.short	0x0098
        /*0094*/ 	.byte	0x00, 0xf0, 0x11, 0x00


	//----- nvinfo : EIATTR_KPARAM_INFO
	.align		4
.L_1375:
        /*0098*/ 	.byte	0x04, 0x17
        /*009a*/ 	.short	(.L_1377 - .L_1376)
.L_1376:
        /*009c*/ 	.word	0x00000000
        /*00a0*/ 	.short	0x0003
        /*00a2*/ 	.short	0x0094
        /*00a4*/ 	.byte	0x00, 0xf0, 0x11, 0x00


	//----- nvinfo : EIATTR_KPARAM_INFO
	.align		4
.L_1377:
        /*00a8*/ 	.byte	0x04, 0x17
        /*00aa*/ 	.short	(.L_1379 - .L_1378)
.L_1378:
        /*00ac*/ 	.word	0x00000000
        /*00b0*/ 	.short	0x0002
        /*00b2*/ 	.short	0x0090
        /*00b4*/ 	.byte	0x00, 0xf0, 0x11, 0x00


	//----- nvinfo : EIATTR_KPARAM_INFO
	.align		4
.L_1379:
        /*00b8*/ 	.byte	0x04, 0x17
        /*00ba*/ 	.short	(.L_1381 - .L_1380)
.L_1380:
        /*00bc*/ 	.word	0x00000000
        /*00c0*/ 	.short	0x0001
        /*00c2*/ 	.short	0x0048
        /*00c4*/ 	.byte	0x00, 0xf0, 0x21, 0x01


	//----- nvinfo : EIATTR_KPARAM_INFO
	.align		4
.L_1381:
        /*00c8*/ 	.byte	0x04, 0x17
        /*00ca*/ 	.short	(.L_1383 - .L_1382)
.L_1382:
        /*00cc*/ 	.word	0x00000000
        /*00d0*/ 	.short	0x0000
        /*00d2*/ 	.short	0x0000
        /*00d4*/ 	.byte	0x00, 0xf0, 0x21, 0x01


	//----- nvinfo : EIATTR_SPARSE_MMA_MASK
	.align		4
.L_1383:
        /*00d8*/ 	.byte	0x03, 0x50
        /*00da*/ 	.short	0x0000


	//----- nvinfo : EIATTR_MAXREG_COUNT
	.align		4
        /*00dc*/ 	.byte	0x03, 0x1b
        /*00de*/ 	.short	0x00ff


	//----- nvinfo : EIATTR_MERCURY_ISA_VERSION
	.align		4
        /*00e0*/ 	.byte	0x03, 0x5f
        /*00e2*/ 	.short	0x0101


	//----- nvinfo : EIATTR_EXIT_INSTR_OFFSETS
	.align		4
        /*00e4*/ 	.byte	0x04, 0x1c
        /*00e6*/ 	.short	(.L_1385 - .L_1384)


	//   ....[0]....
.L_1384:
        /*00e8*/ 	.word	0x00000300


	//   ....[1]....
        /*00ec*/ 	.word	0x00000350


	//   ....[2]....
        /*00f0*/ 	.word	0x000011b0


	//   ....[3]....
        /*00f4*/ 	.word	0x000011d0


	//----- nvinfo : EIATTR_CRS_STACK_SIZE
	.align		4
.L_1385:
        /*00f8*/ 	.byte	0x04, 0x1e
        /*00fa*/ 	.short	(.L_1387 - .L_1386)
.L_1386:
        /*00fc*/ 	.word	0x00000000


	//----- nvinfo : EIATTR_CBANK_PARAM_SIZE
	.align		4
.L_1387:
        /*0100*/ 	.byte	0x03, 0x19
        /*0102*/ 	.short	0x00bc


	//----- nvinfo : EIATTR_PARAM_CBANK
	.align		4
        /*0104*/ 	.byte	0x04, 0x0a
        /*0106*/ 	.short	(.L_1389 - .L_1388)
	.align		4
.L_1388:
        /*0108*/ 	.word	index@(.nv.constant0._ZN2at6native49_GLOBAL__N__09e94e3a_16_AveragePool3d_cu_a8eae74c29avg_pool3d_cuda_update_outputILi1EN3c104HalfEfEEvNS_27GenericPackedTensorAccessorIKT0_Lm4ENS_16DefaultPtrTraitsElEENS5_IS6_Lm4ES8_lEEiiiiiiiibii)
        /*010c*/ 	.short	0x0210
        /*010e*/ 	.short	0x00bc


	//----- nvinfo : EIATTR_SW_WAR
	.align		4
.L_1389:
        /*0110*/ 	.byte	0x04, 0x36
        /*0112*/ 	.short	(.L_1391 - .L_1390)
.L_1390:
        /*0114*/ 	.word	0x00000008
.L_1391:


//--------------------- .nv.info._ZN2at6native49_GLOBAL__N__09e94e3a_16_AveragePool3d_cu_a8eae74c29avg_pool3d_cuda_update_outputIffEEvNS_27GenericPackedTensorAccessorIKT_Lm4ENS_16DefaultPtrTraitsElEENS3_IS4_Lm4ES6_lEEiiiiiiiiibii --------------------------
	.section	.nv.info._ZN2at6native49_GLOBAL__N__09e94e3a_16_AveragePool3d_cu_a8eae74c29avg_pool3d_cuda_update_outputIffEEvNS_27GenericPackedTensorAccessorIKT_Lm4ENS_16DefaultPtrTraitsElEENS3_IS4_Lm4ES6_lEEiiiiiiiiibii,"",@"SHT_CUDA_INFO"
	.sectionflags	@""
	.align	4


	//----- nvinfo : EIATTR_CUDA_API_VERSION
	.align		4
        /*0000*/ 	.byte	0x04, 0x37
        /*0002*/ 	.short	(.L_1393 - .L_1392)
.L_1392:
        /*0004*/ 	.word	0x00000082


	//----- nvinfo : EIATTR_KPARAM_INFO
	.align		4
.L_1393:
        /*0008*/ 	.byte	0x04, 0x17
        /*000a*/ 	.short	(.L_1395 - .L_1394)
.L_1394:
        /*000c*/ 	.word	0x00000000
        /*0010*/ 	.short	0x000d
        /*0012*/ 	.short	0x00bc
        /*0014*/ 	.byte	0x00, 0xf0, 0x11, 0x00


	//----- nvinfo : EIATTR_KPARAM_INFO
	.align		4
.L_1395:
        /*0018*/ 	.byte	0x04, 0x17
        /*001a*/ 	.short	(.L_1397 - .L_1396)
.L_1396:
        /*001c*/ 	.word	0x00000000
        /*0020*/ 	.short	0x000c
        /*0022*/ 	.short	0x00b8
        /*0024*/ 	.byte	0x00, 0xf0, 0x11, 0x00


	//----- nvinfo : EIATTR_KPARAM_INFO
	.align		4
.L_1397:
        /*0028*/ 	.byte	0x04, 0x17
        /*002a*/ 	.short	(.L_1399 - .L_1398)
.L_1398:
        /*002c*/ 	.word	0x00000000
        /*0030*/ 	.short	0x000b
        /*0032*/ 	.short	0x00b4
        /*0034*/ 	.byte	0x00, 0xf0, 0x05, 0x00


	//----- nvinfo : EIATTR_KPARAM_INFO
	.align		4
.L_1399:
        /*0038*/ 	.byte	0x04, 0x17
        /*003a*/ 	.short	(.L_1401 - .L_1400)
.L_1400:
        /*003c*/ 	.word	0x00000000
        /*0040*/ 	.short	0x000a
        /*0042*/ 	.short	0x00b0
        /*0044*/ 	.byte	0x00, 0xf0, 0x11, 0x00


	//----- nvinfo : EIATTR_KPARAM_INFO
	.align		4
.L_1401:
        /*0048*/ 	.byte	0x04, 0x17
        /*004a*/ 	.short	(.L_1403 - .L_1402)
.L_1402:
        /*004c*/ 	.word	0x00000000
        /*0050*/ 	.short	0x0009
        /*0052*/ 	.short	0x00ac
        /*0054*/ 	.byte	0x00, 0xf0, 0x11, 0x00


	//----- nvinfo : EIATTR_KPARAM_INFO
	.align		4
.L_1403:
        /*0058*/ 	.byte	0x04, 0x17
        /*005a*/ 	.short	(.L_1405 - .L_1404)
.L_1404:
        /*005c*/ 	.word	0x00000000
        /*0060*/ 	.short	0x0008
        /*0062*/ 	.short	0x00a8
        /*0064*/ 	.byte	0x00, 0xf0, 0x11, 0x00


	//----- nvinfo : EIATTR_KPARAM_INFO
	.align		4
.L_1405:
        /*0068*/ 	.byte	0x04, 0x17
        /*006a*/ 	.short	(.L_1407 - .L_1406)
.L_1406:
        /*006c*/ 	.word	0x00000000
        /*0070*/ 	.short	0x0007
        /*0072*/ 	.short	0x00a4
        /*0074*/ 	.byte	0x00, 0xf0, 0x11, 0x00


	//----- nvinfo : EIATTR_KPARAM_INFO
	.align		4
.L_1407:
        /*0078*/ 	.byte	0x04, 0x17
        /*007a*/ 	.short	(.L_1409 - .L_1408)
.L_1408:
        /*007c*/ 	.word	0x00000000
        /*0080*/ 	.short	0x0006
        /*0082*/ 	.short	0x00a0
        /*0084*/ 	.byte	0x00, 0xf0, 0x11, 0x00


	//----- nvinfo : EIATTR_KPARAM_INFO
	.align		4
.L_1409:
        /*0088*/ 	.byte	0x04, 0x17
        /*008a*/ 	.short	(.L_1411 - .L_1410)
.L_1410:
        /*008c*/ 	.word	0x00000000
        /*0090*/ 	.short	0x0005
        /*0092*/ 	.short	0x009c
        /*0094*/ 	.byte	0x00, 0xf0, 0x11, 0x00


	//----- nvinfo : EIATTR_KPARAM_INFO
	.align		4
.L_1411:
        /*0098*/ 	.byte	0x04, 0x17
        /*009a*/ 	.short	(.L_1413 - .L_1412)
.L_1412:
        /*009c*/ 	.word	0x00000000
        /*00a0*/ 	.short	0x0004
        /*00a2*/ 	.short	0x0098
        /*00a4*/ 	.byte	0x00, 0xf0, 0x11, 0x00


	//----- nvinfo : EIATTR_KPARAM_INFO
	.align		4
.L_1413:
        /*00a8*/ 	.byte	0x04, 0x17
        /*00aa*/ 	.short	(.L_1415 - .L_1414)
.L_1414:
        /*00ac*/ 	.word	0x00000000
        /*00b0*/ 	.short	0x0003
        /*00b2*/ 	.short	0x0094
        /*00b4*/ 	.byte	0x00, 0xf0, 0x11, 0x00


	//----- nvinfo : EIATTR_KPARAM_INFO
	.align		4
.L_1415:
        /*00b8*/ 	.byte	0x04, 0x17
        /*00ba*/ 	.short	(.L_1417 - .L_1416)
.L_1416:
        /*00bc*/ 	.word	0x00000000
        /*00c0*/ 	.short	0x0002
        /*00c2*/ 	.short	0x0090
        /*00c4*/ 	.byte	0x00, 0xf0, 0x11, 0x00


	//----- nvinfo : EIATTR_KPARAM_INFO
	.align		4
.L_1417:
        /*00c8*/ 	.byte	0x04, 0x17
        /*00ca*/ 	.short	(.L_1419 - .L_1418)
.L_1418:
        /*00cc*/ 	.word	0x00000000
        /*00d0*/ 	.short	0x0001
        /*00d2*/ 	.short	0x0048
        /*00d4*/ 	.byte	0x00, 0xf0, 0x21, 0x01


	//----- nvinfo : EIATTR_KPARAM_INFO
	.align		4
.L_1419:
        /*00d8*/ 	.byte	0x04, 0x17
        /*00da*/ 	.short	(.L_1421 - .L_1420)
.L_1420:
        /*00dc*/ 	.word	0x00000000
        /*00e0*/ 	.short	0x0000
        /*00e2*/ 	.short	0x0000
        /*00e4*/ 	.byte	0x00, 0xf0, 0x21, 0x01


	//----- nvinfo : EIATTR_SPARSE_MMA_MASK
	.align		4
.L_1421:
        /*00e8*/ 	.byte	0x03, 0x50
        /*00ea*/ 	.short	0x0000


	//----- nvinfo : EIATTR_MAXREG_COUNT
	.align		4
        /*00ec*/ 	.byte	0x03, 0x1b
        /*00ee*/ 	.short	0x00ff


	//----- nvinfo : EIATTR_MERCURY_ISA_VERSION
	.align		4
        /*00f0*/ 	.byte	0x03, 0x5f
        /*00f2*/ 	.short	0x0101


	//----- nvinfo : EIATTR_EXIT_INSTR_OFFSETS
	.align		4
        /*00f4*/ 	.byte	0x04, 0x1c
        /*00f6*/ 	.short	(.L_1423 - .L_1422)


	//   ....[0]....
.L_1422:
        /*00f8*/ 	.word	0x00000310


	//   ....[1]....
        /*00fc*/ 	.word	0x00000360


	//   ....[2]....
        /*0100*/ 	.word	0x00001150


	//   ....[3]....
        /*0104*/ 	.word	0x00001170


	//----- nvinfo : EIATTR_CRS_STACK_SIZE
	.align		4
.L_1423:
        /*0108*/ 	.byte	0x04, 0x1e
        /*010a*/ 	.short	(.L_1425 - .L_1424)
.L_1424:
        /*010c*/ 	.word	0x00000000


	//----- nvinfo : EIATTR_CBANK_PARAM_SIZE
	.align		4
.L_1425:
        /*0110*/ 	.byte	0x03, 0x19
        /*0112*/ 	.short	0x00c0


	//----- nvinfo : EIATTR_PARAM_CBANK
	.align		4
        /*0114*/ 	.byte	0x04, 0x0a
        /*0116*/ 	.short	(.L_1427 - .L_1426)
	.align		4
.L_1426:
        /*0118*/ 	.word	index@(.nv.constant0._ZN2at6native49_GLOBAL__N__09e94e3a_16_AveragePool3d_cu_a8eae74c29avg_pool3d_cuda_update_outputIffEEvNS_27GenericPackedTensorAccessorIKT_Lm4ENS_16DefaultPtrTraitsElEENS3_IS4_Lm4ES6_lEEiiiiiiiiibii)
        /*011c*/ 	.short	0x0210
        /*011e*/ 	.short	0x00c0


	//----- nvinfo : EIATTR_SW_WAR
	.align		4
.L_1427:
        /*0120*/ 	.byte	0x04, 0x36
        /*0122*/ 	.short	(.L_1429 - .L_1428)
.L_1428:
        /*0124*/ 	.word	0x00000008
.L_1429:


//--------------------- .nv.info._ZN2at6native49_GLOBAL__N__09e94e3a_16_AveragePool3d_cu_a8eae74c29avg_pool3d_cuda_update_outputILi7EffEEvNS_27GenericPackedTensorAccessorIKT0_Lm4ENS_16DefaultPtrTraitsElEENS3_IS4_Lm4ES6_lEEiiiiiiiibii --------------------------
	.section	.nv.info._ZN2at6native49_GLOBAL__N__09e94e3a_16_AveragePool3d_cu_a8eae74c29avg_pool3d_cuda_update_outputILi7EffEEvNS_27GenericPackedTensorAccessorIKT0_Lm4ENS_16DefaultPtrTraitsElEENS3_IS4_Lm4ES6_lEEiiiiiiiibii,"",@"SHT_CUDA_INFO"
	.sectionflags	@""
	.align	4


	//----- nvinfo : EIATTR_CUDA_API_VERSION
	.align		4
        /*0000*/ 	.byte	0x04, 0x37
        /*0002*/ 	.short	(.L_1431 - .L_1430)
.L_1430:
        /*0004*/ 	.word	0x00000082


	//----- nvinfo : EIATTR_KPARAM_INFO
	.align		4
.L_1431:
        /*0008*/ 	.byte	0x04, 0x17
        /*000a*/ 	.short	(.L_1433 - .L_1432)
.L_1432:
        /*000c*/ 	.word	0x00000000
        /*0010*/ 	.short	0x000c
        /*0012*/ 	.short	0x00b8
        /*0014*/ 	.byte	0x00, 0xf0, 0x11, 0x00


	//----- nvinfo : EIATTR_KPARAM_INFO
	.align		4
.L_1433:
        /*0018*/ 	.byte	0x04, 0x17
        /*001a*/ 	.short	(.L_1435 - .L_1434)
.L_1434:
        /*001c*/ 	.word	0x00000000
        /*0020*/ 	.short	0x000b
        /*0022*/ 	.short	0x00b4
        /*0024*/ 	.byte	0x00, 0xf0, 0x11, 0x00


	//----- nvinfo : EIATTR_KPARAM_INFO
	.align		4
.L_1435:
        /*0028*/ 	.byte	0x04, 0x17
        /*002a*/ 	.short	(.L_1437 - .L_1436)
.L_1436:
        /*002c*/ 	.word	0x00000000
        /*0030*/ 	.short	0x000a
        /*0032*/ 	.short	0x00b0
        /*0034*/ 	.byte	0x00, 0xf0, 0x05, 0x00


	//----- nvinfo : EIATTR_KPARAM_INFO
	.align		4
.L_1437:
        /*0038*/ 	.byte	0x04, 0x17
        /*003a*/ 	.short	(.L_1439 - .L_1438)
.L_1438:
        /*003c*/ 	.word	0x00000000
        /*0040*/ 	.short	0x0009
        /*0042*/ 	.short	0x00ac
        /*0044*/ 	.byte	0x00, 0xf0, 0x11, 0x00


	//----- nvinfo : EIATTR_KPARAM_INFO
	.align		4
.L_1439:
        /*0048*/ 	.byte	0x04, 0x17
        /*004a*/ 	.short	(.L_1441 - .L_1440)
.L_1440:
        /*004c*/ 	.word	0x00000000
        /*0050*/ 	.short	0x0008
        /*0052*/ 	.short	0x00a8
        /*0054*/ 	.byte	0x00, 0xf0, 0x11, 0x00


	//----- nvinfo : EIATTR_KPARAM_INFO
	.align		4
.L_1441:
        /*0058*/ 	.byte	0x04, 0x17
        /*005a*/ 	.short	(.L_1443 - .L_1442)
.L_1442:
        /*005c*/ 	.word	0x00000000
        /*0060*/ 	.short	0x0007
        /*0062*/ 	.short	0x00a4
        /*0064*/ 	.byte	0x00, 0xf0, 0x11, 0x00


	//----- nvinfo : EIATTR_KPARAM_INFO
	.align		4
.L_1443:
        /*0068*/ 	.byte	0x04, 0x17
        /*006a*/ 	.short	(.L_1445 - .L_1444)
.L_1444:
        /*006c*/ 	.word	0x00000000
        /*0070*/ 	.short	0x0006
        /*0072*/ 	.short	0x00a0
        /*0074*/ 	.byte	0x00, 0xf0, 0x11, 0x00


	//----- nvinfo : EIATTR_KPARAM_INFO
	.align		4
.L_1445:
        /*0078*/ 	.byte	0x04, 0x17
        /*007a*/ 	.short	(.L_1447 - .L_1446)
.L_1446:
        /*007c*/ 	.word	0x00000000
        /*0080*/ 	.short	0x0005
        /*0082*/ 	.short	0x009c
        /*0084*/ 	.byte	0x00, 0xf0, 0x11, 0x00


	//----- nvinfo : EIATTR_KPARAM_INFO
	.align		4
.L_1447:
        /*0088*/ 	.byte	0x04, 0x17
        /*008a*/ 	.short	(.L_1449 - .L_1448)
.L_1448:
        /*008c*/ 	.word	0x00000000
        /*0090*/ 	.short	0x0004
        /*0092*/ 	.short	0x0098
        /*0094*/ 	.byte	0x00, 0xf0, 0x11, 0x00


	//----- nvinfo : EIATTR_KPARAM_INFO
	.align		4
.L_1449:
        /*0098*/ 	.byte	0x04, 0x17
        /*009a*/ 	.short	(.L_1451 - .L_1450)
.L_1450:
        /*009c*/ 	.word	0x00000000
        /*00a0*/ 	.short	0x0003
        /*00a2*/ 	.short	0x0094
        /*00a4*/ 	.byte	0x00, 0xf0, 0x11, 0x00


	//----- nvinfo : EIATTR_KPARAM_INFO
	.align		4
.L_1451:
        /*00a8*/ 	.byte	0x04, 0x17
        /*00aa*/ 	.short	(.L_1453 - .L_1452)
.L_1452:
        /*00ac*/ 	.word	0x00000000
        /*00b0*/ 	.short	0x0002
        /*00b2*/ 	.short	0x0090
        /*00b4*/ 	.byte	0x00, 0xf0, 0x11, 0x00


	//----- nvinfo : EIATTR_KPARAM_INFO
	.align		4
.L_1453:
        /*00b8*/ 	.byte	0x04, 0x17
        /*00ba*/ 	.short	(.L_1455 - .L_1454)
.L_1454:
        /*00bc*/ 	.word	0x00000000
        /*00c0*/ 	.short	0x0001
        /*00c2*/ 	.short	0x0048
        /*00c4*/ 	.byte	0x00, 0xf0, 0x21, 0x01


	//----- nvinfo : EIATTR_KPARAM_INFO
	.align		4
.L_1455:
        /*00c8*/ 	.byte	0x04, 0x17
        /*00ca*/ 	.short	(.L_1457 - .L_1456)
.L_1456:
        /*00cc*/ 	.word	0x00000000
        /*00d0*/ 	.short	0x0000
        /*00d2*/ 	.short	0x0000
        /*00d4*/ 	.byte	0x00, 0xf0, 0x21, 0x01


	//----- nvinfo : EIATTR_SPARSE_MMA_MASK
	.align		4
.L_1457:
        /*00d8*/ 	.byte	0x03, 0x50
        /*00da*/ 	.short	0x0000


	//----- nvinfo : EIATTR_MAXREG_COUNT
	.align		4
        /*00dc*/ 	.byte	0x03, 0x1b
        /*00de*/ 	.short	0x00ff


	//----- nvinfo : EIATTR_MERCURY_ISA_VERSION
	.align		4
        /*00e0*/ 	.byte	0x03, 0x5f
        /*00e2*/ 	.short	0x0101


	//----- nvinfo : EIATTR_EXIT_INSTR_OFFSETS
	.align		4
        /*00e4*/ 	.byte	0x04, 0x1c
        /*00e6*/ 	.short	(.L_1459 - .L_1458)


	//   ....[0]....
.L_1458:
        /*00e8*/ 	.word	0x00000300


	//   ....[1]....
        /*00ec*/ 	.word	0x00000350


	//   ....[2]....
        /*00f0*/ 	.word	0x00001120


	//   ....[3]....
        /*00f4*/ 	.word	0x00001140


	//----- nvinfo : EIATTR_CRS_STACK_SIZE
	.align		4
.L_1459:
        /*00f8*/ 	.byte	0x04, 0x1e
        /*00fa*/ 	.short	(.L_1461 - .L_1460)
.L_1460:
        /*00fc*/ 	.word	0x00000000


	//----- nvinfo : EIATTR_CBANK_PARAM_SIZE
	.align		4
.L_1461:
        /*0100*/ 	.byte	0x03, 0x19
        /*0102*/ 	.short	0x00bc


	//----- nvinfo : EIATTR_PARAM_CBANK
	.align		4
        /*0104*/ 	.byte	0x04, 0x0a
        /*0106*/ 	.short	(.L_1463 - .L_1462)
	.align		4
.L_1462:
        /*0108*/ 	.word	index@(.nv.constant0._ZN2at6native49_GLOBAL__N__09e94e3a_16_AveragePool3d_cu_a8eae74c29avg_pool3d_cuda_update_outputILi7EffEEvNS_27GenericPackedTensorAccessorIKT0_Lm4ENS_16DefaultPtrTraitsElEENS3_IS4_Lm4ES6_lEEiiiiiiiibii)
        /*010c*/ 	.short	0x0210
        /*010e*/ 	.short	0x00bc


	//----- nvinfo : EIATTR_SW_WAR
	.align		4
.L_1463:
        /*0110*/ 	.byte	0x04, 0x36
        /*0112*/ 	.short	(.L_1465 - .L_1464)
.L_1464:
        /*0114*/ 	.word	0x00000008
.L_1465:


//--------------------- .nv.info._ZN2at6native49_GLOBAL__N__09e94e3a_16_AveragePool3d_cu_a8eae74c29avg_pool3d_cuda_update_outputILi6EffEEvNS_27GenericPackedTensorAccessorIKT0_Lm4ENS_16DefaultPtrTraitsElEENS3_IS4_Lm4ES6_lEEiiiiiiiibii --------------------------
	.section	.nv.info._ZN2at6native49_GLOBAL__N__09e94e3a_16_AveragePool3d_cu_a8eae74c29avg_pool3d_cuda_update_outputILi6EffEEvNS_27GenericPackedTensorAccessorIKT0_Lm4ENS_16DefaultPtrTraitsElEENS3_IS4_Lm4ES6_lEEiiiiiiiibii,"",@"SHT_CUDA_INFO"
	.sectionflags	@""
	.align	4


	//----- nvinfo : EIATTR_CUDA_API_VERSION
	.align		4
        /*0000*/ 	.byte	0x04, 0x37
        /*0002*/ 	.short	(.L_1467 - .L_1466)
.L_1466:
        /*0004*/ 	.word	0x00000082


	//----- nvinfo : EIATTR_KPARAM_INFO
	.align		4
.L_1467:
        /*0008*/ 	.byte	0x04, 0x17
        /*000a*/ 	.short	(.L_1469 - .L_1468)
.L_1468:
        /*000c*/ 	.word	0x00000000
        /*0010*/ 	.short	0x000c
        /*0012*/ 	.short	0x00b8
        /*0014*/ 	.byte	0x00, 0xf0, 0x11, 0x00


	//----- nvinfo : EIATTR_KPARAM_INFO
	.align		4
.L_1469:
        /*0018*/ 	.byte	0x04, 0x17
        /*001a*/ 	.short	(.L_1471 - .L_1470)
.L_1470:
        /*001c*/ 	.word	0x00000000
        /*0020*/ 	.short	0x000b
        /*0022*/ 	.short	0x00b4
        /*0024*/ 	.byte	0x00, 0xf0, 0x11, 0x00


	//----- nvinfo : EIATTR_KPARAM_INFO
	.align		4
.L_1471:
        /*0028*/ 	.byte	0x04, 0x17
        /*002a*/ 	.short	(.L_1473 - .L_1472)
.L_1472:
        /*002c*/ 	.word	0x00000000
        /*0030*/ 	.short	0x000a
        /*0032*/ 	.short	0x00b0
        /*0034*/ 	.byte	0x00, 0xf0, 0x05, 0x00


	//----- nvinfo : EIATTR_KPARAM_INFO
	.align		4
.L_1473:
        /*0038*/ 	.byte	0x04, 0x17
        /*003a*/ 	.short	(.L_1475 - .L_1474)
.L_1474:
        /*003c*/ 	.word	0x00000000
        /*0040*/ 	.short	0x0009
        /*0042*/ 	.short	0x00ac
        /*0044*/ 	.byte	0x00, 0xf0, 0x11, 0x00


	//----- nvinfo : EIATTR_KPARAM_INFO
	.align		4
.L_1475:
        /*0048*/ 	.byte	0x04, 0x17
        /*004a*/ 	.short	(.L_1477 - .L_1476)
.L_1476:
        /*004c*/ 	.word	0x00000000
        /*0050*/ 	.short	0x0008
        /*0052*/ 	.short	0x00a8
        /*0054*/ 	.byte	0x00, 0xf0, 0x11, 0x00


	//----- nvinfo : EIATTR_KPARAM_INFO
	.align		4
.L_1477:
        /*0058*/ 	.byte	0x04, 0x17
        /*005a*/ 	.short	(.L_1479 - .L_1478)
.L_1478:
        /*005c*/ 	.word	0x00000000
        /*0060*/ 	.short	0x0007
        /*0062*/ 	.short	0x00a4
        /*0064*/ 	.byte	0x00, 0xf0, 0x11, 0x00


	//----- nvinfo : EIATTR_KPARAM_INFO
	.align		4
.L_1479:
        /*0068*/ 	.byte	0x04, 0x17
        /*006a*/ 	.short	(.L_1481 - .L_1480)
.L_1480:
        /*006c*/ 	.word	0x00000000
        /*0070*/ 	.short	0x0006
        /*0072*/ 	.short	0x00a0
        /*0074*/ 	.byte	0x00, 0xf0, 0x11, 0x00


	//----- nvinfo : EIATTR_KPARAM_INFO
	.align		4
.L_1481:
        /*0078*/ 	.byte	0x04, 0x17
        /*007a*/ 	.short	(.L_1483 - .L_1482)
.L_1482:
        /*007c*/ 	.word	0x00000000
        /*0080*/ 	.short	0x0005
        /*0082*/ 	.short	0x009c
        /*0084*/ 	.byte	0x00, 0xf0, 0x11, 0x00


	//----- nvinfo : EIATTR_KPARAM_INFO
	.align		4
.L_1483:
        /*0088*/ 	.byte	0x04, 0x17
        /*008a*/ 	.short	(.L_1485 - .L_1484)
.L_1484:
        /*008c*/ 	.word	0x00000000
        /*0090*/ 	.short	0x0004
        /*0092*/ 	.short	0x0098
        /*0094*/ 	.byte	0x00, 0xf0, 0x11, 0x00


	//----- nvinfo : EIATTR_KPARAM_INFO
	.align		4
.L_1485:
        /*0098*/ 	.byte	0x04, 0x17
        /*009a*/ 	.short	(.L_1487 - .L_1486)
.L_1486:
        /*009c*/ 	.word	0x00000000
        /*00a0*/ 	.short	0x0003
        /*00a2*/ 	.short	0x0094
        /*00a4*/ 	.byte	0x00, 0xf0, 0x11, 0x00


	//----- nvinfo : EIATTR_KPARAM_INFO
	.align		4
.L_1487:
        /*00a8*/ 	.byte	0x04, 0x17
        /*00aa*/ 	.short	(.L_1489 - .L_1488)
.L_1488:
        /*00ac*/ 	.word	0x00000000
        /*00b0*/ 	.short	0x0002
        /*00b2*/ 	.short	0x0090
        /*00b4*/ 	.byte	0x00, 0xf0, 0x11, 0x00


	//----- nvinfo : EIATTR_KPARAM_INFO
	.align		4
.L_1489:
        /*00b8*/ 	.byte	0x04, 0x17
        /*00ba*/ 	.short	(.L_1491 - .L_1490)
.L_1490:
        /*00bc*/ 	.word	0x00000000
        /*00c0*/ 	.short	0x0001
        /*00c2*/ 	.short	0x0048
        /*00c4*/ 	.byte	0x00, 0xf0, 0x21, 0x01


	//----- nvinfo : EIATTR_KPARAM_INFO
	.align		4
.L_1491:
        /*00c8*/ 	.byte	0x04, 0x17
        /*00ca*/ 	.short	(.L_1493 - .L_1492)
.L_1492:
        /*00cc*/ 	.word	0x00000000
        /*00d0*/ 	.short	0x0000
        /*00d2*/ 	.short	0x0000
        /*00d4*/ 	.byte	0x00, 0xf0, 0x21, 0x01


	//----- nvinfo : EIATTR_SPARSE_MMA_MASK
	.align		4
.L_1493:
        /*00d8*/ 	.byte	0x03, 0x50
        /*00da*/ 	.short	0x0000


	//----- nvinfo : EIATTR_MAXREG_COUNT
	.align		4
        /*00dc*/ 	.byte	0x03, 0x1b
        /*00de*/ 	.short	0x00ff


	//----- nvinfo : EIATTR_MERCURY_ISA_VERSION
	.align		4
        /*00e0*/ 	.byte	0x03, 0x5f
        /*00e2*/ 	.short	0x0101


	//----- nvinfo : EIATTR_EXIT_INSTR_OFFSETS
	.align		4
        /*00e4*/ 	.byte	0x04, 0x1c
        /*00e6*/ 	.short	(.L_1495 - .L_1494)


	//   ....[0]....
.L_1494:
        /*00e8*/ 	.word	0x00000300


	//   ....[1]....
        /*00ec*/ 	.word	0x00000350


	//   ....[2]....
        /*00f0*/ 	.word	0x00001120


	//   ....[3]....
        /*00f4*/ 	.word	0x00001140


	//----- nvinfo : EIATTR_CRS_STACK_SIZE
	.align		4
.L_1495:
        /*00f8*/ 	.byte	0x04, 0x1e
        /*00fa*/ 	.short	(.L_1497 - .L_1496)
.L_1496:
        /*00fc*/ 	.word	0x00000000


	//----- nvinfo : EIATTR_CBANK_PARAM_SIZE
	.align		4
.L_1497:
        /*0100*/ 	.byte	0x03, 0x19
        /*0102*/ 	.short	0x00bc


	//----- nvinfo : EIATTR_PARAM_CBANK
	.align		4
        /*0104*/ 	.byte	0x04, 0x0a
        /*0106*/ 	.short	(.L_1499 - .L_1498)
	.align		4
.L_1498:
        /*0108*/ 	.word	index@(.nv.constant0._ZN2at6native49_GLOBAL__N__09e94e3a_16_AveragePool3d_cu_a8eae74c29avg_pool3d_cuda_update_outputILi6EffEEvNS_27GenericPackedTensorAccessorIKT0_Lm4ENS_16DefaultPtrTraitsElEENS3_IS4_Lm4ES6_lEEiiiiiiiibii)
        /*010c*/ 	.short	0x0210
        /*010e*/ 	.short	0x00bc


	//----- nvinfo : EIATTR_SW_WAR
	.align		4
.L_1499:
        /*0110*/ 	.byte	0x04, 0x36
        /*0112*/ 	.short	(.L_1501 - .L_1500)
.L_1500:
        /*0114*/ 	.word	0x00000008
.L_1501:


//--------------------- .nv.info._ZN2at6native49_GLOBAL__N__09e94e3a_16_AveragePool3d_cu_a8eae74c29avg_pool3d_cuda_update_outputILi5EffEEvNS_27GenericPackedTensorAccessorIKT0_Lm4ENS_16DefaultPtrTraitsElEENS3_IS4_Lm4ES6_lEEiiiiiiiibii --------------------------
	.section	.nv.info._ZN2at6native49_GLOBAL__N__09e94e3a_16_AveragePool3d_cu_a8eae74c29avg_pool3d_cuda_update_outputILi5EffEEvNS_27GenericPackedTensorAccessorIKT0_Lm4ENS_16DefaultPtrTraitsElEENS3_IS4_Lm4ES6_lEEiiiiiiiibii,"",@"SHT_CUDA_INFO"
	.sectionflags	@""
	.align	4


	//----- nvinfo : EIATTR_CUDA_API_VERSION
	.align		4
        /*0000*/ 	.byte	0x04, 0x37
        /*0002*/ 	.short	(.L_1503 - .L_1502)
.L_1502:
        /*0004*/ 	.word	0x00000082


	//----- nvinfo : EIATTR_KPARAM_INFO
	.align		4
.L_1503:
        /*0008*/ 	.byte	0x04, 0x17
        /*000a*/ 	.short	(.L_1505 - .L_1504)
.L_1504:
        /*000c*/ 	.word	0x00000000
        /*0010*/ 	.short	0x000c
        /*0012*/ 	.short	0x00b8
        /*0014*/ 	.byte	0x00, 0xf0, 0x11, 0x00


	//----- nvinfo : EIATTR_KPARAM_INFO
	.align		4
.L_1505:
        /*0018*/ 	.byte	0x04, 0x17
        /*001a*/ 	.short	(.L_1507 - .L_1506)
.L_1506:
        /*001c*/ 	.word	0x00000000
        /*0020*/ 	.short	0x000b
        /*0022*/ 	.short	0x00b4
        /*0024*/ 	.byte	0x00, 0xf0, 0x11, 0x00


	//----- nvinfo : EIATTR_KPARAM_INFO
	.align		4
.L_1507:
        /*0028*/ 	.byte	0x04, 0x17
        /*002a*/ 	.short	(.L_1509 - .L_1508)
.L_1508:
        /*002c*/ 	.word	0x00000000
        /*0030*/ 	.short	0x000a
        /*0032*/ 	.short	0x00b0
        /*0034*/ 	.byte	0x00, 0xf0, 0x05, 0x00


	//----- nvinfo : EIATTR_KPARAM_INFO
	.align		4
.L_1509:
        /*0038*/ 	.byte	0x04, 0x17
        /*003a*/ 	.short	(.L_1511 - .L_1510)
.L_1510:
        /*003c*/ 	.word	0x00000000
        /*0040*/ 	.short	0x0009
        /*0042*/ 	.short	0x00ac
        /*0044*/ 	.byte	0x00, 0xf0, 0x11, 0x00


	//----- nvinfo : EIATTR_KPARAM_INFO
	.align		4
.L_1511:
        /*0048*/ 	.byte	0x04, 0x17
        /*004a*/ 	.short	(.L_1513 - .L_1512)
.L_1512:
        /*004c*/ 	.word	0x00000000
        /*0050*/ 	.short	0x0008
        /*0052*/ 	.short	0x00a8
        /*0054*/ 	.byte	0x00, 0xf0, 0x11, 0x00


	//----- nvinfo : EIATTR_KPARAM_INFO
	.align		4
.L_1513:
        /*0058*/ 	.byte	0x04, 0x17
        /*005a*/ 	.short	(.L_1515 - .L_1514)
.L_1514:
        /*005c*/ 	.word	0x00000000
        /*0060*/ 	.short	0x0007
        /*0062*/ 	.short	0x00a4
        /*0064*/ 	.byte	0x00, 0xf0, 0x11, 0x00


	//----- nvinfo : EIATTR_KPARAM_INFO
	.align		4
.L_1515:
        /*0068*/ 	.byte	0x04, 0x17
        /*006a*/ 	.short	(.L_1517 - .L_1516)
.L_1516:
        /*006c*/ 	.word	0x00000000
        /*0070*/ 	.short	0x0006
        /*0072*/ 	.short	0x00a0
        /*0074*/ 	.byte	0x00, 0xf0, 0x11, 0x00


	//----- nvinfo : EIATTR_KPARAM_INFO
	.align		4
.L_1517:
        /*0078*/ 	.byte	0x04, 0x17
        /*007a*/ 	.short	(.L_1519 - .L_1518)
.L_1518:
        /*007c*/ 	.word	0x00000000
        /*0080*/ 	.short	0x0005
        /*0082*/ 	.short	0x009c
        /*0084*/ 	.byte	0x00, 0xf0, 0x11, 0x00


	//----- nvinfo : EIATTR_KPARAM_INFO
	.align		4
.L_1519:
        /*0088*/ 	.byte	0x04, 0x17
        /*008a*/ 	.short	(.L_1521 - .L_1520)
.L_1520:
        /*008c*/ 	.word	0x00000000
        /*0090*/ 	.short	0x0004
        /*0092*/ 	.short	0x0098
        /*0094*/ 	.byte	0x00, 0xf0, 0x11, 0x00


	//----- nvinfo : EIATTR_KPARAM_INFO
	.align		4
.L_1521:
        /*0098*/ 	.byte	0x04, 0x17
        /*009a*/ 	.short	(.L_1523 - .L_1522)
.L_1522:
        /*009c*/ 	.word	0x00000000
        /*00a0*/ 	.short	0x0003
        /*00a2*/ 	.short	0x0094
        /*00a4*/ 	.byte	0x00, 0xf0, 0x11, 0x00


	//----- nvinfo : EIATTR_KPARAM_INFO
	.align		4
.L_1523:
        /*00a8*/ 	.byte	0x04, 0x17
        /*00aa*/ 	.short	(.L_1525 - .L_1524)
.L_1524:
        /*00ac*/ 	.word	0x00000000
        /*00b0*/ 	.short	0x0002
        /*00b2*/ 	.short	0x0090
        /*00b4*/ 	.byte	0x00, 0xf0, 0x11, 0x00


	//----- nvinfo : EIATTR_KPARAM_INFO
	.align		4
.L_1525:
        /*00b8*/ 	.byte	0x04, 0x17
        /*00ba*/ 	.short	(.L_1527 - .L_1526)
.L_1526:
        /*00bc*/ 	.word	0x00000000
        /*00c0*/ 	.short	0x0001
        /*00c2*/ 	.short	0x0048
        /*00c4*/ 	.byte	0x00, 0xf0, 0x21, 0x01


	//----- nvinfo : EIATTR_KPARAM_INFO
	.align		4
.L_1527:
        /*00c8*/ 	.byte	0x04, 0x17
        /*00ca*/ 	.short	(.L_1529 - .L_1528)
.L_1528:
        /*00cc*/ 	.word	0x00000000
        /*00d0*/ 	.short	0x0000
        /*00d2*/ 	.short	0x0000
        /*00d4*/ 	.byte	0x00, 0xf0, 0x21, 0x01


	//----- nvinfo : EIATTR_SPARSE_MMA_MASK
	.align		4
.L_1529:
        /*00d8*/ 	.byte	0x03, 0x50
        /*00da*/ 	.short	0x0000


	//----- nvinfo : EIATTR_MAXREG_COUNT
	.align		4
        /*00dc*/ 	.byte	0x03, 0x1b
        /*00de*/ 	.short	0x00ff


	//----- nvinfo : EIATTR_MERCURY_ISA_VERSION
	.align		4
        /*00e0*/ 	.byte	0x03, 0x5f
        /*00e2*/ 	.short	0x0101


	//----- nvinfo : EIATTR_EXIT_INSTR_OFFSETS
	.align		4
        /*00e4*/ 	.byte	0x04, 0x1c
        /*00e6*/ 	.short	(.L_1531 - .L_1530)


	//   ....[0]....
.L_1530:
        /*00e8*/ 	.word	0x00000300


	//   ....[1]....
        /*00ec*/ 	.word	0x00000350


	//   ....[2]....
        /*00f0*/ 	.word	0x00001120


	//   ....[3]....
        /*00f4*/ 	.word	0x00001140


	//----- nvinfo : EIATTR_CRS_STACK_SIZE
	.align		4
.L_1531:
        /*00f8*/ 	.byte	0x04, 0x1e
        /*00fa*/ 	.short	(.L_1533 - .L_1532)
.L_1532:
        /*00fc*/ 	.word	0x00000000


	//----- nvinfo : EIATTR_CBANK_PARAM_SIZE
	.align		4
.L_1533:
        /*0100*/ 	.byte	0x03, 0x19
        /*0102*/ 	.short	0x00bc


	//----- nvinfo : EIATTR_PARAM_CBANK
	.align		4
        /*0104*/ 	.byte	0x04, 0x0a
        /*0106*/ 	.short	(.L_1535 - .L_1534)
	.align		4
.L_1534:
        /*0108*/ 	.word	index@(.nv.constant0._ZN2at6native49_GLOBAL__N__09e94e3a_16_AveragePool3d_cu_a8eae74c29avg_pool3d_cuda_update_outputILi5EffEEvNS_27GenericPackedTensorAccessorIKT0_Lm4ENS_16DefaultPtrTraitsElEENS3_IS4_Lm4ES6_lEEiiiiiiiibii)
        /*010c*/ 	.short	0x0210
        /*010e*/ 	.short	0x00bc


	//----- nvinfo : EIATTR_SW_WAR
	.align		4
.L_1535:
        /*0110*/ 	.byte	0x04, 0x36
        /*0112*/ 	.short	(.L_1537 - .L_1536)
.L_1536:
        /*0114*/ 	.word	0x00000008
.L_1537:


//--------------------- .nv.info._ZN2at6native49_GLOBAL__N__09e94e3a_16_AveragePool3d_cu_a8eae74c29avg_pool3d_cuda_update_outputILi4EffEEvNS_27GenericPackedTensorAccessorIKT0_Lm4ENS_16DefaultPtrTraitsElEENS3_IS4_Lm4ES6_lEEiiiiiiiibii --------------------------
	.section	.nv.info._ZN2at6native49_GLOBAL__N__09e94e3a_16_AveragePool3d_cu_a8eae74c29avg_pool3d_cuda_update_outputILi4EffEEvNS_27GenericPackedTensorAccessorIKT0_Lm4ENS_16DefaultPtrTraitsElEENS3_IS4_Lm4ES6_lEEiiiiiiiibii,"",@"SHT_CUDA_INFO"
	.sectionflags	@""
	.align	4


	//----- nvinfo : EIATTR_CUDA_API_VERSION
	.align		4
        /*0000*/ 	.byte	0x04, 0x37
        /*0002*/ 	.short	(.L_1539 - .L_1538)
.L_1538:
        /*0004*/ 	.word	0x00000082


	//----- nvinfo : EIATTR_KPARAM_INFO
	.align		4
.L_1539:
        /*0008*/ 	.byte	0x04, 0x17
        /*000a*/ 	.short	(.L_1541 - .L_1540)
.L_1540:
        /*000c*/ 	.word	0x00000000
        /*0010*/ 	.short	0x000c
        /*0012*/ 	.short	0x00b8
        /*0014*/ 	.byte	0x00, 0xf0, 0x11, 0x00


	//----- nvinfo : EIATTR_KPARAM_INFO
	.align		4
.L_1541:
        /*0018*/ 	.byte	0x04, 0x17
        /*001a*/ 	.short	(.L_1543 - .L_1542)
.L_1542:
        /*001c*/ 	.word	0x00000000
        /*0020*/ 	.short	0x000b
        /*0022*/ 	.short	0x00b4
        /*0024*/ 	.byte	0x00, 0xf0, 0x11, 0x00


	//----- nvinfo : EIATTR_KPARAM_INFO
	.align		4
.L_1543:
        /*0028*/ 	.byte	0x04, 0x17
        /*002a*/ 	.short	(.L_1545 - .L_1544)
.L_1544:
        /*002c*/ 	.word	0x00000000
        /*0030*/ 	.short	0x000a
        /*0032*/ 	.short	0x00b0
        /*0034*/ 	.byte	0x00, 0xf0, 0x05, 0x00


	//----- nvinfo : EIATTR_KPARAM_INFO
	.align		4
.L_1545:
        /*0038*/ 	.byte	0x04, 0x17
        /*003a*/ 	.short	(.L_1547 - .L_1546)
.L_1546:
        /*003c*/ 	.word	0x00000000
        /*0040*/ 	.short	0x0009
        /*0042*/ 	.short	0x00ac
        /*0044*/ 	.byte	0x00, 0xf0, 0x11, 0x00


	//----- nvinfo : EIATTR_KPARAM_INFO
	.align		4
.L_1547:
        /*0048*/ 	.byte	0x04, 0x17
        /*004a*/ 	.short	(.L_1549 - .L_1548)
.L_1548:
        /*004c*/ 	.word	0x00000000
        /*0050*/ 	.short	0x0008
        /*0052*/ 	.short	0x00a8
        /*0054*/ 	.byte	0x00, 0xf0, 0x11, 0x00


	//----- nvinfo : EIATTR_KPARAM_INFO
	.align		4
.L_1549:
        /*0058*/ 	.byte	0x04, 0x17
        /*005a*/ 	.short	(.L_1551 - .L_1550)
.L_1550:
        /*005c*/ 	.word	0x00000000
        /*0060*/ 	.short	0x0007
        /*0062*/ 	.short	0x00a4
        /*0064*/ 	.byte	0x00, 0xf0, 0x11, 0x00


	//----- nvinfo : EIATTR_KPARAM_INFO
	.align		4
.L_1551:
        /*0068*/ 	.byte	0x04, 0x17
        /*006a*/ 	.short	(.L_1553 - .L_1552)
.L_1552:
        /*006c*/ 	.word	0x00000000
        /*0070*/ 	.short	0x0006
        /*0072*/ 	.short	0x00a0
        /*0074*/ 	.byte	0x00, 0xf0, 0x11, 0x00


	//----- nvinfo : EIATTR_KPARAM_INFO
	.align		4
.L_1553:
        /*0078*/ 	.byte	0x04, 0x17
        /*007a*/ 	.short	(.L_1555 - .L_1554)
.L_1554:
        /*007c*/ 	.word	0x00000000
        /*0080*/ 	.short	0x0005
        /*0082*/ 	.short	0x009c
        /*0084*/ 	.byte	0x00, 0xf0, 0x11, 0x00


	//----- nvinfo : EIATTR_KPARAM_INFO
	.align		4
.L_1555:
        /*0088*/ 	.byte	0x04, 0x17
        /*008a*/ 	.short	(.L_1557 - .L_1556)
.L_1556:
        /*008c*/ 	.word	0x00000000
        /*0090*/ 	.short	0x0004
        /*0092*/ 	.short	0x0098
        /*0094*/ 	.byte	0x00, 0xf0, 0x11, 0x00


	//----- nvinfo : EIATTR_KPARAM_INFO
	.align		4
.L_1557:
        /*0098*/ 	.byte	0x04, 0x17
        /*009a*/ 	.short	(.L_1559 - .L_1558)
.L_1558:
        /*009c*/ 	.word	0x00000000
        /*00a0*/ 	.short	0x0003
        /*00a2*/ 	.short	0x0094
        /*00a4*/ 	.byte	0x00, 0xf0, 0x11, 0x00


	//----- nvinfo : EIATTR_KPARAM_INFO
	.align		4
.L_1559:
        /*00a8*/ 	.byte	0x04, 0x17
        /*00aa*/ 	.short	(.L_1561 - .L_1560)
.L_1560:
        /*00ac*/ 	.word	0x00000000
        /*00b0*/ 	.short	0x0002
        /*00b2*/ 	.short	0x0090
        /*00b4*/ 	.byte	0x00, 0xf0, 0x11, 0x00


	//----- nvinfo : EIATTR_KPARAM_INFO
	.align		4
.L_1561:
        /*00b8*/ 	.byte	0x04, 0x17
        /*00ba*/ 	.short	(.L_1563 - .L_1562)
.L_1562:
        /*00bc*/ 	.word	0x00000000
        /*00c0*/ 	.short	0x0001
        /*00c2*/ 	.short	0x0048
        /*00c4*/ 	.byte	0x00, 0xf0, 0x21, 0x01


	//----- nvinfo : EIATTR_KPARAM_INFO
	.align		4
.L_1563:
        /*00c8*/ 	.byte	0x04, 0x17
        /*00ca*/ 	.short	(.L_1565 - .L_1564)
.L_1564:
        /*00cc*/ 	.word	0x00000000
        /*00d0*/ 	.short	0x0000
        /*00d2*/ 	.short	0x0000
        /*00d4*/ 	.byte	0x00, 0xf0, 0x21, 0x01


	//----- nvinfo : EIATTR_SPARSE_MMA_MASK
	.align		4
.L_1565:
        /*00d8*/ 	.byte	0x03, 0x50
        /*00da*/ 	.short	0x0000


	//----- nvinfo : EIATTR_MAXREG_COUNT
	.align		4
        /*00dc*/ 	.byte	0x03, 0x1b
        /*00de*/ 	.short	0x00ff


	//----- nvinfo : EIATTR_MERCURY_ISA_VERSION
	.align		4
        /*00e0*/ 	.byte	0x03, 0x5f
        /*00e2*/ 	.short	0x0101


	//----- nvinfo : EIATTR_EXIT_INSTR_OFFSETS
	.align		4
        /*00e4*/ 	.byte	0x04, 0x1c
        /*00e6*/ 	.short	(.L_1567 - .L_1566)


	//   ....[0]....
.L_1566:
        /*00e8*/ 	.word	0x00000300


	//   ....[1]....
        /*00ec*/ 	.word	0x00000350


	//   ....[2]....
        /*00f0*/ 	.word	0x00001120


	//   ....[3]....
        /*00f4*/ 	.word	0x00001140


	//----- nvinfo : EIATTR_CRS_STACK_SIZE
	.align		4
.L_1567:
        /*00f8*/ 	.byte	0x04, 0x1e
        /*00fa*/ 	.short	(.L_1569 - .L_1568)
.L_1568:
        /*00fc*/ 	.word	0x00000000


	//----- nvinfo : EIATTR_CBANK_PARAM_SIZE
	.align		4
.L_1569:
        /*0100*/ 	.byte	0x03, 0x19
        /*0102*/ 	.short	0x00bc


	//----- nvinfo : EIATTR_PARAM_CBANK
	.align		4
        /*0104*/ 	.byte	0x04, 0x0a
        /*0106*/ 	.short	(.L_1571 - .L_1570)
	.align		4
.L_1570:
        /*0108*/ 	.word	index@(.nv.constant0._ZN2at6native49_GLOBAL__N__09e94e3a_16_AveragePool3d_cu_a8eae74c29avg_pool3d_cuda_update_outputILi4EffEEvNS_27GenericPackedTensorAccessorIKT0_Lm4ENS_16DefaultPtrTraitsElEENS3_IS4_Lm4ES6_lEEiiiiiiiibii)
        /*010c*/ 	.short	0x0210
        /*010e*/ 	.short	0x00bc


	//----- nvinfo : EIATTR_SW_WAR
	.align		4
.L_1571:
        /*0110*/ 	.byte	0x04, 0x36
        /*0112*/ 	.short	(.L_1573 - .L_1572)
.L_1572:
        /*0114*/ 	.word	0x00000008
.L_1573:


//--------------------- .nv.info._ZN2at6native49_GLOBAL__N__09e94e3a_16_AveragePool3d_cu_a8eae74c29avg_pool3d_cuda_update_outputILi3EffEEvNS_27GenericPackedTensorAccessorIKT0_Lm4ENS_16DefaultPtrTraitsElEENS3_IS4_Lm4ES6_lEEiiiiiiiibii --------------------------
	.section	.nv.info._ZN2at6native49_GLOBAL__N__09e94e3a_16_AveragePool3d_cu_a8eae74c29avg_pool3d_cuda_update_outputILi3EffEEvNS_27GenericPackedTensorAccessorIKT0_Lm4ENS_16DefaultPtrTraitsElEENS3_IS4_Lm4ES6_lEEiiiiiiiibii,"",@"SHT_CUDA_INFO"
	.sectionflags	@""
	.align	4


	//----- nvinfo : EIATTR_CUDA_API_VERSION
	.align		4
        /*0000*/ 	.byte	0x04, 0x37
        /*0002*/ 	.short	(.L_1575 - .L_1574)
.L_1574:
        /*0004*/ 	.word	0x00000082


	//----- nvinfo : EIATTR_KPARAM_INFO
	.align		4
.L_1575:
        /*0008*/ 	.byte	0x04, 0x17
        /*000a*/ 	.short	(.L_1577 - .L_1576)
.L_1576:
        /*000c*/ 	.word	0x00000000
        /*0010*/ 	.short	0x000c
        /*0012*/ 	.short	0x00b8
        /*0014*/ 	.byte	0x00, 0xf0, 0x11, 0x00


	//----- nvinfo : EIATTR_KPARAM_INFO
	.align		4
.L_1577:
        /*0018*/ 	.byte	0x04, 0x17
        /*001a*/ 	.short	(.L_1579 - .L_1578)
.L_1578:
        /*001c*/ 	.word	0x00000000
        /*0020*/ 	.short	0x000b
        /*0022*/ 	.short	0x00b4
        /*0024*/ 	.byte	0x00, 0xf0, 0x11, 0x00


	//----- nvinfo : EIATTR_KPARAM_INFO
	.align		4
.L_1579:
        /*0028*/ 	.byte	0x04, 0x17
        /*002a*/ 	.short	(.L_1581 - .L_1580)
.L_1580:
        /*002c*/ 	.word	0x00000000
        /*0030*/ 	.short	0x000a
        /*0032*/ 	.short	0x00b0
        /*0034*/ 	.byte	0x00, 0xf0, 0x05, 0x00


	//----- nvinfo : EIATTR_KPARAM_INFO
	.align		4
.L_1581:
        /*0038*/ 	.byte	0x04, 0x17
        /*003a*/ 	.short	(.L_1583 - .L_1582)
.L_1582:
        /*003c*/ 	.word	0x00000000
        /*0040*/ 	.short	0x0009
        /*0042*/ 	.short	0x00ac
        /*0044*/ 	.byte	0x00, 0xf0, 0x11, 0x00


	//----- nvinfo : EIATTR_KPARAM_INFO
	.align		4
.L_1583:
        /*0048*/ 	.byte	0x04, 0x17
        /*004a*/ 	.short	(.L_1585 - .L_1584)
.L_1584:
        /*004c*/ 	.word	0x00000000
        /*0050*/ 	.short	0x0008
        /*0052*/ 	.short	0x00a8
        /*0054*/ 	.byte	0x00, 0xf0, 0x11, 0x00


	//----- nvinfo : EIATTR_KPARAM_INFO
	.align		4
.L_1585:
        /*0058*/ 	.byte	0x04, 0x17
        /*005a*/ 	.short	(.L_1587 - .L_1586)
.L_1586:
        /*005c*/ 	.word	0x00000000
        /*0060*/ 	.short	0x0007
        /*0062*/ 	.short	0x00a4
        /*0064*/ 	.byte	0x00, 0xf0, 0x11, 0x00


	//----- nvinfo : EIATTR_KPARAM_INFO
	.align		4
.L_1587:
        /*0068*/ 	.byte	0x04, 0x17
        /*006a*/ 	.short	(.L_1589 - .L_1588)
.L_1588:
        /*006c*/ 	.word	0x00000000
        /*0070*/ 	.short	0x0006
        /*0072*/ 	.short	0x00a0
        /*0074*/ 	.byte	0x00, 0xf0, 0x11, 0x00


	//----- nvinfo : EIATTR_KPARAM_INFO
	.align		4
.L_1589:
        /*0078*/ 	.byte	0x04, 0x17
        /*007a*/ 	.short	(.L_1591 - .L_1590)
.L_1590:
        /*007c*/ 	.word	0x00000000
        /*0080*/ 	.short	0x0005
        /*0082*/ 	.short	0x009c
        /*0084*/ 	.byte	0x00, 0xf0, 0x11, 0x00


	//----- nvinfo : EIATTR_KPARAM_INFO
	.align		4
.L_1591:
        /*0088*/ 	.byte	0x04, 0x17
        /*008a*/ 	.short	(.L_1593 - .L_1592)
.L_1592:
        /*008c*/ 	.word	0x00000000
        /*0090*/ 	.short	0x0004
        /*0092*/ 	.short	0x0098
        /*0094*/ 	.byte	0x00, 0xf0, 0x11, 0x00


	//----- nvinfo : EIATTR_KPARAM_INFO
	.align		4
.L_1593:
        /*0098*/ 	.byte	0x04, 0x17
        /*009a*/ 	.short	(.L_1595 - .L_1594)
.L_1594:
        /*009c*/ 	.word	0x00000000
        /*00a0*/ 	.short	0x0003
        /*00a2*/ 	.short	0x0094
        /*00a4*/ 	.byte	0x00, 0xf0, 0x11, 0x00


	//----- nvinfo : EIATTR_KPARAM_INFO
	.align		4
.L_1595:
        /*00a8*/ 	.byte	0x04, 0x17
        /*00aa*/ 	.short	(.L_1597 - .L_1596)
.L_1596:
        /*00ac*/ 	.word	0x00000000
        /*00b0*/ 	.short	0x0002
        /*00b2*/ 	.short	0x0090
        /*00b4*/ 	.byte	0x00, 0xf0, 0x11, 0x00


	//----- nvinfo : EIATTR_KPARAM_INFO
	.align		4
.L_1597:
        /*00b8*/ 	.byte	0x04, 0x17
        /*00ba*/ 	.short	(.L_1599 - .L_1598)
.L_1598:
        /*00bc*/ 	.word	0x00000000
        /*00c0*/ 	.short	0x0001
        /*00c2*/ 	.short	0x0048
        /*00c4*/ 	.byte	0x00, 0xf0, 0x21, 0x01


	//----- nvinfo : EIATTR_KPARAM_INFO
	.align		4
.L_1599:
        /*00c8*/ 	.byte	0x04, 0x17
        /*00ca*/ 	.short	(.L_1601 - .L_1600)
.L_1600:
        /*00cc*/ 	.word	0x00000000
        /*00d0*/ 	.short	0x0000
        /*00d2*/ 	.short	0x0000
        /*00d4*/ 	.byte	0x00, 0xf0, 0x21, 0x01


	//----- nvinfo : EIATTR_SPARSE_MMA_MASK
	.align		4
.L_1601:
        /*00d8*/ 	.byte	0x03, 0x50
        /*00da*/ 	.short	0x0000


	//----- nvinfo : EIATTR_MAXREG_COUNT
	.align		4
        /*00dc*/ 	.byte	0x03, 0x1b
        /*00de*/ 	.short	0x00ff


	//----- nvinfo : EIATTR_MERCURY_ISA_VERSION
	.align		4
        /*00e0*/ 	.byte	0x03, 0x5f
        /*00e2*/ 	.short	0x0101


	//----- nvinfo : EIATTR_EXIT_INSTR_OFFSETS
	.align		4
        /*00e4*/ 	.byte	0x04, 0x1c
        /*00e6*/ 	.short	(.L_1603 - .L_1602)


	//   ....[0]....
.L_1602:
        /*00e8*/ 	.word	0x00000300


	//   ....[1]....
        /*00ec*/ 	.word	0x00000350


	//   ....[2]....
        /*00f0*/ 	.word	0x00001120


	//   ....[3]....
        /*00f4*/ 	.word	0x00001140


	//----- nvinfo : EIATTR_CRS_STACK_SIZE
	.align		4
.L_1603:
        /*00f8*/ 	.byte	0x04, 0x1e
        /*00fa*/ 	.short	(.L_1605 - .L_1604)
.L_1604:
        /*00fc*/ 	.word	0x00000000


	//----- nvinfo : EIATTR_CBANK_PARAM_SIZE
	.align		4
.L_1605:
        /*0100*/ 	.byte	0x03, 0x19
        /*0102*/ 	.short	0x00bc


	//----- nvinfo : EIATTR_PARAM_CBANK
	.align		4
        /*0104*/ 	.byte	0x04, 0x0a
        /*0106*/ 	.short	(.L_1607 - .L_1606)
	.align		4
.L_1606:
        /*0108*/ 	.word	index@(.nv.constant0._ZN2at6native49_GLOBAL__N__09e94e3a_16_AveragePool3d_cu_a8eae74c29avg_pool3d_cuda_update_outputILi3EffEEvNS_27GenericPackedTensorAccessorIKT0_Lm4ENS_16DefaultPtrTraitsElEENS3_IS4_Lm4ES6_lEEiiiiiiiibii)
        /*010c*/ 	.short	0x0210
        /*010e*/ 	.short	0x00bc


	//----- nvinfo : EIATTR_SW_WAR
	.align		4
.L_1607:
        /*0110*/ 	.byte	0x04, 0x36
        /*0112*/ 	.short	(.L_1609 - .L_1608)
.L_1608:
        /*0114*/ 	.word	0x00000008
.L_1609:


//--------------------- .nv.info._ZN2at6native49_GLOBAL__N__09e94e3a_16_AveragePool3d_cu_a8eae74c29avg_pool3d_cuda_update_outputILi2EffEEvNS_27GenericPackedTensorAccessorIKT0_Lm4ENS_16DefaultPtrTraitsElEENS3_IS4_Lm4ES6_lEEiiiiiiiibii --------------------------
	.section	.nv.info._ZN2at6native49_GLOBAL__N__09e94e3a_16_AveragePool3d_cu_a8eae74c29avg_pool3d_cuda_update_outputILi2EffEEvNS_27GenericPackedTensorAccessorIKT0_Lm4ENS_16DefaultPtrTraitsElEENS3_IS4_Lm4ES6_lEEiiiiiiiibii,"",@"SHT_CUDA_INFO"
	.sectionflags	@""
	.align	4


	//----- nvinfo : EIATTR_CUDA_API_VERSION
	.align		4
        /*0000*/ 	.byte	0x04, 0x37
        /*0002*/ 	.short	(.L_1611 - .L_1610)
.L_1610:
        /*0004*/ 	.word	0x00000082


	//----- nvinfo : EIATTR_KPARAM_INFO
	.align		4
.L_1611:
        /*0008*/ 	.byte	0x04, 0x17
        /*000a*/ 	.short	(.L_1613 - .L_1612)
.L_1612:
        /*000c*/ 	.word	0x00000000
        /*0010*/ 	.short	0x000c
        /*0012*/ 	.short	0x00b8
        /*0014*/ 	.byte	0x00, 0xf0, 0x11, 0x00


	//----- nvinfo : EIATTR_KPARAM_INFO
	.align		4
.L_1613:
        /*0018*/ 	.byte	0x04, 0x17
        /*001a*/ 	.short	(.L_1615 - .L_1614)
.L_1614:
        /*001c*/ 	.word	0x00000000
        /*0020*/ 	.short	0x000b
        /*0022*/ 	.short	0x00b4
        /*0024*/ 	.byte	0x00, 0xf0, 0x11, 0x00


	//----- nvinfo : EIATTR_KPARAM_INFO
	.align		4
.L_1615:
        /*0028*/ 	.byte	0x04, 0x17
        /*002a*/ 	.short	(.L_1617 - .L_1616)
.L_1616:
        /*002c*/ 	.word	0x00000000
        /*0030*/ 	.short	0x000a
        /*0032*/ 	.short	0x00b0
        /*0034*/ 	.byte	0x00, 0xf0, 0x05, 0x00


	//----- nvinfo : EIATTR_KPARAM_INFO
	.align		4
.L_1617:
        /*0038*/ 	.byte	0x04, 0x17
        /*003a*/ 	.short	(.L_1619 - .L_1618)
.L_1618:
        /*003c*/ 	.word	0x00000000
        /*0040*/ 	.short	0x0009
        /*0042*/ 	.short	0x00ac
        /*0044*/ 	.byte	0x00, 0xf0, 0x11, 0x00


	//----- nvinfo : EIATTR_KPARAM_INFO
	.align		4
.L_1619:
        /*0048*/ 	.byte	0x04, 0x17
        /*004a*/ 	.short	(.L_1621 - .L_1620)
.L_1620:
        /*004c*/ 	.word	0x00000000
        /*0050*/ 	.short	0x0008
        /*0052*/ 	.short	0x00a8
        /*0054*/ 	.byte	0x00, 0xf0, 0x11, 0x00


	//----- nvinfo : EIATTR_KPARAM_INFO
	.align		4
.L_1621:
        /*0058*/ 	.byte	0x04, 0x17
        /*005a*/ 	.short	(.L_1623 - .L_1622)
.L_1622:
        /*005c*/ 	.word	0x00000000
        /*0060*/ 	.short	0x0007
        /*0062*/ 	.short	0x00a4
        /*0064*/ 	.byte	0x00, 0xf0, 0x11, 0x00


	//----- nvinfo : EIATTR_KPARAM_INFO
	.align		4
.L_1623:
        /*0068*/ 	.byte	0x04, 0x17
        /*006a*/ 	.short	(.L_1625 - .L_1624)
.L_1624:
        /*006c*/ 	.word	0x00000000
        /*0070*/ 	.short	0x0006
        /*0072*/ 	.short	0x00a0
        /*0074*/ 	.byte	0x00, 0xf0, 0x11, 0x00


	//----- nvinfo : EIATTR_KPARAM_INFO
	.align		4
.L_1625:
        /*0078*/ 	.byte	0x04, 0x17
        /*007a*/ 	.short	(.L_1627 - .L_1626)
.L_1626:
        /*007c*/ 	.word	0x00000000
        /*0080*/ 	.short	0x0005
        /*0082*/ 	.short	0x009c
        /*0084*/ 	.byte	0x00, 0xf0, 0x11, 0x00


	//----- nvinfo : EIATTR_KPARAM_INFO
	.align		4
.L_1627:
        /*0088*/ 	.byte	0x04, 0x17
        /*008a*/ 	.short	(.L_1629 - .L_1628)
.L_1628:
        /*008c*/ 	.word	0x00000000
        /*0090*/ 	.short	0x0004
        /*0092*/ 	.short	0x0098
        /*0094*/ 	.byte	0x00, 0xf0, 0x11, 0x00


	//----- nvinfo : EIATTR_KPARAM_INFO
	.align		4
.L_1629:
        /*0098*/ 	.byte	0x04, 0x17
        /*009a*/ 	.short	(.L_1631 - .L_1630)
.L_1630:
        /*009c*/ 	.word	0x00000000
        /*00a0*/ 	.short	0x0003
        /*00a2*/ 	.short	0x0094
        /*00a4*/ 	.byte	0x00, 0xf0, 0x11, 0x00


	//----- nvinfo : EIATTR_KPARAM_INFO
	.align		4
.L_1631:
        /*00a8*/ 	.byte	0x04, 0x17
        /*00aa*/ 	.short	(.L_1633 - .L_1632)
.L_1632:
        /*00ac*/ 	.word	0x00000000
        /*00b0*/ 	.short	0x0002
        /*00b2*/ 	.short	0x0090
        /*00b4*/ 	.byte	0x00, 0xf0, 0x11, 0x00


	//----- nvinfo : EIATTR_KPARAM_INFO
	.align		4
.L_1633:
        /*00b8*/ 	.byte	0x04, 0x17
        /*00ba*/ 	.short	(.L_1635 - .L_1634)
.L_1634:
        /*00bc*/ 	.word	0x00000000
        /*00c0*/ 	.short	0x0001
        /*00c2*/ 	.short	0x0048
        /*00c4*/ 	.byte	0x00, 0xf0, 0x21, 0x01


	//----- nvinfo : EIATTR_KPARAM_INFO
	.align		4
.L_1635:
        /*00c8*/ 	.byte	0x04, 0x17
        /*00ca*/ 	.short	(.L_1637 - .L_1636)
.L_1636:
        /*00cc*/ 	.word	0x00000000
        /*00d0*/ 	.short	0x0000
        /*00d2*/ 	.short	0x0000
        /*00d4*/ 	.byte	0x00, 0xf0, 0x21, 0x01


	//----- nvinfo : EIATTR_SPARSE_MMA_MASK
	.align		4
.L_1637:
        /*00d8*/ 	.byte	0x03, 0x50
        /*00da*/ 	.short	0x0000


	//----- nvinfo : EIATTR_MAXREG_COUNT
	.align		4
        /*00dc*/ 	.byte	0x03, 0x1b
        /*00de*/ 	.short	0x00ff


	//----- nvinfo : EIATTR_MERCURY_ISA_VERSION
	.align		4
        /*00e0*/ 	.byte	0x03, 0x5f
        /*00e2*/ 	.short	0x0101


	//----- nvinfo : EIATTR_EXIT_INSTR_OFFSETS
	.align		4
        /*00e4*/ 	.byte	0x04, 0x1c
        /*00e6*/ 	.short	(.L_1639 - .L_1638)


	//   ....[0]....
.L_1638:
        /*00e8*/ 	.word	0x00000300


	//   ....[1]....
        /*00ec*/ 	.word	0x00000350


	//   ....[2]....
        /*00f0*/ 	.word	0x00001120


	//   ....[3]....
        /*00f4*/ 	.word	0x00001140


	//----- nvinfo : EIATTR_CRS_STACK_SIZE
	.align		4
.L_1639:
        /*00f8*/ 	.byte	0x04, 0x1e
        /*00fa*/ 	.short	(.L_1641 - .L_1640)
.L_1640:
        /*00fc*/ 	.word	0x00000000


	//----- nvinfo : EIATTR_CBANK_PARAM_SIZE
	.align		4
.L_1641:
        /*0100*/ 	.byte	0x03, 0x19
        /*0102*/ 	.short	0x00bc


	//----- nvinfo : EIATTR_PARAM_CBANK
	.align		4
        /*0104*/ 	.byte	0x04, 0x0a
        /*0106*/ 	.short	(.L_1643 - .L_1642)
	.align		4
.L_1642:
        /*0108*/ 	.word	index@(.nv.constant0._ZN2at6native49_GLOBAL__N__09e94e3a_16_AveragePool3d_cu_a8eae74c29avg_pool3d_cuda_update_outputILi2EffEEvNS_27GenericPackedTensorAccessorIKT0_Lm4ENS_16DefaultPtrTraitsElEENS3_IS4_Lm4ES6_lEEiiiiiiiibii)
        /*010c*/ 	.short	0x0210
        /*010e*/ 	.short	0x00bc


	//----- nvinfo : EIATTR_SW_WAR
	.align		4
.L_1643:
        /*0110*/ 	.byte	0x04, 0x36
        /*0112*/ 	.short	(.L_1645 - .L_1644)
.L_1644:
        /*0114*/ 	.word	0x00000008
.L_1645:


//--------------------- .nv.info._ZN2at6native49_GLOBAL__N__09e94e3a_16_AveragePool3d_cu_a8eae74c29avg_pool3d_cuda_update_outputILi1EffEEvNS_27GenericPackedTensorAccessorIKT0_Lm4ENS_16DefaultPtrTraitsElEENS3_IS4_Lm4ES6_lEEiiiiiiiibii --------------------------
	.section	.nv.info._ZN2at6native49_GLOBAL__N__09e94e3a_16_AveragePool3d_cu_a8eae74c29avg_pool3d_cuda_update_outputILi1EffEEvNS_27GenericPackedTensorAccessorIKT0_Lm4ENS_16DefaultPtrTraitsElEENS3_IS4_Lm4ES6_lEEiiiiiiiibii,"",@"SHT_CUDA_INFO"
	.sectionflags	@""
	.align	4


	//----- nvinfo : EIATTR_CUDA_API_VERSION
	.align		4
        /*0000*/ 	.byte	0x04, 0x37
        /*0002*/ 	.short	(.L_1647 - .L_1646)
.L_1646:
        /*0004*/ 	.word	0x00000082


	//----- nvinfo : EIATTR_KPARAM_INFO
	.align		4
.L_1647:
        /*0008*/ 	.byte	0x04, 0x17
        /*000a*/ 	.short	(.L_1649 - .L_1648)
.L_1648:
        /*000c*/ 	.word	0x00000000
        /*0010*/ 	.short	0x000c
        /*0012*/ 	.short	0x00b8
        /*0014*/ 	.byte	0x00, 0xf0, 0x11, 0x00


	//----- nvinfo : EIATTR_KPARAM_INFO
	.align		4
.L_1649:
        /*0018*/ 	.byte	0x04, 0x17
        /*001a*/ 	.short	(.L_1651 - .L_1650)
.L_1650:
        /*001c*/ 	.word	0x00000000
        /*0020*/ 	.short	0x000b
        /*0022*/ 	.short	0x00b4
        /*0024*/ 	.byte	0x00, 0xf0, 0x11, 0x00


	//----- nvinfo : EIATTR_KPARAM_INFO
	.align		4
.L_1651:
        /*0028*/ 	.byte	0x04, 0x17
        /*002a*/ 	.short	(.L_1653 - .L_1652)
.L_1652:
        /*002c*/ 	.word	0x00000000
        /*0030*/ 	.short	0x000a
        /*0032*/ 	.short	0x00b0
        /*0034*/ 	.byte	0x00, 0xf0, 0x05, 0x00


	//----- nvinfo : EIATTR_KPARAM_INFO
	.align		4
.L_1653:
        /*0038*/ 	.byte	0x04, 0x17
        /*003a*/ 	.short	(.L_1655 - .L_1654)
.L_1654:
        /*003c*/ 	.word	0x00000000
        /*0040*/ 	.short	0x0009
        /*0042*/ 	.short	0x00ac
        /*0044*/ 	.byte	0x00, 0xf0, 0x11, 0x00


	//----- nvinfo : EIATTR_KPARAM_INFO
	.align		4
.L_1655:
        /*0048*/ 	.byte	0x04, 0x17
        /*004a*/ 	.short	(.L_1657 - .L_1656)
.L_1656:
        /*004c*/ 	.word	0x00000000
        /*0050*/ 	.short	0x0008
        /*0052*/ 	.short	0x00a8
        /*0054*/ 	.byte	0x00, 0xf0, 0x11, 0x00


	//----- nvinfo : EIATTR_KPARAM_INFO
	.align		4
.L_1657:
        /*0058*/ 	.byte	0x04, 0x17
        /*005a*/ 	.short	(.L_1659 - .L_1658)
.L_1658:
        /*005c*/ 	.word	0x00000000
        /*0060*/ 	.short	0x0007
        /*0062*/ 	.short	0x00a4
        /*0064*/ 	.byte	0x00, 0xf0, 0x11, 0x00


	//----- nvinfo : EIATTR_KPARAM_INFO
	.align		4
.L_1659:
        /*0068*/ 	.byte	0x04, 0x17
        /*006a*/ 	.short	(.L_1661 - .L_1660)
.L_1660:
        /*006c*/ 	.word	0x00000000
        /*0070*/ 	.short	0x0006
        /*0072*/ 	.short	0x00a0
        /*0074*/ 	.byte	0x00, 0xf0, 0x11, 0x00


	//----- nvinfo : EIATTR_KPARAM_INFO
	.align		4
.L_1661:
        /*0078*/ 	.byte	0x04, 0x17
        /*007a*/ 	.short	(.L_1663 - .L_1662)
.L_1662:
        /*007c*/ 	.word	0x00000000
        /*0080*/ 	.short	0x0005
        /*0082*/ 	.short	0x009c
        /*0084*/ 	.byte	0x00, 0xf0, 0x11, 0x00


	//----- nvinfo : EIATTR_KPARAM_INFO
	.align		4
.L_1663:
        /*0088*/ 	.byte	0x04, 0x17
        /*008a*/ 	.short	(.L_1665 - .L_1664)
.L_1664:
        /*008c*/ 	.word	0x00000000
        /*0090*/ 	.short	0x0004
        /*0092*/ 	.short	0x0098
        /*0094*/ 	.byte	0x00, 0xf0, 0x11, 0x00


	//----- nvinfo : EIATTR_KPARAM_INFO
	.align		4
.L_1665:
        /*0098*/ 	.byte	0x04, 0x17
        /*009a*/ 	.short	(.L_1667 - .L_1666)
.L_1666:
        /*009c*/ 	.word	0x00000000
        /*00a0*/ 	.short	0x0003
        /*00a2*/ 	.short	0x0094
        /*00a4*/ 	.byte	0x00, 0xf0, 0x11, 0x00


	//----- nvinfo : EIATTR_KPARAM_INFO
	.align		4
.L_1667:
        /*00a8*/ 	.byte	0x04, 0x17
        /*00aa*/ 	.short	(.L_1669 - .L_1668)
.L_1668:
        /*00ac*/ 	.word	0x00000000
        /*00b0*/ 	.short	0x0002
        /*00b2*/ 	.short	0x0090
        /*00b4*/ 	.byte	0x00, 0xf0, 0x11, 0x00


	//----- nvinfo : EIATTR_KPARAM_INFO
	.align		4
.L_1669:
        /*00b8*/ 	.byte	0x04, 0x17
        /*00ba*/ 	.short	(.L_1671 - .L_1670)
.L_1670:
        /*00bc*/ 	.word	0x00000000
        /*00c0*/ 	.short	0x0001
        /*00c2*/ 	.short	0x0048
        /*00c4*/ 	.byte	0x00, 0xf0, 0x21, 0x01


	//----- nvinfo : EIATTR_KPARAM_INFO
	.align		4
.L_1671:
        /*00c8*/ 	.byte	0x04, 0x17
        /*00ca*/ 	.short	(.L_1673 - .L_1672)
.L_1672:
        /*00cc*/ 	.word	0x00000000
        /*00d0*/ 	.short	0x0000
        /*00d2*/ 	.short	0x0000
        /*00d4*/ 	.byte	0x00, 0xf0, 0x21, 0x01


	//----- nvinfo : EIATTR_SPARSE_MMA_MASK
	.align		4
.L_1673:
        /*00d8*/ 	.byte	0x03, 0x50
        /*00da*/ 	.short	0x0000


	//----- nvinfo : EIATTR_MAXREG_COUNT
	.align		4
        /*00dc*/ 	.byte	0x03, 0x1b
        /*00de*/ 	.short	0x00ff


	//----- nvinfo : EIATTR_MERCURY_ISA_VERSION
	.align		4
        /*00e0*/ 	.byte	0x03, 0x5f
        /*00e2*/ 	.short	0x0101


	//----- nvinfo : EIATTR_EXIT_INSTR_OFFSETS
	.align		4
        /*00e4*/ 	.byte	0x04, 0x1c
        /*00e6*/ 	.short	(.L_1675 - .L_1674)


	//   ....[0]....
.L_1674:
        /*00e8*/ 	.word	0x00000300


	//   ....[1]....
        /*00ec*/ 	.word	0x00000350


	//   ....[2]....
        /*00f0*/ 	.word	0x00001120


	//   ....[3]....
        /*00f4*/ 	.word	0x00001140


	//----- nvinfo : EIATTR_CRS_STACK_SIZE
	.align		4
.L_1675:
        /*00f8*/ 	.byte	0x04, 0x1e
        /*00fa*/ 	.short	(.L_1677 - .L_1676)
.L_1676:
        /*00fc*/ 	.word	0x00000000


	//----- nvinfo : EIATTR_CBANK_PARAM_SIZE
	.align		4
.L_1677:
        /*0100*/ 	.byte	0x03, 0x19
        /*0102*/ 	.short	0x00bc


	//----- nvinfo : EIATTR_PARAM_CBANK
	.align		4
        /*0104*/ 	.byte	0x04, 0x0a
        /*0106*/ 	.short	(.L_1679 - .L_1678)
	.align		4
.L_1678:
        /*0108*/ 	.word	index@(.nv.constant0._ZN2at6native49_GLOBAL__N__09e94e3a_16_AveragePool3d_cu_a8eae74c29avg_pool3d_cuda_update_outputILi1EffEEvNS_27GenericPackedTensorAccessorIKT0_Lm4ENS_16DefaultPtrTraitsElEENS3_IS4_Lm4ES6_lEEiiiiiiiibii)
        /*010c*/ 	.short	0x0210
        /*010e*/ 	.short	0x00bc


	//----- nvinfo : EIATTR_SW_WAR
	.align		4
.L_1679:
        /*0110*/ 	.byte	0x04, 0x36
        /*0112*/ 	.short	(.L_1681 - .L_1680)
.L_1680:
        /*0114*/ 	.word	0x00000008
.L_1681:


//--------------------- .nv.info._ZN2at6native49_GLOBAL__N__09e94e3a_16_AveragePool3d_cu_a8eae74c29avg_pool3d_cuda_update_outputIddEEvNS_27GenericPackedTensorAccessorIKT_Lm4ENS_16DefaultPtrTraitsElEENS3_IS4_Lm4ES6_lEEiiiiiiiiibii --------------------------
	.section	.nv.info._ZN2at6native49_GLOBAL__N__09e94e3a_16_AveragePool3d_cu_a8eae74c29avg_pool3d_cuda_update_outputIddEEvNS_27GenericPackedTensorAccessorIKT_Lm4ENS_16DefaultPtrTraitsElEENS3_IS4_Lm4ES6_lEEiiiiiiiiibii,"",@"SHT_CUDA_INFO"
	.sectionflags	@""
	.align	4


	//----- nvinfo : EIATTR_CUDA_API_VERSION
	.align		4
        /*0000*/ 	.byte	0x04, 0x37
        /*0002*/ 	.short	(.L_1683 - .L_1682)
.L_1682:
        /*0004*/ 	.word	0x00000082


	//----- nvinfo : EIATTR_KPARAM_INFO
	.align		4
.L_1683:
        /*0008*/ 	.byte	0x04, 0x17
        /*000a*/ 	.short	(.L_1685 - .L_1684)
.L_1684:
        /*000c*/ 	.word	0x00000000
        /*0010*/ 	.short	0x000d
        /*0012*/ 	.short	0x00bc
        /*0014*/ 	.byte	0x00, 0xf0, 0x11, 0x00


	//----- nvinfo : EIATTR_KPARAM_INFO
	.align		4
.L_1685:
        /*0018*/ 	.byte	0x04, 0x17
        /*001a*/ 	.short	(.L_1687 - .L_1686)
.L_1686:
        /*001c*/ 	.word	0x00000000
        /*0020*/ 	.short	0x000c
        /*0022*/ 	.short	0x00b8
        /*0024*/ 	.byte	0x00, 0xf0, 0x11, 0x00


	//----- nvinfo : EIATTR_KPARAM_INFO
	.align		4
.L_1687:
        /*0028*/ 	.byte	0x04, 0x17
        /*002a*/ 	.short	(.L_1689 - .L_1688)
.L_1688:
        /*002c*/ 	.word	0x00000000
        /*0030*/ 	.short	0x000b
        /*0032*/ 	.short	0x00b4
        /*0034*/ 	.byte	0x00, 0xf0, 0x05, 0x00


	//----- nvinfo : EIATTR_KPARAM_INFO
	.align		4
.L_1689:
        /*0038*/ 	.byte	0x04, 0x17
        /*003a*/ 	.short	(.L_1691 - .L_1690)
.L_1690:
        /*003c*/ 	.word	0x00000000
        /*0040*/ 	.short	0x000a
        /*0042*/ 	.short	0x00b0
        /*0044*/ 	.byte	0x00, 0xf0, 0x11, 0x00


	//----- nvinfo : EIATTR_KPARAM_INFO
	.align		4
.L_1691:
        /*0048*/ 	.byte	0x04, 0x17
        /*004a*/ 	.short	(.L_1693 - .L_1692)
.L_1692:
        /*004c*/ 	.word	0x00000000
        /*0050*/ 	.short	0x0009
        /*0052*/ 	.short	0x00ac
        /*0054*/ 	.byte	0x00, 0xf0, 0x11, 0x00


	//----- nvinfo : EIATTR_KPARAM_INFO
	.align		4
.L_1693:
        /*0058*/ 	.byte	0x04, 0x17
        /*005a*/ 	.short	(.L_1695 - .L_1694)
.L_1694:
        /*005c*/ 	.word	0x00000000
        /*0060*/ 	.short	0x0008
        /*0062*/ 	.short	0x00a8
        /*0064*/ 	.byte	0x00, 0xf0, 0x11, 0x00


	//----- nvinfo : EIATTR_KPARAM_INFO
	.align		4
.L_1695:
        /*0068*/ 	.byte	0x04, 0x17
        /*006a*/ 	.short	(.L_1697 - .L_1696)
.L_1696:
        /*006c*/ 	.word	0x00000000
        /*0070*/ 	.short	0x0007
        /*0072*/ 	.short	0x00a4
        /*0074*/ 	.byte	0x00, 0xf0, 0x11, 0x00


	//----- nvinfo : EIATTR_KPARAM_INFO
	.align		4
.L_1697:
        /*0078*/ 	.byte	0x04, 0x17
        /*007a*/ 	.short	(.L_1699 - .L_1698)
.L_1698:
        /*007c*/ 	.word	0x00000000
        /*0080*/ 	.short	0x0006
        /*0082*/ 	.short	0x00a0
        /*0084*/ 	.byte	0x00, 0xf0, 0x11, 0x00


	//----- nvinfo : EIATTR_KPARAM_INFO
	.align		4
.L_1699:
        /*0088*/ 	.byte	0x04, 0x17
        /*008a*/ 	.short	(.L_1701 - .L_1700)
.L_1700:
        /*008c*/ 	.word	0x00000000
        /*0090*/ 	.short	0x0005
        /*0092*/ 	.short	0x009c
        /*0094*/ 	.byte	0x00, 0xf0, 0x11, 0x00


	//----- nvinfo : EIATTR_KPARAM_INFO
	.align		4
.L_1701:
        /*0098*/ 	.byte	0x04, 0x17
        /*009a*/ 	.short	(.L_1703 - .L_1702)
.L_1702:
        /*009c*/ 	.word	0x00000000
        /*00a0*/ 	.short	0x0004
        /*00a2*/ 	.short	0x0098
        /*00a4*/ 	.byte	0x00, 0xf0, 0x11, 0x00


	//----- nvinfo : EIATTR_KPARAM_INFO
	.align		4
.L_1703:
        /*00a8*/ 	.byte	0x04, 0x17
        /*00aa*/ 	.short	(.L_1705 - .L_1704)
.L_1704:
        /*00ac*/ 	.word	0x00000000
        /*00b0*/ 	.short	0x0003
        /*00b2*/ 	.short	0x0094
        /*00b4*/ 	.byte	0x00, 0xf0, 0x11, 0x00


	//----- nvinfo : EIATTR_KPARAM_INFO
	.align		4
.L_1705:
        /*00b8*/ 	.byte	0x04, 0x17
        /*00ba*/ 	.short	(.L_1707 - .L_1706)
.L_1706:
        /*00bc*/ 	.word	0x00000000
        /*00c0*/ 	.short	0x0002
        /*00c2*/ 	.short	0x0090
        /*00c4*/ 	.byte	0x00, 0xf0, 0x11, 0x00


	//----- nvinfo : EIATTR_KPARAM_INFO
	.align		4
.L_1707:
        /*00c8*/ 	.byte	0x04, 0x17
        /*00ca*/ 	.short	(.L_1709 - .L_1708)
.L_1708:
        /*00cc*/ 	.word	0x00000000
        /*00d0*/ 	.short	0x0001
        /*00d2*/ 	.short	0x0048
        /*00d4*/ 	.byte	0x00, 0xf0, 0x21, 0x01


	//----- nvinfo : EIATTR_KPARAM_INFO
	.align		4
.L_1709:
        /*00d8*/ 	.byte	0x04, 0x17
        /*00da*/ 	.short	(.L_1711 - .L_1710)
.L_1710:
        /*00dc*/ 	.word	0x00000000
        /*00e0*/ 	.short	0x0000
        /*00e2*/ 	.short	0x0000
        /*00e4*/ 	.byte	0x00, 0xf0, 0x21, 0x01


	//----- nvinfo : EIATTR_SPARSE_MMA_MASK
	.align		4
.L_1711:
        /*00e8*/ 	.byte	0x03, 0x50
        /*00ea*/ 	.short	0x0000


	//----- nvinfo : EIATTR_MAXREG_COUNT
	.align		4
        /*00ec*/ 	.byte	0x03, 0x1b
        /*00ee*/ 	.short	0x00ff


	//----- nvinfo : EIATTR_MERCURY_ISA_VERSION
	.align		4
        /*00f0*/ 	.byte	0x03, 0x5f
        /*00f2*/ 	.short	0x0101


	//----- nvinfo : EIATTR_EXIT_INSTR_OFFSETS
	.align		4
        /*00f4*/ 	.byte	0x04, 0x1c
        /*00f6*/ 	.short	(.L_1713 - .L_1712)


	//   ....[0]....
.L_1712:
        /*00f8*/ 	.word	0x00000310


	//   ....[1]....
        /*00fc*/ 	.word	0x00000360


	//   ....[2]....
        /*0100*/ 	.word	0x00001270


	//   ....[3]....
        /*0104*/ 	.word	0x00001290


	//----- nvinfo : EIATTR_CRS_STACK_SIZE
	.align		4
.L_1713:
        /*0108*/ 	.byte	0x04, 0x1e
        /*010a*/ 	.short	(.L_1715 - .L_1714)
.L_1714:
        /*010c*/ 	.word	0x00000000


	//----- nvinfo : EIATTR_CBANK_PARAM_SIZE
	.align		4
.L_1715:
        /*0110*/ 	.byte	0x03, 0x19
        /*0112*/ 	.short	0x00c0


	//----- nvinfo : EIATTR_PARAM_CBANK
	.align		4
        /*0114*/ 	.byte	0x04, 0x0a
        /*0116*/ 	.short	(.L_1717 - .L_1716)
	.align		4
.L_1716:
        /*0118*/ 	.word	index@(.nv.constant0._ZN2at6native49_GLOBAL__N__09e94e3a_16_AveragePool3d_cu_a8eae74c29avg_pool3d_cuda_update_outputIddEEvNS_27GenericPackedTensorAccessorIKT_Lm4ENS_16DefaultPtrTraitsElEENS3_IS4_Lm4ES6_lEEiiiiiiiiibii)
        /*011c*/ 	.short	0x0210
        /*011e*/ 	.short	0x00c0


	//----- nvinfo : EIATTR_SW_WAR
	.align		4
.L_1717:
        /*0120*/ 	.byte	0x04, 0x36
        /*0122*/ 	.short	(.L_1719 - .L_1718)
.L_1718:
        /*0124*/ 	.word	0x00000008
.L_1719:


//--------------------- .nv.info._ZN2at6native49_GLOBAL__N__09e94e3a_16_AveragePool3d_cu_a8eae74c29avg_pool3d_cuda_update_outputILi7EddEEvNS_27GenericPackedTensorAccessorIKT0_Lm4ENS_16DefaultPtrTraitsElEENS3_IS4_Lm4ES6_lEEiiiiiiiibii --------------------------
	.section	.nv.info._ZN2at6native49_GLOBAL__N__09e94e3a_16_AveragePool3d_cu_a8eae74c29avg_pool3d_cuda_update_outputILi7EddEEvNS_27GenericPackedTensorAccessorIKT0_Lm4ENS_16DefaultPtrTraitsElEENS3_IS4_Lm4ES6_lEEiiiiiiiibii,"",@"SHT_CUDA_INFO"
	.sectionflags	@""
	.align	4


	//----- nvinfo : EIATTR_CUDA_API_VERSION
	.align		4
        /*0000*/ 	.byte	0x04, 0x37
        /*0002*/ 	.short	(.L_1721 - .L_1720)
.L_1720:
        /*0004*/ 	.word	0x00000082


	//----- nvinfo : EIATTR_KPARAM_INFO
	.align		4
.L_1721:
        /*0008*/ 	.byte	0x04, 0x17
        /*000a*/ 	.short	(.L_1723 - .L_1722)
.L_1722:
        /*000c*/ 	.word	0x00000000
        /*0010*/ 	.short	0x000c
        /*0012*/ 	.short	0x00b8
        /*0014*/ 	.byte	0x00, 0xf0, 0x11, 0x00


	//----- nvinfo : EIATTR_KPARAM_INFO
	.align		4
.L_1723:
        /*0018*/ 	.byte	0x04, 0x17
        /*001a*/ 	.short	(.L_1725 - .L_1724)
.L_1724:
        /*001c*/ 	.word	0x00000000
        /*0020*/ 	.short	0x000b
        /*0022*/ 	.short	0x00b4
        /*0024*/ 	.byte	0x00, 0xf0, 0x11, 0x00


	//----- nvinfo : EIATTR_KPARAM_INFO
	.align		4
.L_1725:
        /*0028*/ 	.byte	0x04, 0x17
        /*002a*/ 	.short	(.L_1727 - .L_1726)
.L_1726:
        /*002c*/ 	.word	0x00000000
        /*0030*/ 	.short	0x000a
        /*0032*/ 	.short	0x00b0
        /*0034*/ 	.byte	0x00, 0xf0, 0x05, 0x00


	//----- nvinfo : EIATTR_KPARAM_INFO
	.align		4
.L_1727:
        /*0038*/ 	.byte	0x04, 0x17
        /*003a*/ 	.short	(.L_1729 - .L_1728)
.L_1728:
        /*003c*/ 	.word	0x00000000
        /*0040*/ 	.short	0x0009
        /*0042*/ 	.short	0x00ac
        /*0044*/ 	.byte	0x00, 0xf0, 0x11, 0x00


	//----- nvinfo : EIATTR_KPARAM_INFO
	.align		4
.L_1729:
        /*0048*/ 	.byte	0x04, 0x17
        /*004a*/ 	.short	(.L_1731 - .L_1730)
.L_1730:
        /*004c*/ 	.word	0x00000000
        /*0050*/ 	.short	0x0008
        /*0052*/ 	.short	0x00a8
        /*0054*/ 	.byte	0x00, 0xf0, 0x11, 0x00


	//----- nvinfo : EIATTR_KPARAM_INFO
	.align		4
.L_1731:
        /*0058*/ 	.byte	0x04, 0x17
        /*005a*/ 	.short	(.L_1733 - .L_1732)
.L_1732:
        /*005c*/ 	.word	0x00000000
        /*0060*/ 	.short	0x0007
        /*0062*/ 	.short	0x00a4
        /*0064*/ 	.byte	0x00, 0xf0, 0x11, 0x00


	//----- nvinfo : EIATTR_KPARAM_INFO
	.align		4
.L_1733:
        /*0068*/ 	.byte	0x04, 0x17
        /*006a*/ 	.short	(.L_1735 - .L_1734)
.L_1734:
        /*006c*/ 	.word	0x00000000
        /*0070*/ 	.short	0x0006
        /*0072*/ 	.short	0x00a0
        /*0074*/ 	.byte	0x00, 0xf0, 0x11, 0x00


	//----- nvinfo : EIATTR_KPARAM_INFO
	.align		4
.L_1735:
        /*0078*/ 	.byte	0x04, 0x17
        /*007a*/ 	.short	(.L_1737 - .L_1736)
.L_1736:
        /*007c*/ 	.word	0x00000000
        /*0080*/ 	.short	0x0005
        /*0082*/ 	.short	0x009c
        /*0084*/ 	.byte	0x00, 0xf0, 0x11, 0x00


	//----- nvinfo : EIATTR_KPARAM_INFO
	.align		4
.L_1737:
        /*0088*/ 	.byte	0x04, 0x17
        /*008a*/ 	.short	(.L_1739 - .L_1738)
.L_1738:
        /*008c*/ 	.word	0x00000000
        /*0090*/ 	.short	0x0004
        /*0092*/ 	.short	0x0098
        /*0094*/ 	.byte	0x00, 0xf0, 0x11, 0x00


	//----- nvinfo : EIATTR_KPARAM_INFO
	.align		4
.L_1739:
        /*0098*/ 	.byte	0x04, 0x17
        /*009a*/ 	.short	(.L_1741 - .L_1740)
.L_1740:
        /*009c*/ 	.word	0x00000000
        /*00a0*/ 	.short	0x0003
        /*00a2*/ 	.short	0x0094
        /*00a4*/ 	.byte	0x00, 0xf0, 0x11, 0x00


	//----- nvinfo : EIATTR_KPARAM_INFO
	.align		4
.L_1741:
        /*00a8*/ 	.byte	0x04, 0x17
        /*00aa*/ 	.short	(.L_1743 - .L_1742)
.L_1742:
        /*00ac*/ 	.word	0x00000000
        /*00b0*/ 	.short	0x0002
        /*00b2*/ 	.short	0x0090
        /*00b4*/ 	.byte	0x00, 0xf0, 0x11, 0x00


	//----- nvinfo : EIATTR_KPARAM_INFO
	.align		4
.L_1743:
        /*00b8*/ 	.byte	0x04, 0x17
        /*00ba*/ 	.short	(.L_1745 - .L_1744)
.L_1744:
        /*00bc*/ 	.word	0x00000000
        /*00c0*/ 	.short	0x0001
        /*00c2*/ 	.short	0x0048
        /*00c4*/ 	.byte	0x00, 0xf0, 0x21, 0x01


	//----- nvinfo : EIATTR_KPARAM_INFO
	.align		4
.L_1745:
        /*00c8*/ 	.byte	0x04, 0x17
        /*00ca*/ 	.short	(.L_1747 - .L_1746)
.L_1746:
        /*00cc*/ 	.word	0x00000000
        /*00d0*/ 	.short	0x0000
        /*00d2*/ 	.short	0x0000
        /*00d4*/ 	.byte	0x00, 0xf0, 0x21, 0x01


	//----- nvinfo : EIATTR_SPARSE_MMA_MASK
	.align		4
.L_1747:
        /*00d8*/ 	.byte	0x03, 0x50
        /*00da*/ 	.short	0x0000


	//----- nvinfo : EIATTR_MAXREG_COUNT
	.align		4
        /*00dc*/ 	.byte	0x03, 0x1b
        /*00de*/ 	.short	0x00ff


	//----- nvinfo : EIATTR_MERCURY_ISA_VERSION
	.align		4
        /*00e0*/ 	.byte	0x03, 0x5f
        /*00e2*/ 	.short	0x0101


	//----- nvinfo : EIATTR_EXIT_INSTR_OFFSETS
	.align		4
        /*00e4*/ 	.byte	0x04, 0x1c
        /*00e6*/ 	.short	(.L_1749 - .L_1748)


	//   ....[0]....
.L_1748:
        /*00e8*/ 	.word	0x00000300


	//   ....[1]....
        /*00ec*/ 	.word	0x00000350


	//   ....[2]....
        /*00f0*/ 	.word	0x00001240


	//   ....[3]....
        /*00f4*/ 	.word	0x00001260


	//----- nvinfo : EIATTR_CRS_STACK_SIZE
	.align		4
.L_1749:
        /*00f8*/ 	.byte	0x04, 0x1e
        /*00fa*/ 	.short	(.L_1751 - .L_1750)
.L_1750:
        /*00fc*/ 	.word	0x00000000


	//----- nvinfo : EIATTR_CBANK_PARAM_SIZE
	.align		4
.L_1751:
        /*0100*/ 	.byte	0x03, 0x19
        /*0102*/ 	.short	0x00bc


	//----- nvinfo : EIATTR_PARAM_CBANK
	.align		4
        /*0104*/ 	.byte	0x04, 0x0a
        /*0106*/ 	.short	(.L_1753 - .L_1752)
	.align		4
.L_1752:
        /*0108*/ 	.word	index@(.nv.constant0._ZN2at6native49_GLOBAL__N__09e94e3a_16_AveragePool3d_cu_a8eae74c29avg_pool3d_cuda_update_outputILi7EddEEvNS_27GenericPackedTensorAccessorIKT0_Lm4ENS_16DefaultPtrTraitsElEENS3_IS4_Lm4ES6_lEEiiiiiiiibii)
        /*010c*/ 	.short	0x0210
        /*010e*/ 	.short	0x00bc


	//----- nvinfo : EIATTR_SW_WAR
	.align		4
.L_1753:
        /*0110*/ 	.byte	0x04, 0x36
        /*0112*/ 	.short	(.L_1755 - .L_1754)
.L_1754:
        /*0114*/ 	.word	0x00000008
.L_1755:


//--------------------- .nv.info._ZN2at6native49_GLOBAL__N__09e94e3a_16_AveragePool3d_cu_a8eae74c29avg_pool3d_cuda_update_outputILi6EddEEvNS_27GenericPackedTensorAccessorIKT0_Lm4ENS_16DefaultPtrTraitsElEENS3_IS4_Lm4ES6_lEEiiiiiiiibii --------------------------
	.section	.nv.info._ZN2at6native49_GLOBAL__N__09e94e3a_16_AveragePool3d_cu_a8eae74c29avg_pool3d_cuda_update_outputILi6EddEEvNS_27GenericPackedTensorAccessorIKT0_Lm4ENS_16DefaultPtrTraitsElEENS3_IS4_Lm4ES6_lEEiiiiiiiibii,"",@"SHT_CUDA_INFO"
	.sectionflags	@""
	.align	4


	//----- nvinfo : EIATTR_CUDA_API_VERSION
	.align		4
        /*0000*/ 	.byte	0x04, 0x37
        /*0002*/ 	.short	(.L_1757 - .L_1756)
.L_1756:
        /*0004*/ 	.word	0x00000082


	//----- nvinfo : EIATTR_KPARAM_INFO
	.align		4
.L_1757:
        /*0008*/ 	.byte	0x04, 0x17
        /*000a*/ 	.short	(.L_1759 - .L_1758)
.L_1758:
        /*000c*/ 	.word	0x00000000
        /*0010*/ 	.short	0x000c
        /*0012*/ 	.short	0x00b8
        /*0014*/ 	.byte	0x00, 0xf0, 0x11, 0x00


	//----- nvinfo : EIATTR_KPARAM_INFO
	.align		4
.L_1759:
        /*0018*/ 	.byte	0x04, 0x17
        /*001a*/ 	.short	(.L_1761 - .L_1760)
.L_1760:
        /*001c*/ 	.word	0x00000000
        /*0020*/ 	.short	0x000b
        /*0022*/ 	.short	0x00b4
        /*0024*/ 	.byte	0x00, 0xf0, 0x11, 0x00


	//----- nvinfo : EIATTR_KPARAM_INFO
	.align		4
.L_1761:
        /*0028*/ 	.byte	0x04, 0x17
        /*002a*/ 	.short	(.L_1763 - .L_1762)
.L_1762:
        /*002c*/ 	.word	0x00000000
        /*0030*/ 	.short	0x000a
        /*0032*/ 	.short	0x00b0
        /*0034*/ 	.byte	0x00, 0xf0, 0x05, 0x00


	//----- nvinfo : EIATTR_KPARAM_INFO
	.align		4
.L_1763:
        /*0038*/ 	.byte	0x04, 0x17
        /*003a*/ 	.short	(.L_1765 - .L_1764)
.L_1764:
        /*003c*/ 	.word	0x00000000
        /*0040*/ 	.short	0x0009
        /*0042*/ 	.short	0x00ac
        /*0044*/ 	.byte	0x00, 0xf0, 0x11, 0x00


	//----- nvinfo : EIATTR_KPARAM_INFO
	.align		4
.L_1765:
        /*0048*/ 	.byte	0x04, 0x17
        /*004a*/ 	.short	(.L_1767 - .L_1766)
.L_1766:
        /*004c*/ 	.word	0x00000000
        /*0050*/ 	.short	0x0008
        /*0052*/ 	.short	0x00a8
        /*0054*/ 	.byte	0x00, 0xf0, 0x11, 0x00


	//----- nvinfo : EIATTR_KPARAM_INFO
	.align		4
.L_1767:
        /*0058*/ 	.byte	0x04, 0x17
        /*005a*/ 	.short	(.L_1769 - .L_1768)
.L_1768:
        /*005c*/ 	.word	0x00000000
        /*0060*/ 	.short	0x0007
        /*0062*/ 	.short	0x00a4
        /*0064*/ 	.byte	0x00, 0xf0, 0x11, 0x00


	//----- nvinfo : EIATTR_KPARAM_INFO
	.align		4
.L_1769:
        /*0068*/ 	.byte	0x04, 0x17
        /*006a*/ 	.short	(.L_1771 - .L_1770)
.L_1770:
        /*006c*/ 	.word	0x00000000
        /*0070*/ 	.short	0x0006
        /*0072*/ 	.short	0x00a0
        /*0074*/ 	.byte	0x00, 0xf0, 0x11, 0x00


	//----- nvinfo : EIATTR_KPARAM_INFO
	.align		4
.L_1771:
        /*0078*/ 	.byte	0x04, 0x17
        /*007a*/ 	.short	(.L_1773 - .L_1772)
.L_1772:
        /*007c*/ 	.word	0x00000000
        /*0080*/ 	.short	0x0005
        /*0082*/ 	.short	0x009c
        /*0084*/ 	.byte	0x00, 0xf0, 0x11, 0x00


	//----- nvinfo : EIATTR_KPARAM_INFO
	.align		4
.L_1773:
        /*0088*/ 	.byte	0x04, 0x17
        /*008a*/ 	.short	(.L_1775 - .L_1774)
.L_1774:
        /*008c*/ 	.word	0x00000000
        /*0090*/ 	.short	0x0004
        /*0092*/ 	.short	0x0098
        /*0094*/ 	.byte	0x00, 0xf0, 0x11, 0x00


	//----- nvinfo : EIATTR_KPARAM_INFO
	.align		4
.L_1775:
        /*0098*/ 	.byte	0x04, 0x17
        /*009a*/ 	.short	(.L_1777 - .L_1776)
.L_1776:
        /*009c*/ 	.word	0x00000000
        /*00a0*/ 	.short	0x0003
        /*00a2*/ 	.short	0x0094
        /*00a4*/ 	.byte	0x00, 0xf0, 0x11, 0x00


	//----- nvinfo : EIATTR_KPARAM_INFO
	.align		4
.L_1777:
        /*00a8*/ 	.byte	0x04, 0x17
        /*00aa*/ 	.short	(.L_1779 - .L_1778)
.L_1778:
        /*00ac*/ 	.word	0x00000000
        /*00b0*/ 	.short	0x0002
        /*00b2*/ 	.short	0x0090
        /*00b4*/ 	.byte	0x00, 0xf0, 0x11, 0x00


	//----- nvinfo : EIATTR_KPARAM_INFO
	.align		4
.L_1779:
        /*00b8*/ 	.byte	0x04, 0x17
        /*00ba*/ 	.short	(.L_1781 - .L_1780)
.L_1780:
        /*00bc*/ 	.word	0x00000000
        /*00c0*/ 	.short	0x0001
        /*00c2*/ 	.short	0x0048
        /*00c4*/ 	.byte	0x00, 0xf0, 0x21, 0x01


	//----- nvinfo : EIATTR_KPARAM_INFO
	.align		4
.L_1781:
        /*00c8*/ 	.byte	0x04, 0x17
        /*00ca*/ 	.short	(.L_1783 - .L_1782)
.L_1782:
        /*00cc*/ 	.word	0x00000000
        /*00d0*/ 	.short	0x0000
        /*00d2*/ 	.short	0x0000
        /*00d4*/ 	.byte	0x00, 0xf0, 0x21, 0x01


	//----- nvinfo : EIATTR_SPARSE_MMA_MASK
	.align		4
.L_1783:
        /*00d8*/ 	.byte	0x03, 0x50
        /*00da*/ 	.short	0x0000


	//----- nvinfo : EIATTR_MAXREG_COUNT
	.align		4
        /*00dc*/ 	.byte	0x03, 0x1b
        /*00de*/ 	.short	0x00ff


	//----- nvinfo : EIATTR_MERCURY_ISA_VERSION
	.align		4
        /*00e0*/ 	.byte	0x03, 0x5f
        /*00e2*/ 	.short	0x0101


	//----- nvinfo : EIATTR_EXIT_INSTR_OFFSETS
	.align		4
        /*00e4*/ 	.byte	0x04, 0x1c
        /*00e6*/ 	.short	(.L_1785 - .L_1784)


	//   ....[0]....
.L_1784:
        /*00e8*/ 	.word	0x00000300


	//   ....[1]....
        /*00ec*/ 	.word	0x00000350


	//   ....[2]....
        /*00f0*/ 	.word	0x00001240


	//   ....[3]....
        /*00f4*/ 	.word	0x00001260


	//----- nvinfo : EIATTR_CRS_STACK_SIZE
	.align		4
.L_1785:
        /*00f8*/ 	.byte	0x04, 0x1e
        /*00fa*/ 	.short	(.L_1787 - .L_1786)
.L_1786:
        /*00fc*/ 	.word	0x00000000


	//----- nvinfo : EIATTR_CBANK_PARAM_SIZE
	.align		4
.L_1787:
        /*0100*/ 	.byte	0x03, 0x19
        /*0102*/ 	.short	0x00bc


	//----- nvinfo : EIATTR_PARAM_CBANK
	.align		4
        /*0104*/ 	.byte	0x04, 0x0a
        /*0106*/ 	.short	(.L_1789 - .L_1788)
	.align		4
.L_1788:
        /*0108*/ 	.word	index@(.nv.constant0._ZN2at6native49_GLOBAL__N__09e94e3a_16_AveragePool3d_cu_a8eae74c29avg_pool3d_cuda_update_outputILi6EddEEvNS_27GenericPackedTensorAccessorIKT0_Lm4ENS_16DefaultPtrTraitsElEENS3_IS4_Lm4ES6_lEEiiiiiiiibii)
        /*010c*/ 	.short	0x0210
        /*010e*/ 	.short	0x00bc


	//----- nvinfo : EIATTR_SW_WAR
	.align		4
.L_1789:
        /*0110*/ 	.byte	0x04, 0x36
        /*0112*/ 	.short	(.L_1791 - .L_1790)
.L_1790:
        /*0114*/ 	.word	0x00000008
.L_1791:


//--------------------- .nv.info._ZN2at6native49_GLOBAL__N__09e94e3a_16_AveragePool3d_cu_a8eae74c29avg_pool3d_cuda_update_outputILi5EddEEvNS_27GenericPackedTensorAccessorIKT0_Lm4ENS_16DefaultPtrTraitsElEENS3_IS4_Lm4ES6_lEEiiiiiiiibii --------------------------
	.section	.nv.info._ZN2at6native49_GLOBAL__N__09e94e3a_16_AveragePool3d_cu_a8eae74c29avg_pool3d_cuda_update_outputILi5EddEEvNS_27GenericPackedTensorAccessorIKT0_Lm4ENS_16DefaultPtrTraitsElEENS3_IS4_Lm4ES6_lEEiiiiiiiibii,"",@"SHT_CUDA_INFO"
	.sectionflags	@""
	.align	4


	//----- nvinfo : EIATTR_CUDA_API_VERSION
	.align		4
        /*0000*/ 	.byte	0x04, 0x37
        /*0002*/ 	.short	(.L_1793 - .L_1792)
.L_1792:
        /*0004*/ 	.word	0x00000082


	//----- nvinfo : EIATTR_KPARAM_INFO
	.align		4
.L_1793:
        /*0008*/ 	.byte	0x04, 0x17
        /*000a*/ 	.short	(.L_1795 - .L_1794)
.L_1794:
        /*000c*/ 	.word	0x00000000
        /*0010*/ 	.short	0x000c
        /*0012*/ 	.short	0x00b8
        /*0014*/ 	.byte	0x00, 0xf0, 0x11, 0x00


	//----- nvinfo : EIATTR_KPARAM_INFO
	.align		4
.L_1795:
        /*0018*/ 	.byte	0x04, 0x17
        /*001a*/ 	.short	(.L_1797 - .L_1796)
.L_1796:
        /*001c*/ 	.word	0x00000000
        /*0020*/ 	.short	0x000b
        /*0022*/ 	.short	0x00b4
        /*0024*/ 	.byte	0x00, 0xf0, 0x11, 0x00


	//----- nvinfo : EIATTR_KPARAM_INFO
	.align		4
.L_1797:
        /*0028*/ 	.byte	0x04, 0x17
        /*002a*/ 	.short	(.L_1799 - .L_1798)
.L_1798:
        /*002c*/ 	.word	0x00000000
        /*0030*/ 	.short	0x000a
        /*0032*/ 	.short	0x00b0
        /*0034*/ 	.byte	0x00, 0xf0, 0x05, 0x00


	//----- nvinfo : EIATTR_KPARAM_INFO
	.align		4
.L_1799:
        /*0038*/ 	.byte	0x04, 0x17
        /*003a*/ 	.short	(.L_1801 - .L_1800)
.L_1800:
        /*003c*/ 	.word	0x00000000
        /*0040*/ 	.short	0x0009
        /*0042*/ 	.short	0x00ac
        /*0044*/ 	.byte	0x00, 0xf0, 0x11, 0x00


	//----- nvinfo : EIATTR_KPARAM_INFO
	.align		4
.L_1801:
        /*0048*/ 	.byte	0x04, 0x17
        /*004a*/ 	.short	(.L_1803 - .L_1802)
.L_1802:
        /*004c*/ 	.word	0x00000000
        /*0050*/ 	.short	0x0008
        /*0052*/ 	.short	0x00a8
        /*0054*/ 	.byte	0x00, 0xf0, 0x11, 0x00


	//----- nvinfo : EIATTR_KPARAM_INFO
	.align		4
.L_1803:
        /*0058*/ 	.byte	0x04, 0x17
        /*005a*/ 	.short	(.L_1805 - .L_1804)
.L_1804:
        /*005c*/ 	.word	0x00000000
        /*0060*/ 	.short	0x0007
        /*0062*/ 	.short	0x00a4
        /*0064*/ 	.byte	0x00, 0xf0, 0x11, 0x00


	//----- nvinfo : EIATTR_KPARAM_INFO
	.align		4
.L_1805:
        /*0068*/ 	.byte	0x04, 0x17
        /*006a*/ 	.short	(.L_1807 - .L_1806)
.L_1806:
        /*006c*/ 	.word	0x00000000
        /*0070*/ 	.short	0x0006
        /*0072*/ 	.short	0x00a0
        /*0074*/ 	.byte	0x00, 0xf0, 0x11, 0x00


	//----- nvinfo : EIATTR_KPARAM_INFO
	.align		4
.L_1807:
        /*0078*/ 	.byte	0x04, 0x17
        /*007a*/ 	.short	(.L_1809 - .L_1808)
.L_1808:
        /*007c*/ 	.word	0x00000000
        /*0080*/ 	.short	0x0005
        /*0082*/ 	.short	0x009c
        /*0084*/ 	.byte	0x00, 0xf0, 0x11, 0x00


	//----- nvinfo : EIATTR_KPARAM_INFO
	.align		4
.L_1809:
        /*0088*/ 	.byte	0x04, 0x17
        /*008a*/ 	.short	(.L_1811 - .L_1810)
.L_1810:
        /*008c*/ 	.word	0x00000000
        /*0090*/ 	.short	0x0004
        /*0092*/ 	.short	0x0098
        /*0094*/ 	.byte	0x00, 0xf0, 0x11, 0x00


	//----- nvinfo : EIATTR_KPARAM_INFO
	.align		4
.L_1811:
        /*0098*/ 	.byte	0x04, 0x17
        /*009a*/ 	.short	(.L_1813 - .L_1812)
.L_1812:
        /*009c*/ 	.word	0x00000000
        /*00a0*/ 	.short	0x0003
        /*00a2*/ 	.short	0x0094
        /*00a4*/ 	.byte	0x00, 0xf0, 0x11, 0x00


	//----- nvinfo : EIATTR_KPARAM_INFO
	.align		4
.L_1813:
        /*00a8*/ 	.byte	0x04, 0x17
        /*00aa*/ 	.short	(.L_1815 - .L_1814)
.L_1814:
        /*00ac*/ 	.word	0x00000000
        /*00b0*/ 	.short	0x0002
        /*00b2*/ 	.short	0x0090
        /*00b4*/ 	.byte	0x00, 0xf0, 0x11, 0x00


	//----- nvinfo : EIATTR_KPARAM_INFO
	.align		4
.L_1815:
        /*00b8*/ 	.byte	0x04, 0x17
        /*00ba*/ 	.short	(.L_1817 - .L_1816)
.L_1816:
        /*00bc*/ 	.word	0x00000000
        /*00c0*/ 	.short	0x0001
        /*00c2*/ 	.short	0x0048
        /*00c4*/ 	.byte	0x00, 0xf0, 0x21, 0x01


	//----- nvinfo : EIATTR_KPARAM_INFO
	.align		4
.L_1817:
        /*00c8*/ 	.byte	0x04, 0x17
        /*00ca*/ 	.short	(.L_1819 - .L_1818)
.L_1818:
        /*00cc*/ 	.word	0x00000000
        /*00d0*/ 	.short	0x0000
        /*00d2*/ 	.short	0x0000
        /*00d4*/ 	.byte	0x00, 0xf0, 0x21, 0x01


	//----- nvinfo : EIATTR_SPARSE_MMA_MASK
	.align		4
.L_1819:
        /*00d8*/ 	.byte	0x03, 0x50
        /*00da*/ 	.short	0x0000


	//----- nvinfo : EIATTR_MAXREG_COUNT
	.align		4
        /*00dc*/ 	.byte	0x03, 0x1b
        /*00de*/ 	.short	0x00ff


	//----- nvinfo : EIATTR_MERCURY_ISA_VERSION
	.align		4
        /*00e0*/ 	.byte	0x03, 0x5f
        /*00e2*/ 	.short	0x0101


	//----- nvinfo : EIATTR_EXIT_INSTR_OFFSETS
	.align		4
        /*00e4*/ 	.byte	0x04, 0x1c
        /*00e6*/ 	.short	(.L_1821 - .L_1820)


	//   ....[0]....
.L_1820:
        /*00e8*/ 	.word	0x00000300


	//   ....[1]....
        /*00ec*/ 	.word	0x00000350


	//   ....[2]....
        /*00f0*/ 	.word	0x00001240


	//   ....[3]....
        /*00f4*/ 	.word	0x00001260


	//----- nvinfo : EIATTR_CRS_STACK_SIZE
	.align		4
.L_1821:
        /*00f8*/ 	.byte	0x04, 0x1e
        /*00fa*/ 	.short	(.L_1823 - .L_1822)
.L_1822:
        /*00fc*/ 	.word	0x00000000


	//----- nvinfo : EIATTR_CBANK_PARAM_SIZE
	.align		4
.L_1823:
        /*0100*/ 	.byte	0x03, 0x19
        /*0102*/ 	.short	0x00bc


	//----- nvinfo : EIATTR_PARAM_CBANK
	.align		4
        /*0104*/ 	.byte	0x04, 0x0a
        /*0106*/ 	.short	(.L_1825 - .L_1824)
	.align		4
.L_1824:
        /*0108*/ 	.word	index@(.nv.constant0._ZN2at6native49_GLOBAL__N__09e94e3a_16_AveragePool3d_cu_a8eae74c29avg_pool3d_cuda_update_outputILi5EddEEvNS_27GenericPackedTensorAccessorIKT0_Lm4ENS_16DefaultPtrTraitsElEENS3_IS4_Lm4ES6_lEEiiiiiiiibii)
        /*010c*/ 	.short	0x0210
        /*010e*/ 	.short	0x00bc


	//----- nvinfo : EIATTR_SW_WAR
	.align		4
.L_1825:
        /*0110*/ 	.byte	0x04, 0x36
        /*0112*/ 	.short	(.L_1827 - .L_1826)
.L_1826:
        /*0114*/ 	.word	0x00000008
.L_1827:


//--------------------- .nv.info._ZN2at6native49_GLOBAL__N__09e94e3a_16_AveragePool3d_cu_a8eae74c29avg_pool3d_cuda_update_outputILi4EddEEvNS_27GenericPackedTensorAccessorIKT0_Lm4ENS_16DefaultPtrTraitsElEENS3_IS4_Lm4ES6_lEEiiiiiiiibii --------------------------
	.section	.nv.info._ZN2at6native49_GLOBAL__N__09e94e3a_16_AveragePool3d_cu_a8eae74c29avg_pool3d_cuda_update_outputILi4EddEEvNS_27GenericPackedTensorAccessorIKT0_Lm4ENS_16DefaultPtrTraitsElEENS3_IS4_Lm4ES6_lEEiiiiiiiibii,"",@"SHT_CUDA_INFO"
	.sectionflags	@""
	.align	4


	//----- nvinfo : EIATTR_CUDA_API_VERSION
	.align		4
        /*0000*/ 	.byte	0x04, 0x37
        /*0002*/ 	.short	(.L_1829 - .L_1828)
.L_1828:
        /*0004*/ 	.word	0x00000082


	//----- nvinfo : EIATTR_KPARAM_INFO
	.align		4
.L_1829:
        /*0008*/ 	.byte	0x04, 0x17
        /*000a*/ 	.short	(.L_1831 - .L_1830)
.L_1830:
        /*000c*/ 	.word	0x00000000
        /*0010*/ 	.short	0x000c
        /*0012*/ 	.short	0x00b8
        /*0014*/ 	.byte	0x00, 0xf0, 0x11, 0x00


	//----- nvinfo : EIATTR_KPARAM_INFO
	.align		4
.L_1831:
        /*0018*/ 	.byte	0x04, 0x17
        /*001a*/ 	.short	(.L_1833 - .L_1832)
.L_1832:
        /*001c*/ 	.word	0x00000000
        /*0020*/ 	.short	0x000b
        /*0022*/ 	.short	0x00b4
        /*0024*/ 	.byte	0x00, 0xf0, 0x11, 0x00


	//----- nvinfo : EIATTR_KPARAM_INFO
	.align		4
.L_1833:
        /*0028*/ 	.byte	0x04, 0x17
        /*002a*/ 	.short	(.L_1835 - .L_1834)
.L_1834:
        /*002c*/ 	.word	0x00000000
        /*0030*/ 	.short	0x000a
        /*0032*/ 	.short	0x00b0
        /*0034*/ 	.byte	0x00, 0xf0, 0x05, 0x00


	//----- nvinfo : EIATTR_KPARAM_INFO
	.align		4
.L_1835:
        /*0038*/ 	.byte	0x04, 0x17
        /*003a*/ 	.short	(.L_1837 - .L_1836)
.L_1836:
        /*003c*/ 	.word	0x00000000
        /*0040*/ 	.short	0x0009
        /*0042*/ 	.short	0x00ac
        /*0044*/ 	.byte	0x00, 0xf0, 0x11, 0x00


	//----- nvinfo : EIATTR_KPARAM_INFO
	.align		4
.L_1837:
        /*0048*/ 	.byte	0x04, 0x17
        /*004a*/ 	.short	(.L_1839 - .L_1838)
.L_1838:
        /*004c*/ 	.word	0x00000000
        /*0050*/ 	.short	0x0008
        /*0052*/ 	.short	0x00a8
        /*0054*/ 	.byte	0x00, 0xf0, 0x11, 0x00


	//----- nvinfo : EIATTR_KPARAM_INFO
	.align		4
.L_1839:
        /*0058*/ 	.byte	0x04, 0x17
        /*005a*/ 	.short	(.L_1841 - .L_1840)
.L_1840:
        /*005c*/ 	.word	0x00000000
        /*0060*/ 	.short	0x0007
        /*0062*/ 	.short	0x00a4
        /*0064*/ 	.byte	0x00, 0xf0, 0x11, 0x00


	//----- nvinfo : EIATTR_KPARAM_INFO
	.align		4
.L_1841:
        /*0068*/ 	.byte	0x04, 0x17
        /*006a*/ 	.short	(.L_1843 - .L_1842)
.L_1842:
        /*006c*/ 	.word	0x00000000
        /*0070*/ 	.short	0x0006
        /*0072*/ 	.short	0x00a0
        /*0074*/ 	.byte	0x00, 0xf0, 0x11, 0x00


	//----- nvinfo : EIATTR_KPARAM_INFO
	.align		4
.L_1843:
        /*0078*/ 	.byte	0x04, 0x17
        /*007a*/ 	.short	(.L_1845 - .L_1844)
.L_1844:
        /*007c*/ 	.word	0x00000000
        /*0080*/ 	.short	0x0005
        /*0082*/ 	.short	0x009c
        /*0084*/ 	.byte	0x00, 0xf0, 0x11, 0x00


	//----- nvinfo : EIATTR_KPARAM_INFO
	.align		4
.L_1845:
        /*0088*/ 	.byte	0x04, 0x17
        /*008a*/ 	.short	(.L_1847 - .L_1846)
.L_1846:
        /*008c*/ 	.word	0x00000000
        /*0090*/ 	.short	0x0004
        /*0092*/ 	.short	0x0098
        /*0094*/ 	.byte	0x00, 0xf0, 0x11, 0x00


	//----- nvinfo : EIATTR_KPARAM_INFO
	.align		4
.L_1847:
        /*0098*/ 	.byte	0x04, 0x17
        /*009a*/ 	.short	(.L_1849 - .L_1848)
.L_1848:
        /*009c*/ 	.word	0x00000000
        /*00a0*/ 	.short	0x0003
        /*00a2*/ 	.short	0x0094
        /*00a4*/ 	.byte	0x00, 0xf0, 0x11, 0x00


	//----- nvinfo : EIATTR_KPARAM_INFO
	.align		4
.L_1849:
        /*00a8*/ 	.byte	0x04, 0x17
        /*00aa*/ 	.short	(.L_1851 - .L_1850)
.L_1850:
        /*00ac*/ 	.word	0x00000000
        /*00b0*/ 	.short	0x0002
        /*00b2*/ 	.short	0x0090
        /*00b4*/ 	.byte	0x00, 0xf0, 0x11, 0x00


	//----- nvinfo : EIATTR_KPARAM_INFO
	.align		4
.L_1851:
        /*00b8*/ 	.byte	0x04, 0x17
        /*00ba*/ 	.short	(.L_1853 - .L_1852)
.L_1852:
        /*00bc*/ 	.word	0x00000000
        /*00c0*/ 	.short	0x0001
        /*00c2*/ 	.short	0x0048
        /*00c4*/ 	.byte	0x00, 0xf0, 0x21, 0x01


	//----- nvinfo : EIATTR_KPARAM_INFO
	.align		4
.L_1853:
        /*00c8*/ 	.byte	0x04, 0x17
        /*00ca*/ 	.short	(.L_1855 - .L_1854)
.L_1854:
        /*00cc*/ 	.word	0x00000000
        /*00d0*/ 	.short	0x0000
        /*00d2*/ 	.short	0x0000
        /*00d4*/ 	.byte	0x00, 0xf0, 0x21, 0x01


	//----- nvinfo : EIATTR_SPARSE_MMA_MASK
	.align		4
.L_1855:
        /*00d8*/ 	.byte	0x03, 0x50
        /*00da*/ 	.short	0x0000


	//----- nvinfo : EIATTR_MAXREG_COUNT
	.align		4
        /*00dc*/ 	.byte	0x03, 0x1b
        /*00de*/ 	.short	0x00ff


	//----- nvinfo : EIATTR_MERCURY_ISA_VERSION
	.align		4
        /*00e0*/ 	.byte	0x03, 0x5f
        /*00e2*/ 	.short	0x0101


	//----- nvinfo : EIATTR_EXIT_INSTR_OFFSETS
	.align		4
        /*00e4*/ 	.byte	0x04, 0x1c
        /*00e6*/ 	.short	(.L_1857 - .L_1856)


	//   ....[0]....
.L_1856:
        /*00e8*/ 	.word	0x00000300


	//   ....[1]....
        /*00ec*/ 	.word	0x00000350


	//   ....[2]....
        /*00f0*/ 	.word	0x00001240


	//   ....[3]....
        /*00f4*/ 	.word	0x00001260


	//----- nvinfo : EIATTR_CRS_STACK_SIZE
	.align		4
.L_1857:
        /*00f8*/ 	.byte	0x04, 0x1e
        /*00fa*/ 	.short	(.L_1859 - .L_1858)
.L_1858:
        /*00fc*/ 	.word	0x00000000


	//----- nvinfo : EIATTR_CBANK_PARAM_SIZE
	.align		4
.L_1859:
        /*0100*/ 	.byte	0x03, 0x19
        /*0102*/ 	.short	0x00bc


	//----- nvinfo : EIATTR_PARAM_CBANK
	.align		4
        /*0104*/ 	.byte	0x04, 0x0a
        /*0106*/ 	.short	(.L_1861 - .L_1860)
	.align		4
.L_1860:
        /*0108*/ 	.word	index@(.nv.constant0._ZN2at6native49_GLOBAL__N__09e94e3a_16_AveragePool3d_cu_a8eae74c29avg_pool3d_cuda_update_outputILi4EddEEvNS_27GenericPackedTensorAccessorIKT0_Lm4ENS_16DefaultPtrTraitsElEENS3_IS4_Lm4ES6_lEEiiiiiiiibii)
        /*010c*/ 	.short	0x0210
        /*010e*/ 	.short	0x00bc


	//----- nvinfo : EIATTR_SW_WAR
	.align		4
.L_1861:
        /*0110*/ 	.byte	0x04, 0x36
        /*0112*/ 	.short	(.L_1863 - .L_1862)
.L_1862:
        /*0114*/ 	.word	0x00000008
.L_1863:


//--------------------- .nv.info._ZN2at6native49_GLOBAL__N__09e94e3a_16_AveragePool3d_cu_a8eae74c29avg_pool3d_cuda_update_outputILi3EddEEvNS_27GenericPackedTensorAccessorIKT0_Lm4ENS_16DefaultPtrTraitsElEENS3_IS4_Lm4ES6_lEEiiiiiiiibii --------------------------
	.section	.nv.info._ZN2at6native49_GLOBAL__N__09e94e3a_16_AveragePool3d_cu_a8eae74c29avg_pool3d_cuda_update_outputILi3EddEEvNS_27GenericPackedTensorAccessorIKT0_Lm4ENS_16DefaultPtrTraitsElEENS3_IS4_Lm4ES6_lEEiiiiiiiibii,"",@"SHT_CUDA_INFO"
	.sectionflags	@""
	.align	4


	//----- nvinfo : EIATTR_CUDA_API_VERSION
	.align		4
        /*0000*/ 	.byte	0x04, 0x37
        /*0002*/ 	.short	(.L_1865 - .L_1864)
.L_1864:
        /*0004*/ 	.word	0x00000082


	//----- nvinfo : EIATTR_KPARAM_INFO
	.align		4
.L_1865:
        /*0008*/ 	.byte	0x04, 0x17
        /*000a*/ 	.short	(.L_1867 - .L_1866)
.L_1866:
        /*000c*/ 	.word	0x00000000
        /*0010*/ 	.short	0x000c
        /*0012*/ 	.short	0x00b8
        /*0014*/ 	.byte	0x00, 0xf0, 0x11, 0x00


	//----- nvinfo : EIATTR_KPARAM_INFO
	.align		4
.L_1867:
        /*0018*/ 	.byte	0x04, 0x17
        /*001a*/ 	.short	(.L_1869 - .L_1868)
.L_1868:
        /*001c*/ 	.word	0x00000000
        /*0020*/ 	.short	0x000b
        /*0022*/ 	.short	0x00b4
        /*0024*/ 	.byte	0x00, 0xf0, 0x11, 0x00


	//----- nvinfo : EIATTR_KPARAM_INFO
	.align		4
.L_1869:
        /*0028*/ 	.byte	0x04, 0x17
        /*002a*/ 	.short	(.L_1871 - .L_1870)
.L_1870:
        /*002c*/ 	.word	0x00000000
        /*0030*/ 	.short	0x000a
        /*0032*/ 	.short	0x00b0
        /*0034*/ 	.byte	0x00, 0xf0, 0x05, 0x00


	//----- nvinfo : EIATTR_KPARAM_INFO
	.align		4
.L_1871:
        /*0038*/ 	.byte	0x04, 0x17
        /*003a*/ 	.short	(.L_1873 - .L_1872)
.L_1872:
        /*003c*/ 	.word	0x00000000
        /*0040*/ 	.short	0x0009
        /*0042*/ 	.short	0x00ac
        /*0044*/ 	.byte	0x00, 0xf0, 0x11, 0x00


	//----- nvinfo : EIATTR_KPARAM_INFO
	.align		4
.L_1873:
        /*0048*/ 	.byte	0x04, 0x17
        /*004a*/ 	.short	(.L_1875 - .L_1874)
.L_1874:
        /*004c*/ 	.word	0x00000000
        /*0050*/ 	.short	0x0008
        /*0052*/ 	.short	0x00a8
        /*0054*/ 	.byte	0x00, 0xf0, 0x11, 0x00


	//----- nvinfo : EIATTR_KPARAM_INFO
	.align		4
.L_1875:
        /*0058*/ 	.byte	0x04, 0x17
        /*005a*/ 	.short	(.L_1877 - .L_1876)
.L_1876:
        /*005c*/ 	.word	0x00000000
        /*0060*/ 	.short	0x0007
        /*0062*/ 	.short	0x00a4
        /*0064*/ 	.byte	0x00, 0xf0, 0x11, 0x00


	//----- nvinfo : EIATTR_KPARAM_INFO
	.align		4
.L_1877:
        /*0068*/ 	.byte	0x04, 0x17
        /*006a*/ 	.short	(.L_1879 - .L_1878)
.L_1878:
        /*006c*/ 	.word	0x00000000
        /*0070*/ 	.short	0x0006
        /*0072*/ 	.short	0x00a0
        /*0074*/ 	.byte	0x00, 0xf0, 0x11, 0x00


	//----- nvinfo : EIATTR_KPARAM_INFO
	.align		4
.L_1879:
        /*0078*/ 	.byte	0x04, 0x17
        /*007a*/ 	.short	(.L_1881 - .L_1880)
.L_1880:
        /*007c*/ 	.word	0x00000000
        /*0080*/ 	.short	0x0005
        /*0082*/ 	.short	0x009c
        /*0084*/ 	.byte	0x00, 0xf0, 0x11, 0x00


	//----- nvinfo : EIATTR_KPARAM_INFO
	.align		4
.L_1881:
        /*0088*/ 	.byte	0x04, 0x17
        /*008a*/ 	.short	(.L_1883 - .L_1882)
.L_1882:
        /*008c*/ 	.word	0x00000000
        /*0090*/ 	.short	0x0004
        /*0092*/ 	.short	0x0098
        /*0094*/ 	.byte	0x00, 0xf0, 0x11, 0x00


	//----- nvinfo : EIATTR_KPARAM_INFO
	.align		4
.L_1883:
        /*0098*/ 	.byte	0x04, 0x17
        /*009a*/ 	.short	(.L_1885 - .L_1884)
.L_1884:
        /*009c*/ 	.word	0x00000000
        /*00a0*/ 	.short	0x0003
        /*00a2*/ 	.short	0x0094
        /*00a4*/ 	.byte	0x00, 0xf0, 0x11, 0x00


	//----- nvinfo : EIATTR_KPARAM_INFO
	.align		4
.L_1885:
        /*00a8*/ 	.byte	0x04, 0x17
        /*00aa*/ 	.short	(.L_1887 - .L_1886)
.L_1886:
        /*00ac*/ 	.word	0x00000000
        /*00b0*/ 	.short	0x0002
        /*00b2*/ 	.short	0x0090
        /*00b4*/ 	.byte	0x00, 0xf0, 0x11, 0x00


	//----- nvinfo : EIATTR_KPARAM_INFO
	.align		4
.L_1887:
        /*00b8*/ 	.byte	0x04, 0x17
        /*00ba*/ 	.short	(.L_1889 - .L_1888)
.L_1888:
        /*00bc*/ 	.word	0x00000000
        /*00c0*/ 	.short	0x0001
        /*00c2*/ 	.short	0x0048
        /*00c4*/ 	.byte	0x00, 0xf0, 0x21, 0x01


	//----- nvinfo : EIATTR_KPARAM_INFO
	.align		4
.L_1889:
        /*00c8*/ 	.byte	0x04, 0x17
        /*00ca*/ 	.short	(.L_1891 - .L_1890)
.L_1890:
        /*00cc*/ 	.word	0x00000000
        /*00d0*/ 	.short	0x0000
        /*00d2*/ 	.short	0x0000
        /*00d4*/ 	.byte	0x00, 0xf0, 0x21, 0x01


	//----- nvinfo : EIATTR_SPARSE_MMA_MASK
	.align		4
.L_1891:
        /*00d8*/ 	.byte	0x03, 0x50
        /*00da*/ 	.short	0x0000


	//----- nvinfo : EIATTR_MAXREG_COUNT
	.align		4
        /*00dc*/ 	.byte	0x03, 0x1b
        /*00de*/ 	.short	0x00ff


	//----- nvinfo : EIATTR_MERCURY_ISA_VERSION
	.align		4
        /*00e0*/ 	.byte	0x03, 0x5f
        /*00e2*/ 	.short	0x0101


	//----- nvinfo : EIATTR_EXIT_INSTR_OFFSETS
	.align		4
        /*00e4*/ 	.byte	0x04, 0x1c
        /*00e6*/ 	.short	(.L_1893 - .L_1892)


	//   ....[0]....
.L_1892:
        /*00e8*/ 	.word	0x00000300


	//   ....[1]....
        /*00ec*/ 	.word	0x00000350


	//   ....[2]....
        /*00f0*/ 	.word	0x00001240


	//   ....[3]....
        /*00f4*/ 	.word	0x00001260


	//----- nvinfo : EIATTR_CRS_STACK_SIZE
	.align		4
.L_1893:
        /*00f8*/ 	.byte	0x04, 0x1e
        /*00fa*/ 	.short	(.L_1895 - .L_1894)
.L_1894:
        /*00fc*/ 	.word	0x00000000


	//----- nvinfo : EIATTR_CBANK_PARAM_SIZE
	.align		4
.L_1895:
        /*0100*/ 	.byte	0x03, 0x19
        /*0102*/ 	.short	0x00bc


	//----- nvinfo : EIATTR_PARAM_CBANK
	.align		4
        /*0104*/ 	.byte	0x04, 0x0a
        /*0106*/ 	.short	(.L_1897 - .L_1896)
	.align		4
.L_1896:
        /*0108*/ 	.word	index@(.nv.constant0._ZN2at6native49_GLOBAL__N__09e94e3a_16_AveragePool3d_cu_a8eae74c29avg_pool3d_cuda_update_outputILi3EddEEvNS_27GenericPackedTensorAccessorIKT0_Lm4ENS_16DefaultPtrTraitsElEENS3_IS4_Lm4ES6_lEEiiiiiiiibii)
        /*010c*/ 	.short	0x0210
        /*010e*/ 	.short	0x00bc


	//----- nvinfo : EIATTR_SW_WAR
	.align		4
.L_1897:
        /*0110*/ 	.byte	0x04, 0x36
        /*0112*/ 	.short	(.L_1899 - .L_1898)
.L_1898:
        /*0114*/ 	.word	0x00000008
.L_1899:


//--------------------- .nv.info._ZN2at6native49_GLOBAL__N__09e94e3a_16_AveragePool3d_cu_a8eae74c29avg_pool3d_cuda_update_outputILi2EddEEvNS_27GenericPackedTensorAccessorIKT0_Lm4ENS_16DefaultPtrTraitsElEENS3_IS4_Lm4ES6_lEEiiiiiiiibii --------------------------
	.section	.nv.info._ZN2at6native49_GLOBAL__N__09e94e3a_16_AveragePool3d_cu_a8eae74c29avg_pool3d_cuda_update_outputILi2EddEEvNS_27GenericPackedTensorAccessorIKT0_Lm4ENS_16DefaultPtrTraitsElEENS3_IS4_Lm4ES6_lEEiiiiiiiibii,"",@"SHT_CUDA_INFO"
	.sectionflags	@""
	.align	4


	//----- nvinfo : EIATTR_CUDA_API_VERSION
	.align		4
        /*0000*/ 	.byte	0x04, 0x37
        /*0002*/ 	.short	(.L_1901 - .L_1900)
.L_1900:
        /*0004*/ 	.word	0x00000082


	//----- nvinfo : EIATTR_KPARAM_INFO
	.align		4
.L_1901:
        /*0008*/ 	.byte	0x04, 0x17
        /*000a*/ 	.short	(.L_1903 - .L_1902)
.L_1902:
        /*000c*/ 	.word	0x00000000
        /*0010*/ 	.short	0x000c
        /*0012*/ 	.short	0x00b8
        /*0014*/ 	.byte	0x00, 0xf0, 0x11, 0x00


	//----- nvinfo : EIATTR_KPARAM_INFO
	.align		4
.L_1903:
        /*0018*/ 	.byte	0x04, 0x17
        /*001a*/ 	.short	(.L_1905 - .L_1904)
.L_1904:
        /*001c*/ 	.word	0x00000000
        /*0020*/ 	.short	0x000b
        /*0022*/ 	.short	0x00b4
        /*0024*/ 	.byte	0x00, 0xf0, 0x11, 0x00


	//----- nvinfo : EIATTR_KPARAM_INFO
	.align		4
.L_1905:
        /*0028*/ 	.byte	0x04, 0x17
        /*002a*/ 	.short	(.L_1907 - .L_1906)
.L_1906:
        /*002c*/ 	.word	0x00000000
        /*0030*/ 	.short	0x000a
        /*0032*/ 	.short	0x00b0
        /*0034*/ 	.byte	0x00, 0xf0, 0x05, 0x00


	//----- nvinfo : EIATTR_KPARAM_INFO
	.align		4
.L_1907:
        /*0038*/ 	.byte	0x04, 0x17
        /*003a*/ 	.short	(.L_1909 - .L_1908)
.L_1908:
        /*003c*/ 	.word	0x00000000
        /*0040*/ 	.short	0x0009
        /*0042*/ 	.short	0x00ac
        /*0044*/ 	.byte	0x00, 0xf0, 0x11, 0x00


	//----- nvinfo : EIATTR_KPARAM_INFO
	.align		4
.L_1909:
        /*0048*/ 	.byte	0x04, 0x17
        /*004a*/ 	.short	(.L_1911 - .L_1910)
.L_1910:
        /*004c*/ 	.word	0x00000000
        /*0050*/ 	.short	0x0008
        /*0052*/ 	.short	0x00a8
        /*0054*/ 	.byte	0x00, 0xf0, 0x11, 0x00


	//----- nvinfo : EIATTR_KPARAM_INFO
	.align		4
.L_1911:
        /*0058*/ 	.byte	0x04, 0x17
        /*005a*/ 	.short	(.L_1913 - .L_1912)
.L_1912:
        /*005c*/ 	.word	0x00000000
        /*0060*/ 	.short	0x0007
        /*0062*/ 	.short	0x00a4
        /*0064*/ 	.byte	0x00, 0xf0, 0x11, 0x00


	//----- nvinfo : EIATTR_KPARAM_INFO
	.align		4
.L_1913:
        /*0068*/ 	.byte	0x04, 0x17
        /*006a*/ 	.short	(.L_1915 - .L_1914)
.L_1914:
        /*006c*/ 	.word	0x00000000
        /*0070*/ 	.short	0x0006
        /*0072*/ 	.short	0x00a0
        /*0074*/ 	.byte	0x00, 0xf0, 0x11, 0x00


	//----- nvinfo : EIATTR_KPARAM_INFO
	.align		4
.L_1915:
        /*0078*/ 	.byte	0x04, 0x17
        /*007a*/ 	.short	(.L_1917 - .L_1916)
.L_1916:
        /*007c*/ 	.word	0x00000000
        /*0080*/ 	.short	0x0005
        /*0082*/ 	.short	0x009c
        /*0084*/ 	.byte	0x00, 0xf0, 0x11, 0x00


	//----- nvinfo : EIATTR_KPARAM_INFO
	.align		4
.L_1917:
        /*0088*/ 	.byte	0x04, 0x17
        /*008a*/ 	.short	(.L_1919 - .L_1918)
.L_1918:
        /*008c*/ 	.word	0x00000000
        /*0090*/ 	.short	0x0004
        /*0092*/ 	.short	0x0098
        /*0094*/ 	.byte	0x00, 0xf0, 0x11, 0x00


	//----- nvinfo : EIATTR_KPARAM_INFO
	.align		4
.L_1919:
        /*0098*/ 	.byte	0x04, 0x17
        /*009a*/ 	.short	(.L_1921 - .L_1920)
.L_1920:
        /*009c*/ 	.word	0x00000000
        /*00a0*/ 	.short	0x0003
        /*00a2*/ 	.short	0x0094
        /*00a4*/ 	.byte	0x00, 0xf0, 0x11, 0x00


	//----- nvinfo : EIATTR_KPARAM_INFO
	.align		4
.L_1921:
        /*00a8*/ 	.byte	0x04, 0x17
        /*00aa*/ 	.short	(.L_1923 - .L_1922)
.L_1922:
        /*00ac*/ 	.word	0x00000000
        /*00b0*/ 	.short	0x0002
        /*00b2*/ 	.short	0x0090
        /*00b4*/ 	.byte	0x00, 0xf0, 0x11, 0x00


	//----- nvinfo : EIATTR_KPARAM_INFO
	.align		4
.L_1923:
        /*00b8*/ 	.byte	0x04, 0x17
        /*00ba*/ 	.short	(.L_1925 - .L_1924)
.L_1924:
        /*00bc*/ 	.word	0x00000000
        /*00c0*/ 	.short	0x0001
        /*00c2*/ 	.short	0x0048
        /*00c4*/ 	.byte	0x00, 0xf0, 0x21, 0x01


	//----- nvinfo : EIATTR_KPARAM_INFO
	.align		4
.L_1925:
        /*00c8*/ 	.byte	0x04, 0x17
        /*00ca*/ 	.short	(.L_1927 - .L_1926)
.L_1926:
        /*00cc*/ 	.word	0x00000000
        /*00d0*/ 	.short	0x0000
        /*00d2*/ 	.short	0x0000
        /*00d4*/ 	.byte	0x00, 0xf0, 0x21, 0x01


	//----- nvinfo : EIATTR_SPARSE_MMA_MASK
	.align		4
.L_1927:
        /*00d8*/ 	.byte	0x03, 0x50
        /*00da*/ 	.short	0x0000


	//----- nvinfo : EIATTR_MAXREG_COUNT
	.align		4
        /*00dc*/ 	.byte	0x03, 0x1b
        /*00de*/ 	.short	0x00ff


	//----- nvinfo : EIATTR_MERCURY_ISA_VERSION
	.align		4
        /*00e0*/ 	.byte	0x03, 0x5f
        /*00e2*/ 	.short	0x0101


	//----- nvinfo : EIATTR_EXIT_INSTR_OFFSETS
	.align		4
        /*00e4*/ 	.byte	0x04, 0x1c
        /*00e6*/ 	.short	(.L_1929 - .L_1928)


	//   ....[0]....
.L_1928:
        /*00e8*/ 	.word	0x00000300


	//   ....[1]....
        /*00ec*/ 	.word	0x00000350


	//   ....[2]....
        /*00f0*/ 	.word	0x00001240


	//   ....[3]....
        /*00f4*/ 	.word	0x00001260


	//----- nvinfo : EIATTR_CRS_STACK_SIZE
	.align		4
.L_1929:
        /*00f8*/ 	.byte	0x04, 0x1e
        /*00fa*/ 	.short	(.L_1931 - .L_1930)
.L_1930:
        /*00fc*/ 	.word	0x00000000


	//----- nvinfo : EIATTR_CBANK_PARAM_SIZE
	.align		4
.L_1931:
        /*0100*/ 	.byte	0x03, 0x19
        /*0102*/ 	.short	0x00bc


	//----- nvinfo : EIATTR_PARAM_CBANK
	.align		4
        /*0104*/ 	.byte	0x04, 0x0a
        /*0106*/ 	.short	(.L_1933 - .L_1932)
	.align		4
.L_1932:
        /*0108*/ 	.word	index@(.nv.constant0._ZN2at6native49_GLOBAL__N__09e94e3a_16_AveragePool3d_cu_a8eae74c29avg_pool3d_cuda_update_outputILi2EddEEvNS_27GenericPackedTensorAccessorIKT0_Lm4ENS_16DefaultPtrTraitsElEENS3_IS4_Lm4ES6_lEEiiiiiiiibii)
        /*010c*/ 	.short	0x0210
        /*010e*/ 	.short	0x00bc


	//----- nvinfo : EIATTR_SW_WAR
	.align		4
.L_1933:
        /*0110*/ 	.byte	0x04, 0x36
        /*0112*/ 	.short	(.L_1935 - .L_1934)
.L_1934:
        /*0114*/ 	.word	0x00000008
.L_1935:


//--------------------- .nv.info._ZN2at6native49_GLOBAL__N__09e94e3a_16_AveragePool3d_cu_a8eae74c29avg_pool3d_cuda_update_outputILi1EddEEvNS_27GenericPackedTensorAccessorIKT0_Lm4ENS_16DefaultPtrTraitsElEENS3_IS4_Lm4ES6_lEEiiiiiiiibii --------------------------
	.section	.nv.info._ZN2at6native49_GLOBAL__N__09e94e3a_16_AveragePool3d_cu_a8eae74c29avg_pool3d_cuda_update_outputILi1EddEEvNS_27GenericPackedTensorAccessorIKT0_Lm4ENS_16DefaultPtrTraitsElEENS3_IS4_Lm4ES6_lEEiiiiiiiibii,"",@"SHT_CUDA_INFO"
	.sectionflags	@""
	.align	4


	//----- nvinfo : EIATTR_CUDA_API_VERSION
	.align		4
        /*0000*/ 	.byte	0x04, 0x37
        /*0002*/ 	.short	(.L_1937 - .L_1936)
.L_1936:
        /*0004*/ 	.word	0x00000082


	//----- nvinfo : EIATTR_KPARAM_INFO
	.align		4
.L_1937:
        /*0008*/ 	.byte	0x04, 0x17
        /*000a*/ 	.short	(.L_1939 - .L_1938)
.L_1938:
        /*000c*/ 	.word	0x00000000
        /*0010*/ 	.short	0x000c
        /*0012*/ 	.short	0x00b8
        /*0014*/ 	.byte	0x00, 0xf0, 0x11, 0x00


	//----- nvinfo : EIATTR_KPARAM_INFO
	.align		4
.L_1939:
        /*0018*/ 	.byte	0x04, 0x17
        /*001a*/ 	.short	(.L_1941 - .L_1940)
.L_1940:
        /*001c*/ 	.word	0x00000000
        /*0020*/ 	.short	0x000b
        /*0022*/ 	.short	0x00b4
        /*0024*/ 	.byte	0x00, 0xf0, 0x11, 0x00


	//----- nvinfo : EIATTR_KPARAM_INFO
	.align		4
.L_1941:
        /*0028*/ 	.byte	0x04, 0x17
        /*002a*/ 	.short	(.L_1943 - .L_1942)
.L_1942:
        /*002c*/ 	.word	0x00000000
        /*0030*/ 	.short	0x000a
        /*0032*/ 	.short	0x00b0
        /*0034*/ 	.byte	0x00, 0xf0, 0x05, 0x00


	//----- nvinfo : EIATTR_KPARAM_INFO
	.align		4
.L_1943:
        /*0038*/ 	.byte	0x04, 0x17
        /*003a*/ 	.short	(.L_1945 - .L_1944)
.L_1944:
        /*003c*/ 	.word	0x00000000
        /*0040*/ 	.short	0x0009
        /*0042*/ 	.short	0x00ac
        /*0044*/ 	.byte	0x00, 0xf0, 0x11, 0x00


	//----- nvinfo : EIATTR_KPARAM_INFO
	.align		4
.L_1945:
        /*0048*/ 	.byte	0x04, 0x17
        /*004a*/ 	.short	(.L_1947 - .L_1946)
.L_1946:
        /*004c*/ 	.word	0x00000000
        /*0050*/ 	.short	0x0008
        /*0052*/ 	.short	0x00a8
        /*0054*/ 	.byte	0x00, 0xf0, 0x11, 0x00


	//----- nvinfo : EIATTR_KPARAM_INFO
	.align		4
.L_1947:
        /*0058*/ 	.byte	0x04, 0x17
        /*005a*/ 	.short	(.L_1949 - .L_1948)
.L_1948:
        /*005c*/ 	.word	0x00000000
        /*0060*/ 	.short	0x0007
        /*0062*/ 	.short	0x00a4
        /*0064*/ 	.byte	0x00, 0xf0, 0x11, 0x00


	//----- nvinfo : EIATTR_KPARAM_INFO
	.align		4
.L_1949:
        /*0068*/ 	.byte	0x04, 0x17
        /*006a*/ 	.short	(.L_1951 - .L_1950)
.L_1950:
        /*006c*/ 	.word	0x00000000
        /*0070*/ 	.short	0x0006
        /*0072*/ 	.short	0x00a0
        /*0074*/ 	.byte	0x00, 0xf0, 0x11, 0x00


	//----- nvinfo : EIATTR_KPARAM_INFO
	.align		4
.L_1951:
        /*0078*/ 	.byte	0x04, 0x17
        /*007a*/ 	.short	(.L_1953 - .L_1952)
.L_1952:
        /*007c*/ 	.word	0x00000000
        /*0080*/ 	.short	0x0005
        /*0082*/ 	.short	0x009c
        /*0084*/ 	.byte	0x00, 0xf0, 0x11, 0x00


	//----- nvinfo : EIATTR_KPARAM_INFO
	.align		4
.L_1953:
        /*0088*/ 	.byte	0x04, 0x17
        /*008a*/ 	.short	(.L_1955 - .L_1954)
.L_1954:
        /*008c*/ 	.word	0x00000000
        /*0090*/ 	.short	0x0004
        /*0092*/ 	.short	0x0098
        /*0094*/ 	.byte	0x00, 0xf0, 0x11, 0x00


	//----- nvinfo : EIATTR_KPARAM_INFO
	.align		4
.L_1955:
        /*0098*/ 	.byte	0x04, 0x17
        /*009a*/ 	.short	(.L_1957 - .L_1956)
.L_1956:
        /*009c*/ 	.word	0x00000000
        /*00a0*/ 	.short	0x0003
        /*00a2*/ 	.short	0x0094
        /*00a4*/ 	.byte	0x00, 0xf0, 0x11, 0x00


	//----- nvinfo : EIATTR_KPARAM_INFO
	.align		4
.L_1957:
        /*00a8*/ 	.byte	0x04, 0x17
        /*00aa*/ 	.short	(.L_1959 - .L_1958)
.L_1958:
        /*00ac*/ 	.word	0x00000000
        /*00b0*/ 	.short	0x0002
        /*00b2*/ 	.short	0x0090
        /*00b4*/ 	.byte	0x00, 0xf0, 0x11, 0x00


	//----- nvinfo : EIATTR_KPARAM_INFO
	.align		4
.L_1959:
        /*00b8*/ 	.byte	0x04, 0x17
        /*00ba*/ 	.short	(.L_1961 - .L_1960)
.L_1960:
        /*00bc*/ 	.word	0x00000000
        /*00c0*/ 	.short	0x0001
        /*00c2*/ 	.short	0x0048
        /*00c4*/ 	.byte	0x00, 0xf0, 0x21, 0x01


	//----- nvinfo : EIATTR_KPARAM_INFO
	.align		4
.L_1961:
        /*00c8*/ 	.byte	0x04, 0x17
        /*00ca*/ 	.short	(.L_1963 - .L_1962)
.L_1962:
        /*00cc*/ 	.word	0x00000000
        /*00d0*/ 	.short	0x0000
        /*00d2*/ 	.short	0x0000
        /*00d4*/ 	.byte	0x00, 0xf0, 0x21, 0x01


	//----- nvinfo : EIATTR_SPARSE_MMA_MASK
	.align		4
.L_1963:
        /*00d8*/ 	.byte	0x03, 0x50
        /*00da*/ 	.short	0x0000


	//----- nvinfo : EIATTR_MAXREG_COUNT
	.align		4
        /*00dc*/ 	.byte	0x03, 0x1b
        /*00de*/ 	.short	0x00ff


	//----- nvinfo : EIATTR_MERCURY_ISA_VERSION
	.align		4
        /*00e0*/ 	.byte	0x03, 0x5f
        /*00e2*/ 	.short	0x0101


	//----- nvinfo : EIATTR_EXIT_INSTR_OFFSETS
	.align		4
        /*00e4*/ 	.byte	0x04, 0x1c
        /*00e6*/ 	.short	(.L_1965 - .L_1964)


	//   ....[0]....
.L_1964:
        /*00e8*/ 	.word	0x00000300


	//   ....[1]....
        /*00ec*/ 	.word	0x00000350


	//   ....[2]....
        /*00f0*/ 	.word	0x00001240


	//   ....[3]....
        /*00f4*/ 	.word	0x00001260


	//----- nvinfo : EIATTR_CRS_STACK_SIZE
	.align		4
.L_1965:
        /*00f8*/ 	.byte	0x04, 0x1e
        /*00fa*/ 	.short	(.L_1967 - .L_1966)
.L_1966:
        /*00fc*/ 	.word	0x00000000


	//----- nvinfo : EIATTR_CBANK_PARAM_SIZE
	.align		4
.L_1967:
        /*0100*/ 	.byte	0x03, 0x19
        /*0102*/ 	.short	0x00bc


	//----- nvinfo : EIATTR_PARAM_CBANK
	.align		4
        /*0104*/ 	.byte	0x04, 0x0a
        /*0106*/ 	.short	(.L_1969 - .L_1968)
	.align		4
.L_1968:
        /*0108*/ 	.word	index@(.nv.constant0._ZN2at6native49_GLOBAL__N__09e94e3a_16_AveragePool3d_cu_a8eae74c29avg_pool3d_cuda_update_outputILi1EddEEvNS_27GenericPackedTensorAccessorIKT0_Lm4ENS_16DefaultPtrTraitsElEENS3_IS4_Lm4ES6_lEEiiiiiiiibii)
        /*010c*/ 	.short	0x0210
        /*010e*/ 	.short	0x00bc


	//----- nvinfo : EIATTR_SW_WAR
	.align		4
.L_1969:
        /*0110*/ 	.byte	0x04, 0x36
        /*0112*/ 	.short	(.L_1971 - .L_1970)
.L_1970:
        /*0114*/ 	.word	0x00000008
.L_1971:


//--------------------- .nv.callgraph             --------------------------
	.section	.nv.callgraph,"",@"SHT_CUDA_CALLGRAPH"
	.align	4
	.sectionentsize	8
	.align		4
        /*0000*/ 	.word	0x00000000
	.align		4
        /*0004*/ 	.word	0xffffffff
	.align		4
        /*0008*/ 	.word	0x00000000
	.align		4
        /*000c*/ 	.word	0xfffffffe
	.align		4
        /*0010*/ 	.word	0x00000000
	.align		4
        /*0014*/ 	.word	0xfffffffd
	.align		4
        /*0018*/ 	.word	0x00000000
	.align		4
        /*001c*/ 	.word	0xfffffffc


//--------------------- .nv.constant4             --------------------------
	.section	.nv.constant4,"a",@progbits
	.align	8
	.align		8
.nv.constant4:
        /*0000*/ 	.dword	_ZN47_INTERNAL_09e94e3a_16_AveragePool3d_cu_a8eae74c4cuda3std3__45__cpo5beginE
	.align		8
        /*0008*/ 	.dword	_ZN47_INTERNAL_09e94e3a_16_AveragePool3d_cu_a8eae74c4cuda3std3__45__cpo3endE
	.align		8
        /*0010*/ 	.dword	_ZN47_INTERNAL_09e94e3a_16_AveragePool3d_cu_a8eae74c4cuda3std3__45__cpo6cbeginE
	.align		8
        /*0018*/ 	.dword	_ZN47_INTERNAL_09e94e3a_16_AveragePool3d_cu_a8eae74c4cuda3std3__45__cpo4cendE
	.align		8
        /*0020*/ 	.dword	_ZN47_INTERNAL_09e94e3a_16_AveragePool3d_cu_a8eae74c4cuda3std3__45__cpo6rbeginE
	.align		8
        /*0028*/ 	.dword	_ZN47_INTERNAL_09e94e3a_16_AveragePool3d_cu_a8eae74c4cuda3std3__45__cpo4rendE
	.align		8
        /*0030*/ 	.dword	_ZN47_INTERNAL_09e94e3a_16_AveragePool3d_cu_a8eae74c4cuda3std3__45__cpo7crbeginE
	.align		8
        /*0038*/ 	.dword	_ZN47_INTERNAL_09e94e3a_16_AveragePool3d_cu_a8eae74c4cuda3std3__45__cpo5crendE
	.align		8
        /*0040*/ 	.dword	_ZN47_INTERNAL_09e94e3a_16_AveragePool3d_cu_a8eae74c4cuda3std3__449_GLOBAL__N__09e94e3a_16_AveragePool3d_cu_a8eae74c6ignoreE
	.align		8
        /*0048*/ 	.dword	_ZN47_INTERNAL_09e94e3a_16_AveragePool3d_cu_a8eae74c4cuda3std3__419piecewise_constructE
	.align		8
        /*0050*/ 	.dword	_ZN47_INTERNAL_09e94e3a_16_AveragePool3d_cu_a8eae74c4cuda3std3__48in_placeE
	.align		8
        /*0058*/ 	.dword	_ZN47_INTERNAL_09e94e3a_16_AveragePool3d_cu_a8eae74c4cuda3std3__420unreachable_sentinelE
	.align		8
        /*0060*/ 	.dword	_ZN47_INTERNAL_09e94e3a_16_AveragePool3d_cu_a8eae74c4cuda3std6ranges3__45__cpo4swapE
	.align		8
        /*0068*/ 	.dword	_ZN47_INTERNAL_09e94e3a_16_AveragePool3d_cu_a8eae74c4cuda3std6ranges3__45__cpo9iter_moveE
	.align		8
        /*0070*/ 	.dword	_ZN47_INTERNAL_09e94e3a_16_AveragePool3d_cu_a8eae74c4cuda3std6ranges3__45__cpo5beginE
	.align		8
        /*0078*/ 	.dword	_ZN47_INTERNAL_09e94e3a_16_AveragePool3d_cu_a8eae74c4cuda3std6ranges3__45__cpo3endE
	.align		8
        /*0080*/ 	.dword	_ZN47_INTERNAL_09e94e3a_16_AveragePool3d_cu_a8eae74c4cuda3std6ranges3__45__cpo6cbeginE
	.align		8
        /*0088*/ 	.dword	_ZN47_INTERNAL_09e94e3a_16_AveragePool3d_cu_a8eae74c4cuda3std6ranges3__45__cpo4cendE
	.align		8
        /*0090*/ 	.dword	_ZN47_INTERNAL_09e94e3a_16_AveragePool3d_cu_a8eae74c4cuda3std6ranges3__45__cpo7advanceE
	.align		8
        /*0098*/ 	.dword	_ZN47_INTERNAL_09e94e3a_16_AveragePool3d_cu_a8eae74c4cuda3std6ranges3__45__cpo9iter_swapE
	.align		8
        /*00a0*/ 	.dword	_ZN47_INTERNAL_09e94e3a_16_AveragePool3d_cu_a8eae74c4cuda3std6ranges3__45__cpo4nextE
	.align		8
        /*00a8*/ 	.dword	_ZN47_INTERNAL_09e94e3a_16_AveragePool3d_cu_a8eae74c4cuda3std6ranges3__45__cpo4prevE
	.align		8
        /*00b0*/ 	.dword	_ZN47_INTERNAL_09e94e3a_16_AveragePool3d_cu_a8eae74c4cuda3std6ranges3__45__cpo4dataE
	.align		8
        /*00b8*/ 	.dword	_ZN47_INTERNAL_09e94e3a_16_AveragePool3d_cu_a8eae74c4cuda3std6ranges3__45__cpo5cdataE
	.align		8
        /*00c0*/ 	.dword	_ZN47_INTERNAL_09e94e3a_16_AveragePool3d_cu_a8eae74c4cuda3std6ranges3__45__cpo4sizeE
	.align		8
        /*00c8*/ 	.dword	_ZN47_INTERNAL_09e94e3a_16_AveragePool3d_cu_a8eae74c4cuda3std6ranges3__45__cpo5ssizeE
	.align		8
        /*00d0*/ 	.dword	_ZN47_INTERNAL_09e94e3a_16_AveragePool3d_cu_a8eae74c4cuda3std6ranges3__45__cpo8distanceE
	.align		8
        /*00d8*/ 	.dword	_ZN47_INTERNAL_09e94e3a_16_AveragePool3d_cu_a8eae74c6thrust23THRUST_300001_SM_900_NS6system6detail10sequential3seqE


//--------------------- .text._ZN2at6native49_GLOBAL__N__09e94e3a_16_AveragePool3d_cu_a8eae74c33avg_pool3d_cuda_update_grad_inputIN3c108BFloat16EfEEvNS_27GenericPackedTensorAccessorIKT_Lm4ENS_16DefaultPtrTraitsElEENS5_IS6_Lm4ES8_lEEiiiiiiiiibii --------------------------
	.section	.text._ZN2at6native49_GLOBAL__N__09e94e3a_16_AveragePool3d_cu_a8eae74c33avg_pool3d_cuda_update_grad_inputIN3c108BFloat16EfEEvNS_27GenericPackedTensorAccessorIKT_Lm4ENS_16DefaultPtrTraitsElEENS5_IS6_Lm4ES8_lEEiiiiiiiiibii,"ax",@progbits
	.align	128
.text._ZN2at6native49_GLOBAL__N__09e94e3a_16_AveragePool3d_cu_a8eae74c33avg_pool3d_cuda_update_grad_inputIN3c108BFloat16EfEEvNS_27GenericPackedTensorAccessorIKT_Lm4ENS_16DefaultPtrTraitsElEENS5_IS6_Lm4ES8_lEEiiiiiiiiibii:
        .type           _ZN2at6native49_GLOBAL__N__09e94e3a_16_AveragePool3d_cu_a8eae74c33avg_pool3d_cuda_update_grad_inputIN3c108BFloat16EfEEvNS_27GenericPackedTensorAccessorIKT_Lm4ENS_16DefaultPtrTraitsElEENS5_IS6_Lm4ES8_lEEiiiiiiiiibii,@function
        .size           _ZN2at6native49_GLOBAL__N__09e94e3a_16_AveragePool3d_cu_a8eae74c33avg_pool3d_cuda_update_grad_inputIN3c108BFloat16EfEEvNS_27GenericPackedTensorAccessorIKT_Lm4ENS_16DefaultPtrTraitsElEENS5_IS6_Lm4ES8_lEEiiiiiiiiibii,(.L_x_826 - _ZN2at6native49_GLOBAL__N__09e94e3a_16_AveragePool3d_cu_a8eae74c33avg_pool3d_cuda_update_grad_inputIN3c108BFloat16EfEEvNS_27GenericPackedTensorAccessorIKT_Lm4ENS_16DefaultPtrTraitsElEENS5_IS6_Lm4ES8_lEEiiiiiiiiibii)
        .other          _ZN2at6native49_GLOBAL__N__09e94e3a_16_AveragePool3d_cu_a8eae74c33avg_pool3d_cuda_update_grad_inputIN3c108BFloat16EfEEvNS_27GenericPackedTensorAccessorIKT_Lm4ENS_16DefaultPtrTraitsElEENS5_IS6_Lm4ES8_lEEiiiiiiiiibii,@"STO_CUDA_ENTRY STV_DEFAULT"
_ZN2at6native49_GLOBAL__N__09e94e3a_16_AveragePool3d_cu_a8eae74c33avg_pool3d_cuda_update_grad_inputIN3c108BFloat16EfEEvNS_27GenericPackedTensorAccessorIKT_Lm4ENS_16DefaultPtrTraitsElEENS5_IS6_Lm4ES8_lEEiiiiiiiiibii:
[----:B------:R-:W-:Y:S01]  /*0000*/  LDC R1, c[0x0][0x28] ;  /* 0x00000a00ff017b82 */ /* 0x000fe20000000800 */
[----:B------:R-:W0:Y:S07]  /*0010*/  S2R R8, SR_CTAID.X ;  /* 0x0000000000087919 */ /* 0x000e2e0000002500 */
[----:B------:R-:W1:Y:S01]  /*0020*/  S2UR UR4, SR_CTAID.Z ;  /* 0x00000000000479c3 */ /* 0x000e620000002700 */
[----:B------:R-:W-:Y:S01]  /*0030*/  ULDC UR7, c[0x0][0x224] ;  /* 0x0000890000077ab9 */ /* 0x000fe20000000800 */
[----:B------:R-:W-:Y:S01]  /*0040*/  ULDC UR6, c[0x0][0x0] ;  /* 0x0000000000067ab9 */ /* 0x000fe20000000800 */
[----:B------:R-:W0:Y:S01]  /*0050*/  S2R R3, SR_TID.X ;  /* 0x0000000000037919 */ /* 0x000e220000002100 */
[----:B------:R-:W-:Y:S01]  /*0060*/  ISETP.NE.U32.AND P0, PT, RZ, UR7, PT ;  /* 0x00000007ff007c0c */ /* 0x000fe2000bf05070 */
[----:B------:R-:W-:Y:S01]  /*0070*/  ULDC UR5, c[0x0][0x2c8] ;  /* 0x0000b20000057ab9 */ /* 0x000fe20000000800 */
[----:B------:R-:W2:Y:S01]  /*0080*/  S2R R10, SR_CTAID.Y ;  /* 0x00000000000a7919 */ /* 0x000ea20000002600 */
[----:B------:R-:W2:Y:S01]  /*0090*/  S2R R5, SR_TID.Y ;  /* 0x0000000000057919 */ /* 0x000ea20000002200 */
[----:B-1----:R-:W-:-:S03]  /*00a0*/  UIADD3 UR4, UR4, UR5, URZ ;  /* 0x0000000504047290 */ /* 0x002fc6000fffe03f */
[----:B------:R-:W-:Y:S01]  /*00b0*/  ULDC UR5, c[0x0][0x4] ;  /* 0x0000010000057ab9 */ /* 0x000fe20000000800 */
[----:B0-----:R-:W-:Y:S01]  /*00c0*/  IMAD R8, R8, UR6, R3 ;  /* 0x0000000608087c24 */ /* 0x001fe2000f8e0203 */
[----:B------:R-:W-:Y:S02]  /*00d0*/  ULDC UR6, c[0x0][0x2cc] ;  /* 0x0000b30000067ab9 */ /* 0x000fe40000000800 */
[----:B------:R-:W-:Y:S02]  /*00e0*/  IMAD.U32 R6, RZ, RZ, UR6 ;  /* 0x00000006ff067e24 */ /* 0x000fe4000f8e00ff */
[----:B--2---:R-:W-:Y:S01]  /*00f0*/  IMAD R10, R10, UR5, R5 ;  /* 0x000000050a0a7c24 */ /* 0x004fe2000f8e0205 */
[----:B------:R-:W-:Y:S06]  /*0100*/  @!P0 BRA `(.L_x_0) ;  /* 0x0000000000188947 */ /* 0x000fec0003800000 */
[----:B------:R-:W-:-:S07]  /*0110*/  MOV R0, 0x130 ;  /* 0x0000013000007802 */ /* 0x000fce0000000f00 */
[----:B------:R-:W-:Y:S05]  /*0120*/  CALL.REL.NOINC `($__internal_0_$__cuda_sm20_div_s64) ;  /* 0x0000001000047944 */ /* 0x000fea0003c00000 */
[----:B------:R-:W0:Y:S01]  /*0130*/  LDC R0, c[0x0][0x220] ;  /* 0x00008800ff007b82 */ /* 0x000e220000000800 */
[----:B------:R-:W-:-:S04]  /*0140*/  IMAD.MOV R13, RZ, RZ, -R14 ;  /* 0x000000ffff0d7224 */ /* 0x000fc800078e0a0e */
[----:B0-----:R-:W-:Y:S01]  /*0150*/  IMAD R13, R13, R0, UR4 ;  /* 0x000000040d0d7e24 */ /* 0x001fe2000f8e0200 */
[----:B------:R-:W-:Y:S06]  /*0160*/  BRA `(.L_x_1) ;  /* 0x0000000000547947 */ /* 0x000fec0003800000 */
.L_x_0:
[----:B------:R-:W0:Y:S02]  /*0170*/  LDC R4, c[0x0][0x220] ;  /* 0x00008800ff047b82 */ /* 0x000e240000000800 */
[----:B0-----:R-:W0:Y:S01]  /*0180*/  I2F.U32.RP R0, R4 ;  /* 0x0000000400007306 */ /* 0x001e220000209000 */
[----:B------:R-:W-:-:S07]  /*0190*/  ISETP.NE.U32.AND P2, PT, R4, RZ, PT ;  /* 0x000000ff0400720c */ /* 0x000fce0003f45070 */
[----:B0-----:R-:W0:Y:S02]  /*01a0*/  MUFU.RCP R0, R0 ;  /* 0x0000000000007308 */ /* 0x001e240000001000 */
[----:B0-----:R-:W-:-:S06]  /*01b0*/  IADD3 R2, R0, 0xffffffe, RZ ;  /* 0x0ffffffe00027810 */ /* 0x001fcc0007ffe0ff */
[----:B------:R0:W1:Y:S02]  /*01c0*/  F2I.FTZ.U32.TRUNC.NTZ R3, R2 ;  /* 0x0000000200037305 */ /* 0x000064000021f000 */
[----:B0-----:R-:W-:Y:S02]  /*01d0*/  IMAD.MOV.U32 R2, RZ, RZ, RZ ;  /* 0x000000ffff027224 */ /* 0x001fe400078e00ff */
[----:B-1----:R-:W-:-:S04]  /*01e0*/  IMAD.MOV R5, RZ, RZ, -R3 ;  /* 0x000000ffff057224 */ /* 0x002fc800078e0a03 */
[----:B------:R-:W-:-:S04]  /*01f0*/  IMAD R5, R5, R4, RZ ;  /* 0x0000000405057224 */ /* 0x000fc800078e02ff */
[----:B------:R-:W-:-:S06]  /*0200*/  IMAD.HI.U32 R3, R3, R5, R2 ;  /* 0x0000000503037227 */ /* 0x000fcc00078e0002 */
[----:B------:R-:W-:-:S05]  /*0210*/  IMAD.HI.U32 R14, R3, UR4, RZ ;  /* 0x00000004030e7c27 */ /* 0x000fca000f8e00ff */
[----:B------:R-:W-:-:S05]  /*0220*/  IADD3 R3, -R14, RZ, RZ ;  /* 0x000000ff0e037210 */ /* 0x000fca0007ffe1ff */
[----:B------:R-:W-:-:S05]  /*0230*/  IMAD R3, R4, R3, UR4 ;  /* 0x0000000404037e24 */ /* 0x000fca000f8e0203 */
[----:B------:R-:W-:-:S13]  /*0240*/  ISETP.GE.U32.AND P0, PT, R3, R4, PT ;  /* 0x000000040300720c */ /* 0x000fda0003f06070 */
[----:B------:R-:W-:Y:S02]  /*0250*/  @P0 IMAD.IADD R3, R3, 0x1, -R4 ;  /* 0x0000000103030824 */ /* 0x000fe400078e0a04 */
[----:B------:R-:W-:-:S03]  /*0260*/  @P0 VIADD R14, R14, 0x1 ;  /* 0x000000010e0e0836 */ /* 0x000fc60000000000 */
[----:B------:R-:W-:-:S13]  /*0270*/  ISETP.GE.U32.AND P1, PT, R3, R4, PT ;  /* 0x000000040300720c */ /* 0x000fda0003f26070 */
[----:B------:R-:W-:Y:S02]  /*0280*/  @P1 IADD3 R14, R14, 0x1, RZ ;  /* 0x000000010e0e1810 */ /* 0x000fe40007ffe0ff */
[----:B------:R-:W-:-:S05]  /*0290*/  @!P2 LOP3.LUT R14, RZ, R4, RZ, 0x33, !PT ;  /* 0x00000004ff0ea212 */ /* 0x000fca00078e33ff */
[----:B------:R-:W-:-:S04]  /*02a0*/  IMAD.MOV R13, RZ, RZ, -R14 ;  /* 0x000000ffff0d7224 */ /* 0x000fc800078e0a0e */
[----:B------:R-:W-:-:S07]  /*02b0*/  IMAD R13, R4, R13, UR4 ;  /* 0x00000004040d7e24 */ /* 0x000fce000f8e020d */
.L_x_1:
[----:B------:R-:W-:Y:S01]  /*02c0*/  ULDC.64 UR4, c[0x0][0x228] ;  /* 0x00008a0000047ab9 */ /* 0x000fe20000000a00 */
[----:B------:R-:W-:Y:S02]  /*02d0*/  SHF.R.S32.HI R18, RZ, 0x1f, R10 ;  /* 0x0000001fff127819 */ /* 0x000fe4000001140a */
[----:B------:R-:W-:-:S04]  /*02e0*/  ISETP.GE.U32.AND P0, PT, R10, UR4, PT ;  /* 0x000000040a007c0c */ /* 0x000fc8000bf06070 */
[----:B------:R-:W-:-:S13]  /*02f0*/  ISETP.GE.AND.EX P0, PT, R18, UR5, PT, P0 ;  /* 0x0000000512007c0c */ /* 0x000fda000bf06300 */
[----:B------:R-:W-:Y:S05]  /*0300*/  @P0 EXIT ;  /* 0x000000000000094d */ /* 0x000fea0003800000 */
[----:B------:R-:W-:Y:S01]  /*0310*/  ULDC.64 UR4, c[0x0][0x230] ;  /* 0x00008c0000047ab9 */ /* 0x000fe20000000a00 */
[----:B------:R-:W-:Y:S02]  /*0320*/  SHF.R.S32.HI R19, RZ, 0x1f, R8 ;  /* 0x0000001fff137819 */ /* 0x000fe40000011408 */
[----:B------:R-:W-:-:S04]  /*0330*/  ISETP.GE.U32.AND P0, PT, R8, UR4, PT ;  /* 0x0000000408007c0c */ /* 0x000fc8000bf06070 */
[----:B------:R-:W-:-:S13]  /*0340*/  ISETP.GE.AND.EX P0, PT, R19, UR5, PT, P0 ;  /* 0x0000000513007c0c */ /* 0x000fda000bf06300 */
[----:B------:R-:W-:Y:S05]  /*0350*/  @P0 EXIT ;  /* 0x000000000000094d */ /* 0x000fea0003800000 */
[----:B------:R-:W0:Y:S01]  /*0360*/  LDC.64 R4, c[0x0][0x2b8] ;  /* 0x0000ae00ff047b82 */ /* 0x000e220000000a00 */
[----:B------:R-:W-:Y:S01]  /*0370*/  ULDC.64 UR4, c[0x0][0x2b0] ;  /* 0x0000ac0000047ab9 */ /* 0x000fe20000000a00 */
[----:B------:R-:W-:Y:S01]  /*0380*/  ULDC UR8, c[0x0][0x270] ;  /* 0x00009c0000087ab9 */ /* 0x000fe20000000800 */
[----:B------:R-:W-:Y:S01]  /*0390*/  ULDC.64 UR10, c[0x0][0x2a8] ;  /* 0x0000aa00000a7ab9 */ /* 0x000fe20000000a00 */
[----:B------:R-:W-:Y:S01]  /*03a0*/  IMAD R11, R8, UR5, RZ ;  /* 0x00000005080b7c24 */ /* 0x000fe2000f8e02ff */
[----:B------:R-:W-:Y:S01]  /*03b0*/  ULDC UR5, c[0x0][0x2c0] ;  /* 0x0000b00000057ab9 */ /* 0x000fe20000000800 */
[----:B------:R-:W-:Y:S02]  /*03c0*/  ULDC.64 UR6, c[0x0][0x2a0] ;  /* 0x0000a80000067ab9 */ /* 0x000fe40000000a00 */
[----:B------:R-:W1:Y:S01]  /*03d0*/  LDC R9, c[0x0][0x278] ;  /* 0x00009e00ff097b82 */ /* 0x000e620000000800 */
[----:B------:R-:W-:Y:S02]  /*03e0*/  VIADD R3, R11, -UR5 ;  /* 0x800000050b037c36 */ /* 0x000fe40008000000 */
[----:B0-----:R-:W-:Y:S01]  /*03f0*/  IMAD R2, R10, UR4, -R5 ;  /* 0x000000040a027c24 */ /* 0x001fe2000f8e0a05 */
[----:B------:R-:W-:Y:S01]  /*0400*/  ULDC UR4, c[0x0][0x268] ;  /* 0x00009a0000047ab9 */ /* 0x000fe20000000800 */
[----:B------:R-:W-:-:S02]  /*0410*/  VIADD R7, R5, UR8 ;  /* 0x0000000805077c36 */ /* 0x000fc40008000000 */
[----:B------:R-:W-:Y:S02]  /*0420*/  IMAD R0, R13, UR11, -R4 ;  /* 0x0000000b0d007c24 */ /* 0x000fe4000f8e0a04 */
[----:B------:R-:W-:Y:S01]  /*0430*/  VIADD R5, R4, UR4 ;  /* 0x0000000404057c36 */ /* 0x000fe20008000000 */
[----:B------:R-:W-:Y:S02]  /*0440*/  VIADDMNMX R7, R2, UR7, R7, PT ;  /* 0x0000000702077c46 */ /* 0x000fe4000b800107 */
[----:B-1----:R-:W-:Y:S02]  /*0450*/  IADD3 R12, R9, UR5, RZ ;  /* 0x00000005090c7c10 */ /* 0x002fe4000fffe0ff */
[----:B------:R-:W-:Y:S01]  /*0460*/  VIADDMNMX R5, R0, UR6, R5, PT ;  /* 0x0000000600057c46 */ /* 0x000fe2000b800105 */
[----:B------:R-:W-:Y:S01]  /*0470*/  ULDC UR6, c[0x0][0x2cc] ;  /* 0x0000b30000067ab9 */ /* 0x000fe20000000800 */
[----:B------:R-:W-:Y:S02]  /*0480*/  VIADDMNMX R4, R3, UR10, R12, PT ;  /* 0x0000000a03047c46 */ /* 0x000fe4000b80010c */
[----:B------:R-:W-:Y:S01]  /*0490*/  ISETP.NE.AND P0, PT, RZ, UR6, PT ;  /* 0x00000006ff007c0c */ /* 0x000fe2000bf05270 */
[C---:B------:R-:W-:Y:S01]  /*04a0*/  IMAD.IADD R15, R5.reuse, 0x1, -R0 ;  /* 0x00000001050f7824 */ /* 0x040fe200078e0a00 */
[----:B------:R-:W-:Y:S01]  /*04b0*/  IADD3 R16, -R2, R7, RZ ;  /* 0x0000000702107210 */ /* 0x000fe20007ffe1ff */
[----:B------:R-:W-:Y:S01]  /*04c0*/  IMAD.IADD R17, R4, 0x1, -R3 ;  /* 0x0000000104117824 */ /* 0x000fe200078e0a03 */
[----:B------:R-:W-:-:S02]  /*04d0*/  VIMNMX R5, R5, UR4, PT ;  /* 0x0000000405057c48 */ /* 0x000fc4000bfe0100 */
[----:B------:R-:W-:Y:S01]  /*04e0*/  VIMNMX R7, R7, UR8, PT ;  /* 0x0000000807077c48 */ /* 0x000fe2000bfe0100 */
[----:B------:R-:W-:Y:S01]  /*04f0*/  IMAD R16, R16, R17, RZ ;  /* 0x0000001110107224 */ /* 0x000fe200078e02ff */
[----:B------:R-:W-:Y:S02]  /*0500*/  VIMNMX R0, RZ, R0, !PT ;  /* 0x00000000ff007248 */ /* 0x000fe40007fe0100 */
[----:B------:R-:W-:Y:S01]  /*0510*/  VIMNMX R2, RZ, R2, !PT ;  /* 0x00000002ff027248 */ /* 0x000fe20007fe0100 */
[----:B------:R-:W-:Y:S01]  /*0520*/  IMAD R15, R15, R16, RZ ;  /* 0x000000100f0f7224 */ /* 0x000fe200078e02ff */
[----:B------:R-:W-:Y:S02]  /*0530*/  VIMNMX R3, RZ, R3, !PT ;  /* 0x00000003ff037248 */ /* 0x000fe40007fe0100 */
[----:B------:R-:W-:Y:S01]  /*0540*/  VIMNMX R4, R4, R9, PT ;  /* 0x0000000904047248 */ /* 0x000fe20003fe0100 */
[----:B------:R-:W-:Y:S06]  /*0550*/  @P0 BRA `(.L_x_2) ;  /* 0x0000000000240947 */ /* 0x000fec0003800000 */
[----:B------:R-:W-:Y:S01]  /*0560*/  ULDC.U8 UR4, c[0x0][0x2c4] ;  /* 0x0000b10000047ab9 */ /* 0x000fe20000000000 */
[----:B------:R-:W-:Y:S01]  /*0570*/  IMAD.MOV.U32 R6, RZ, RZ, R15 ;  /* 0x000000ffff067224 */ /* 0x000fe200078e000f */
[----:B------:R-:W-:-:S06]  /*0580*/  UPRMT UR4, UR4, 0x8880, URZ ;  /* 0x0000888004047896 */ /* 0x000fcc000800003f */
[----:B------:R-:W-:-:S13]  /*0590*/  ISETP.NE.AND P0, PT, RZ, UR4, PT ;  /* 0x00000004ff007c0c */ /* 0x000fda000bf05270 */
[----:B------:R-:W-:Y:S01]  /*05a0*/  @!P0 IADD3 R16, -R3, R4, RZ ;  /* 0x0000000403108210 */ /* 0x000fe20007ffe1ff */
[----:B------:R-:W-:Y:S01]  /*05b0*/  @!P0 IMAD.IADD R17, R7, 0x1, -R2 ;  /* 0x0000000107118824 */ /* 0x000fe200078e0a02 */
[----:B------:R-:W-:-:S03]  /*05c0*/  @!P0 IADD3 R15, R5, -R0, RZ ;  /* 0x80000000050f8210 */ /* 0x000fc60007ffe0ff */
[----:B------:R-:W-:-:S04]  /*05d0*/  @!P0 IMAD R16, R16, R17, RZ ;  /* 0x0000001110108224 */ /* 0x000fc800078e02ff */
[----:B------:R-:W-:-:S07]  /*05e0*/  @!P0 IMAD R6, R15, R16, RZ ;  /* 0x000000100f068224 */ /* 0x000fce00078e02ff */
.L_x_2:
[----:B------:R-:W-:Y:S01]  /*05f0*/  ULDC.64 UR6, c[0x0][0x248] ;  /* 0x0000920000067ab9 */ /* 0x000fe20000000a00 */
[----:B------:R-:W-:Y:S01]  /*0600*/  ULDC.64 UR8, c[0x0][0x208] ;  /* 0x0000820000087ab9 */ /* 0x000fe20000000a00 */
[----:B------:R-:W-:Y:S02]  /*0610*/  IMAD R15, R18, UR6, RZ ;  /* 0x00000006120f7c24 */ /* 0x000fe4000f8e02ff */
[----:B------:R-:W-:-:S04]  /*0620*/  IMAD.WIDE.U32 R16, R10, UR6, RZ ;  /* 0x000000060a107c25 */ /* 0x000fc8000f8e00ff */
[----:B------:R-:W-:Y:S01]  /*0630*/  IMAD R15, R10, UR7, R15 ;  /* 0x000000070a0f7c24 */ /* 0x000fe2000f8e020f */
[----:B------:R-:W-:Y:S01]  /*0640*/  ULDC.64 UR6, c[0x0][0x250] ;  /* 0x0000940000067ab9 */ /* 0x000fe20000000a00 */
[----:B------:R-:W-:Y:S01]  /*0650*/  SHF.R.S32.HI R10, RZ, 0x1f, R13 ;  /* 0x0000001fff0a7819 */ /* 0x000fe2000001140d */
[----:B------:R-:W-:Y:S02]  /*0660*/  IMAD R19, R19, UR6, RZ ;  /* 0x0000000613137c24 */ /* 0x000fe4000f8e02ff */
[----:B------:R-:W-:Y:S02]  /*0670*/  IMAD.IADD R17, R17, 0x1, R15 ;  /* 0x0000000111117824 */ /* 0x000fe400078e020f */
[C---:B------:R-:W-:Y:S02]  /*0680*/  IMAD R19, R8.reuse, UR7, R19 ;  /* 0x0000000708137c24 */ /* 0x040fe4000f8e0213 */
[----:B------:R-:W-:Y:S01]  /*0690*/  IMAD.WIDE.U32 R16, R8, UR6, R16 ;  /* 0x0000000608107c25 */ /* 0x000fe2000f8e0010 */
[----:B------:R-:W-:Y:S01]  /*06a0*/  ULDC.64 UR6, c[0x0][0x240] ;  /* 0x0000900000067ab9 */ /* 0x000fe20000000a00 */
[----:B------:R-:W-:-:S02]  /*06b0*/  SHF.R.S32.HI R8, RZ, 0x1f, R14 ;  /* 0x0000001fff087819 */ /* 0x000fc4000001140e */
[----:B------:R-:W-:Y:S02]  /*06c0*/  IMAD R10, R10, UR6, RZ ;  /* 0x000000060a0a7c24 */ /* 0x000fe4000f8e02ff */
[----:B------:R-:W-:Y:S02]  /*06d0*/  IMAD.IADD R17, R17, 0x1, R19 ;  /* 0x0000000111117824 */ /* 0x000fe400078e0213 */
[C---:B------:R-:W-:Y:S02]  /*06e0*/  IMAD R15, R13.reuse, UR7, R10 ;  /* 0x000000070d0f7c24 */ /* 0x040fe4000f8e020a */
[----:B------:R-:W-:Y:S01]  /*06f0*/  IMAD.WIDE.U32 R16, R13, UR6, R16 ;  /* 0x000000060d107c25 */ /* 0x000fe2000f8e0010 */
[----:B------:R-:W-:-:S03]  /*0700*/  ULDC.64 UR6, c[0x0][0x238] ;  /* 0x00008e0000067ab9 */ /* 0x000fc60000000a00 */
[----:B------:R-:W-:Y:S01]  /*0710*/  IMAD R13, R8, UR6, RZ ;  /* 0x00000006080d7c24 */ /* 0x000fe2000f8e02ff */
[----:B------:R-:W-:-:S03]  /*0720*/  IADD3 R17, R17, R15, RZ ;  /* 0x0000000f11117210 */ /* 0x000fc60007ffe0ff */
[C---:B------:R-:W-:Y:S02]  /*0730*/  IMAD R13, R14.reuse, UR7, R13 ;  /* 0x000000070e0d7c24 */ /* 0x040fe4000f8e020d */
[----:B------:R-:W-:Y:S01]  /*0740*/  IMAD.WIDE.U32 R16, R14, UR6, R16 ;  /* 0x000000060e107c25 */ /* 0x000fe2000f8e0010 */
[----:B------:R-:W-:-:S03]  /*0750*/  ULDC.64 UR6, c[0x0][0x210] ;  /* 0x0000840000067ab9 */ /* 0x000fc60000000a00 */
[----:B------:R-:W-:Y:S01]  /*0760*/  IMAD.IADD R13, R17, 0x1, R13 ;  /* 0x00000001110d7824 */ /* 0x000fe200078e020d */
[----:B------:R-:W-:-:S04]  /*0770*/  LEA R18, P0, R16, UR6, 0x1 ;  /* 0x0000000610127c11 */ /* 0x000fc8000f8008ff */
[----:B------:R-:W-:-:S05]  /*0780*/  LEA.HI.X R19, R16, UR7, R13, 0x1, P0 ;  /* 0x0000000710137c11 */ /* 0x000fca00080f0c0d */
[----:B------:R0:W5:Y:S01]  /*0790*/  LDG.E.U16 R18, desc[UR8][R18.64] ;  /* 0x0000000812127981 */ /* 0x000162000c1e1500 */
[----:B------:R-:W-:-:S13]  /*07a0*/  ISETP.GT.AND P0, PT, R5, R0, PT ;  /* 0x000000000500720c */ /* 0x000fda0003f04270 */
[----:B0-----:R-:W-:Y:S05]  /*07b0*/  @!P0 EXIT ;  /* 0x000000000000894d */ /* 0x001fea0003800000 */
[----:B------:R-:W-:Y:S01]  /*07c0*/  LOP3.LUT R11, RZ, R11, RZ, 0x33, !PT ;  /* 0x0000000bff0b7212 */ /* 0x000fe200078e33ff */
[----:B------:R-:W-:Y:S01]  /*07d0*/  ULDC.64 UR12, c[0x0][0x280] ;  /* 0x0000a000000c7ab9 */ /* 0x000fe20000000a00 */
[----:B------:R-:W-:Y:S01]  /*07e0*/  I2FP.F32.S32 R6, R6 ;  /* 0x0000000600067245 */ /* 0x000fe20000201400 */
[----:B------:R-:W-:Y:S01]  /*07f0*/  ULDC.64 UR6, c[0x0][0x290] ;  /* 0x0000a40000067ab9 */ /* 0x000fe20000000a00 */
[----:B------:R-:W-:Y:S01]  /*0800*/  IMAD R19, R8, UR12, RZ ;  /* 0x0000000c08137c24 */ /* 0x000fe2000f8e02ff */
[----:B------:R-:W-:Y:S01]  /*0810*/  LOP3.LUT R13, RZ, R12, RZ, 0x33, !PT ;  /* 0x0000000cff0d7212 */ /* 0x000fe200078e33ff */
[----:B------:R-:W-:Y:S01]  /*0820*/  VIADD R8, R11, UR5 ;  /* 0x000000050b087c36 */ /* 0x000fe20008000000 */
[----:B------:R-:W0:Y:S01]  /*0830*/  MUFU.RCP R15, R6 ;  /* 0x00000006000f7308 */ /* 0x000e220000001000 */
[----:B------:R-:W-:Y:S01]  /*0840*/  IMAD.WIDE.U32 R16, R2, UR6, RZ ;  /* 0x0000000602107c25 */ /* 0x000fe2000f8e00ff */
[----:B------:R-:W-:Y:S01]  /*0850*/  LOP3.LUT R9, RZ, R9, RZ, 0x33, !PT ;  /* 0x00000009ff097212 */ /* 0x000fe200078e33ff */
[----:B------:R-:W-:Y:S01]  /*0860*/  ULDC.64 UR4, c[0x0][0x288] ;  /* 0x0000a20000047ab9 */ /* 0x000fe20000000a00 */
[----:B------:R-:W-:Y:S01]  /*0870*/  VIADDMNMX R8, R8, -UR10, R13, !PT ;  /* 0x8000000a08087c46 */ /* 0x000fe2000f80010d */
[----:B------:R-:W-:Y:S01]  /*0880*/  IMAD R17, R2, UR7, R17 ;  /* 0x0000000702117c24 */ /* 0x000fe2000f8e0211 */
[----:B------:R-:W-:Y:S01]  /*0890*/  ULDC.64 UR6, c[0x0][0x298] ;  /* 0x0000a60000067ab9 */ /* 0x000fe20000000a00 */
[----:B------:R-:W-:Y:S01]  /*08a0*/  IMAD R19, R14, UR13, R19 ;  /* 0x0000000d0e137c24 */ /* 0x000fe2000f8e0213 */
[----:B------:R-:W-:Y:S01]  /*08b0*/  VIMNMX R8, R8, R9, !PT ;  /* 0x0000000908087248 */ /* 0x000fe20007fe0100 */
[----:B------:R-:W-:Y:S01]  /*08c0*/  IMAD.WIDE.U32 R10, R14, UR12, R16 ;  /* 0x0000000c0e0a7c25 */ /* 0x000fe2000f8e0010 */
[----:B------:R-:W-:Y:S01]  /*08d0*/  LOP3.LUT R9, RZ, R3, RZ, 0x33, !PT ;  /* 0x00000003ff097212 */ /* 0x000fe200078e33ff */
[----:B------:R-:W-:-:S02]  /*08e0*/  USHF.L.U64.HI UR7, UR6, 0x1, UR7 ;  /* 0x0000000106077899 */ /* 0x000fc40008010207 */
[----:B-----5:R-:W-:Y:S01]  /*08f0*/  IMAD.U32 R18, R18, 0x10000, RZ ;  /* 0x0001000012127824 */ /* 0x020fe200078e00ff */
[----:B------:R-:W-:Y:S01]  /*0900*/  IADD3 R11, R19, R11, RZ ;  /* 0x0000000b130b7210 */ /* 0x000fe20007ffe0ff */
[----:B------:R-:W-:Y:S01]  /*0910*/  IMAD.IADD R32, R9, 0x1, -R8 ;  /* 0x0000000109207824 */ /* 0x000fe200078e0a08 */
[----:B------:R-:W-:Y:S01]  /*0920*/  IADD3 R8, -R8, -0x2, -R3 ;  /* 0xfffffffe08087810 */ /* 0x000fe20007ffe903 */
[----:B0-----:R-:W-:Y:S01]  /*0930*/  FMUL.FTZ R6, R18, R15 ;  /* 0x0000000f12067220 */ /* 0x001fe20000410000 */
[----:B------:R-:W-:Y:S01]  /*0940*/  IMAD.WIDE.U32 R14, R14, UR12, RZ ;  /* 0x0000000c0e0e7c25 */ /* 0x000fe2000f8e00ff */
[----:B------:R-:W-:Y:S01]  /*0950*/  USHF.L.U32 UR6, UR6, 0x1, URZ ;  /* 0x0000000106067899 */ /* 0x000fe2000800063f */
[----:B------:R-:W-:Y:S02]  /*0960*/  ISETP.GE.U32.AND P0, PT, R8, 0x3, PT ;  /* 0x000000030800780c */ /* 0x000fe40003f06070 */
[C---:B------:R-:W-:Y:S01]  /*0970*/  IMAD.WIDE.U32 R16, R0.reuse, UR4, R10 ;  /* 0x0000000400107c25 */ /* 0x040fe2000f8e000a */
[C---:B------:R-:W-:Y:S01]  /*0980*/  IADD3 R8, R3.reuse, 0x1, RZ ;  /* 0x0000000103087810 */ /* 0x040fe20007ffe0ff */
[----:B------:R-:W-:Y:S01]  /*0990*/  UMOV UR4, URZ ;  /* 0x0000003f00047c82 */ /* 0x000fe20008000000 */
[----:B------:R-:W-:Y:S01]  /*09a0*/  F2FP.BF16.F32.PACK_AB R6, RZ, R6 ;  /* 0x00000006ff06723e */ /* 0x000fe200000010ff */
[C---:B------:R-:W-:Y:S01]  /*09b0*/  VIADD R10, R3.reuse, 0x2 ;  /* 0x00000002030a7836 */ /* 0x040fe20000000000 */
[----:B------:R-:W-:Y:S01]  /*09c0*/  SHF.R.S32.HI R11, RZ, 0x1f, R3 ;  /* 0x0000001fff0b7819 */ /* 0x000fe20000011403 */
[----:B------:R-:W-:Y:S01]  /*09d0*/  VIADD R12, R3, 0x3 ;  /* 0x00000003030c7836 */ /* 0x000fe20000000000 */
[----:B------:R-:W-:Y:S01]  /*09e0*/  SHF.R.S32.HI R13, RZ, 0x1f, R8 ;  /* 0x0000001fff0d7819 */ /* 0x000fe20000011408 */
[----:B------:R-:W-:Y:S01]  /*09f0*/  IMAD R9, R0, UR5, R17 ;  /* 0x0000000500097c24 */ /* 0x000fe2000f8e0211 */
[----:B------:R-:W-:Y:S01]  /*0a00*/  SHF.R.S32.HI R33, RZ, 0x1f, R10 ;  /* 0x0000001fff217819 */ /* 0x000fe2000001140a */
[----:B------:R-:W-:Y:S01]  /*0a10*/  UMOV UR5, URZ ;  /* 0x0000003f00057c82 */ /* 0x000fe20008000000 */
[----:B------:R-:W-:-:S02]  /*0a20*/  IADD3 R35, R15, R19, RZ ;  /* 0x000000130f237210 */ /* 0x000fc40007ffe0ff */
[----:B------:R-:W-:-:S07]  /*0a30*/  LOP3.LUT R32, R32, 0x3, RZ, 0xc0, !PT ;  /* 0x0000000320207812 */ /* 0x000fce00078ec0ff */
.L_x_11:
[----:B------:R-:W-:Y:S01]  /*0a40*/  ISETP.GT.AND P1, PT, R7, R2, PT ;  /* 0x000000020700720c */ /* 0x000fe20003f24270 */
[----:B------:R-:W-:-:S12]  /*0a50*/  BSSY B0, `(.L_x_3) ;  /* 0x0000068000007945 */ /* 0x000fd80003800000 */
[----:B012---:R-:W-:Y:S05]  /*0a60*/  @!P1 BRA `(.L_x_4) ;  /* 0x0000000400989947 */ /* 0x007fea0003800000 */
[----:B------:R-:W0:Y:S01]  /*0a70*/  LDC.64 R22, c[0x0][0x288] ;  /* 0x0000a200ff167b82 */ /* 0x000e220000000a00 */
[----:B------:R-:W-:Y:S01]  /*0a80*/  SHF.R.S32.HI R19, RZ, 0x1f, R0 ;  /* 0x0000001fff137819 */ /* 0x000fe20000011400 */
[----:B------:R-:W-:Y:S01]  /*0a90*/  IMAD.MOV.U32 R34, RZ, RZ, R14 ;  /* 0x000000ffff227224 */ /* 0x000fe200078e000e */
[----:B------:R-:W-:Y:S01]  /*0aa0*/  MOV R21, R9 ;  /* 0x0000000900157202 */ /* 0x000fe20000000f00 */
[----:B------:R-:W-:Y:S01]  /*0ab0*/  IMAD.MOV.U32 R20, RZ, RZ, R16 ;  /* 0x000000ffff147224 */ /* 0x000fe200078e0010 */
[----:B------:R-:W-:Y:S01]  /*0ac0*/  MOV R36, R2 ;  /* 0x0000000200247202 */ /* 0x000fe20000000f00 */
[----:B------:R-:W-:Y:S02]  /*0ad0*/  IMAD.MOV.U32 R37, RZ, RZ, RZ ;  /* 0x000000ffff257224 */ /* 0x000fe400078e00ff */
[----:B0-----:R-:W-:Y:S02]  /*0ae0*/  IMAD R24, R19, R22, RZ ;  /* 0x0000001613187224 */ /* 0x001fe400078e02ff */
[----:B------:R-:W-:-:S02]  /*0af0*/  IMAD R26, R22, UR5, RZ ;  /* 0x00000005161a7c24 */ /* 0x000fc4000f8e02ff */
[----:B------:R-:W-:-:S04]  /*0b00*/  IMAD.WIDE.U32 R18, R0, R22, R34 ;  /* 0x0000001600127225 */ /* 0x000fc800078e0022 */
[----:B------:R-:W-:-:S04]  /*0b10*/  IMAD.WIDE.U32 R20, R22, UR4, R20 ;  /* 0x0000000416147c25 */ /* 0x000fc8000f8e0014 */
[----:B------:R-:W-:Y:S02]  /*0b20*/  IMAD R39, R0, R23, R24 ;  /* 0x0000001700277224 */ /* 0x000fe400078e0218 */
[----:B------:R-:W-:Y:S02]  /*0b30*/  IMAD R41, R23, UR4, R26 ;  /* 0x0000000417297c24 */ /* 0x000fe4000f8e021a */
[----:B------:R-:W-:Y:S02]  /*0b40*/  IMAD.MOV.U32 R34, RZ, RZ, RZ ;  /* 0x000000ffff227224 */ /* 0x000fe400078e00ff */
[----:B------:R-:W-:Y:S02]  /*0b50*/  IMAD.IADD R39, R19, 0x1, R39 ;  /* 0x0000000113277824 */ /* 0x000fe400078e0227 */
[----:B------:R-:W-:-:S07]  /*0b60*/  IMAD.IADD R41, R21, 0x1, R41 ;  /* 0x0000000115297824 */ /* 0x000fce00078e0229 */
.L_x_10:
[----:B------:R-:W-:Y:S01]  /*0b70*/  ISETP.GT.AND P1, PT, R4, R3, PT ;  /* 0x000000030400720c */ /* 0x000fe20003f24270 */
[----:B------:R-:W-:-:S12]  /*0b80*/  BSSY B1, `(.L_x_5) ;  /* 0x000004f000017945 */ /* 0x000fd80003800000 */
[----:B012---:R-:W-:Y:S05]  /*0b90*/  @!P1 BRA `(.L_x_6) ;  /* 0x0000000400349947 */ /* 0x007fea0003800000 */
[----:B------:R-:W0:Y:S01]  /*0ba0*/  LDC.64 R22, c[0x0][0x290] ;  /* 0x0000a400ff167b82 */ /* 0x000e220000000a00 */
[----:B------:R-:W-:Y:S01]  /*0bb0*/  ISETP.NE.AND P1, PT, R32, RZ, PT ;  /* 0x000000ff2000720c */ /* 0x000fe20003f25270 */
[----:B------:R-:W-:Y:S01]  /*0bc0*/  BSSY B2, `(.L_x_7) ;  /* 0x0000027000027945 */ /* 0x000fe20003800000 */
[----:B------:R-:W-:-:S11]  /*0bd0*/  MOV R38, R3 ;  /* 0x0000000300267202 */ /* 0x000fd60000000f00 */
[----:B------:R-:W-:Y:S05]  /*0be0*/  @!P1 BRA `(.L_x_8) ;  /* 0x0000000000909947 */ /* 0x000fea0003800000 */
[----:B------:R-:W1:Y:S01]  /*0bf0*/  LDC.64 R30, c[0x0][0x298] ;  /* 0x0000a600ff1e7b82 */ /* 0x000e620000000a00 */
[----:B------:R-:W-:Y:S01]  /*0c00*/  SHF.R.S32.HI R27, RZ, 0x1f, R36 ;  /* 0x0000001fff1b7819 */ /* 0x000fe20000011424 */
[----:B------:R-:W-:-:S04]  /*0c10*/  IMAD.MOV.U32 R38, RZ, RZ, R18 ;  /* 0x000000ffff267224 */ /* 0x000fc800078e0012 */
[-C--:B0-----:R-:W-:Y:S02]  /*0c20*/  IMAD R27, R27, R22.reuse, RZ ;  /* 0x000000161b1b7224 */ /* 0x081fe400078e02ff */
[----:B------:R-:W0:Y:S01]  /*0c30*/  LDC.64 R24, c[0x0][0x258] ;  /* 0x00009600ff187b82 */ /* 0x000e220000000a00 */
[----:B------:R-:W-:-:S04]  /*0c40*/  IMAD.WIDE.U32 R28, R36, R22, R38 ;  /* 0x00000016241c7225 */ /* 0x000fc800078e0026 */
[----:B------:R-:W-:Y:S02]  /*0c50*/  IMAD R27, R36, R23, R27 ;  /* 0x00000017241b7224 */ /* 0x000fe400078e021b */
[----:B------:R-:W-:Y:S02]  /*0c60*/  IMAD.MOV.U32 R38, RZ, RZ, R8 ;  /* 0x000000ffff267224 */ /* 0x000fe400078e0008 */
[----:B------:R-:W-:Y:S02]  /*0c70*/  IMAD.IADD R29, R29, 0x1, R27 ;  /* 0x000000011d1d7824 */ /* 0x000fe400078e021b */
[-C--:B-1----:R-:W-:Y:S02]  /*0c80*/  IMAD R26, R11, R30.reuse, RZ ;  /* 0x0000001e0b1a7224 */ /* 0x082fe400078e02ff */
[----:B------:R-:W-:-:S04]  /*0c90*/  IMAD.WIDE.U32 R42, R3, R30, R28 ;  /* 0x0000001e032a7225 */ /* 0x000fc800078e001c */
[----:B------:R-:W-:Y:S01]  /*0ca0*/  IMAD R27, R3, R31, R26 ;  /* 0x0000001f031b7224 */ /* 0x000fe200078e021a */
[----:B0-----:R-:W-:-:S04]  /*0cb0*/  LEA R26, P1, R42, R24, 0x1 ;  /* 0x000000182a1a7211 */ /* 0x001fc800078208ff */
[----:B------:R-:W-:-:S04]  /*0cc0*/  IADD3 R27, R43, R27, RZ ;  /* 0x0000001b2b1b7210 */ /* 0x000fc80007ffe0ff */
[----:B------:R-:W-:Y:S02]  /*0cd0*/  LEA.HI.X R27, R42, R25, R27, 0x1, P1 ;  /* 0x000000192a1b7211 */ /* 0x000fe400008f0c1b */
[----:B------:R-:W-:-:S03]  /*0ce0*/  ISETP.NE.AND P1, PT, R32, 0x1, PT ;  /* 0x000000012000780c */ /* 0x000fc60003f25270 */
[----:B------:R1:W-:Y:S10]  /*0cf0*/  STG.E.U16 desc[UR8][R26.64], R6 ;  /* 0x000000061a007986 */ /* 0x0003f4000c101508 */
[----:B------:R-:W-:Y:S05]  /*0d00*/  @!P1 BRA `(.L_x_8) ;  /* 0x0000000000489947 */ /* 0x000fea0003800000 */
[----:B------:R-:W-:Y:S01]  /*0d10*/  ISETP.NE.AND P1, PT, R32, 0x2, PT ;  /* 0x000000022000780c */ /* 0x000fe20003f25270 */
[----:B-1----:R-:W-:-:S04]  /*0d20*/  IMAD.WIDE.U32 R26, R8, R30, R28 ;  /* 0x0000001e081a7225 */ /* 0x002fc800078e001c */
[----:B------:R-:W-:-:S04]  /*0d30*/  IMAD R38, R13, R30, RZ ;  /* 0x0000001e0d267224 */ /* 0x000fc800078e02ff */
[----:B------:R-:W-:Y:S02]  /*0d40*/  IMAD R43, R8, R31, R38 ;  /* 0x0000001f082b7224 */ /* 0x000fe400078e0226 */
[----:B------:R-:W-:Y:S02]  /*0d50*/  IMAD.MOV.U32 R38, RZ, RZ, R10 ;  /* 0x000000ffff267224 */ /* 0x000fe400078e000a */
[----:B------:R-:W-:Y:S01]  /*0d60*/  @P1 IMAD.WIDE.U32 R28, R10, R30, R28 ;  /* 0x0000001e0a1c1225 */ /* 0x000fe200078e001c */
[----:B------:R-:W-:-:S03]  /*0d70*/  @P1 MOV R38, R12 ;  /* 0x0000000c00261202 */ /* 0x000fc60000000f00 */
[----:B------:R-:W-:-:S04]  /*0d80*/  @P1 IMAD R30, R33, R30, RZ ;  /* 0x0000001e211e1224 */ /* 0x000fc800078e02ff */
[----:B------:R-:W-:Y:S01]  /*0d90*/  @P1 IMAD R45, R10, R31, R30 ;  /* 0x0000001f0a2d1224 */ /* 0x000fe200078e021e */
[-C--:B------:R-:W-:Y:S01]  /*0da0*/  LEA R30, P2, R26, R24.reuse, 0x1 ;  /* 0x000000181a1e7211 */ /* 0x080fe200078408ff */
[----:B------:R-:W-:Y:S01]  /*0db0*/  IMAD.IADD R31, R27, 0x1, R43 ;  /* 0x000000011b1f7824 */ /* 0x000fe200078e022b */
[----:B------:R-:W-:Y:S02]  /*0dc0*/  @P1 LEA R24, P3, R28, R24, 0x1 ;  /* 0x000000181c181211 */ /* 0x000fe400078608ff */
[----:B------:R-:W-:Y:S02]  /*0dd0*/  @P1 IADD3 R27, R29, R45, RZ ;  /* 0x0000002d1d1b1210 */ /* 0x000fe40007ffe0ff */
[-C--:B------:R-:W-:Y:S02]  /*0de0*/  LEA.HI.X R31, R26, R25.reuse, R31, 0x1, P2 ;  /* 0x000000191a1f7211 */ /* 0x080fe400010f0c1f */
[----:B------:R-:W-:Y:S02]  /*0df0*/  @P1 LEA.HI.X R25, R28, R25, R27, 0x1, P3 ;  /* 0x000000191c191211 */ /* 0x000fe400018f0c1b */
[----:B------:R-:W-:Y:S01]  /*0e00*/  PRMT R26, R6, 0x7610, R26 ;  /* 0x00007610061a7816 */ /* 0x000fe2000000001a */
[----:B------:R2:W-:Y:S04]  /*0e10*/  STG.E.U16 desc[UR8][R30.64], R6 ;  /* 0x000000061e007986 */ /* 0x0005e8000c101508 */
[----:B------:R2:W-:Y:S02]  /*0e20*/  @P1 STG.E.U16 desc[UR8][R24.64], R26 ;  /* 0x0000001a18001986 */ /* 0x0005e4000c101508 */
.L_x_8:
[----:B------:R-:W-:Y:S05]  /*0e30*/  BSYNC B2 ;  /* 0x0000000000027941 */ /* 0x000fea0003800000 */
.L_x_7:
[----:B------:R-:W-:Y:S05]  /*0e40*/  @!P0 BRA `(.L_x_6) ;  /* 0x0000000000888947 */ /* 0x000fea0003800000 */
[----:B-12---:R-:W-:Y:S01]  /*0e50*/  SHF.R.S32.HI R26, RZ, 0x1f, R38 ;  /* 0x0000001fff1a7819 */ /* 0x006fe20000011426 */
[-C--:B0-----:R-:W-:Y:S01]  /*0e60*/  IMAD R28, R37, R22.reuse, RZ ;  /* 0x00000016251c7224 */ /* 0x081fe200078e02ff */
[----:B------:R-:W-:Y:S01]  /*0e70*/  ULDC.64 UR10, c[0x0][0x298] ;  /* 0x0000a600000a7ab9 */ /* 0x000fe20000000a00 */
[----:B------:R-:W-:Y:S01]  /*0e80*/  IMAD.MOV.U32 R40, RZ, RZ, R20 ;  /* 0x000000ffff287224 */ /* 0x000fe200078e0014 */
[----:B------:R-:W-:Y:S01]  /*0e90*/  ULDC.64 UR12, c[0x0][0x258] ;  /* 0x00009600000c7ab9 */ /* 0x000fe20000000a00 */
[----:B------:R-:W-:Y:S02]  /*0ea0*/  IMAD R27, R26, UR10, RZ ;  /* 0x0000000a1a1b7c24 */ /* 0x000fe4000f8e02ff */
[----:B------:R-:W-:-:S04]  /*0eb0*/  IMAD.WIDE.U32 R24, R34, R22, R40 ;  /* 0x0000001622187225 */ /* 0x000fc800078e0028 */
[----:B------:R-:W-:Y:S02]  /*0ec0*/  IMAD R31, R34, R23, R28 ;  /* 0x00000017221f7224 */ /* 0x000fe400078e021c */
[----:B------:R-:W-:-:S03]  /*0ed0*/  IMAD.WIDE.U32 R22, R38, UR10, RZ ;  /* 0x0000000a26167c25 */ /* 0x000fc6000f8e00ff */
[----:B------:R-:W-:Y:S01]  /*0ee0*/  IADD3 R25, R25, R31, RZ ;  /* 0x0000001f19197210 */ /* 0x000fe20007ffe0ff */
[----:B------:R-:W-:Y:S01]  /*0ef0*/  IMAD R29, R38, UR11, R27 ;  /* 0x0000000b261d7c24 */ /* 0x000fe2000f8e021b */
[----:B------:R-:W-:-:S03]  /*0f00*/  LEA R27, P1, R24, UR12, 0x1 ;  /* 0x0000000c181b7c11 */ /* 0x000fc6000f8208ff */
[----:B------:R-:W-:Y:S01]  /*0f10*/  IMAD.IADD R29, R23, 0x1, R29 ;  /* 0x00000001171d7824 */ /* 0x000fe200078e021d */
[----:B------:R-:W-:Y:S02]  /*0f20*/  LEA R28, P2, R22, R27, 0x1 ;  /* 0x0000001b161c7211 */ /* 0x000fe400078408ff */
[----:B------:R-:W-:-:S04]  /*0f30*/  LEA.HI.X R25, R24, UR13, R25, 0x1, P1 ;  /* 0x0000000d18197c11 */ /* 0x000fc800088f0c19 */
[----:B------:R-:W-:-:S07]  /*0f40*/  LEA.HI.X R29, R22, R25, R29, 0x1, P2 ;  /* 0x00000019161d7211 */ /* 0x000fce00010f0c1d */
.L_x_9:
[----:B------:R-:W-:Y:S01]  /*0f50*/  IADD3 R26, P1, R28, UR6, RZ ;  /* 0x000000061c1a7c10 */ /* 0x000fe2000ff3e0ff */
[----:B------:R0:W-:Y:S01]  /*0f60*/  STG.E.U16 desc[UR8][R28.64], R6 ;  /* 0x000000061c007986 */ /* 0x0001e2000c101508 */
[----:B------:R-:W-:Y:S02]  /*0f70*/  PRMT R30, R6, 0x7610, R30 ;  /* 0x00007610061e7816 */ /* 0x000fe4000000001e */
[----:B------:R-:W-:Y:S02]  /*0f80*/  IADD3.X R27, R29, UR7, RZ, P1, !PT ;  /* 0x000000071d1b7c10 */ /* 0x000fe40008ffe4ff */
[----:B------:R-:W-:Y:S02]  /*0f90*/  IADD3 R24, P1, R26, UR6, RZ ;  /* 0x000000061a187c10 */ /* 0x000fe4000ff3e0ff */
[----:B------:R-:W-:Y:S01]  /*0fa0*/  PRMT R31, R6, 0x7610, R31 ;  /* 0x00007610061f7816 */ /* 0x000fe2000000001f */
[----:B------:R3:W-:Y:S01]  /*0fb0*/  STG.E.U16 desc[UR8][R26.64], R30 ;  /* 0x0000001e1a007986 */ /* 0x0007e2000c101508 */
[----:B------:R-:W-:-:S02]  /*0fc0*/  IADD3.X R25, R27, UR7, RZ, P1, !PT ;  /* 0x000000071b197c10 */ /* 0x000fc40008ffe4ff */
[----:B------:R-:W-:Y:S02]  /*0fd0*/  IADD3 R22, P1, R24, UR6, RZ ;  /* 0x0000000618167c10 */ /* 0x000fe4000ff3e0ff */
[----:B------:R-:W-:Y:S01]  /*0fe0*/  PRMT R40, R6, 0x7610, R40 ;  /* 0x0000761006287816 */ /* 0x000fe20000000028 */
[----:B------:R3:W-:Y:S01]  /*0ff0*/  STG.E.U16 desc[UR8][R24.64], R31 ;  /* 0x0000001f18007986 */ /* 0x0007e2000c101508 */
[----:B------:R-:W-:Y:S02]  /*1000*/  IADD3.X R23, R25, UR7, RZ, P1, !PT ;  /* 0x0000000719177c10 */ /* 0x000fe40008ffe4ff */
[----:B------:R-:W-:Y:S02]  /*1010*/  IADD3 R38, R38, 0x4, RZ ;  /* 0x0000000426267810 */ /* 0x000fe40007ffe0ff */
[----:B0-----:R-:W-:Y:S01]  /*1020*/  IADD3 R28, P2, R22, UR6, RZ ;  /* 0x00000006161c7c10 */ /* 0x001fe2000ff5e0ff */
[----:B------:R3:W-:Y:S01]  /*1030*/  STG.E.U16 desc[UR8][R22.64], R40 ;  /* 0x0000002816007986 */ /* 0x0007e2000c101508 */
[----:B------:R-:W-:-:S02]  /*1040*/  ISETP.GE.AND P1, PT, R38, R4, PT ;  /* 0x000000042600720c */ /* 0x000fc40003f26270 */
[----:B------:R-:W-:-:S11]  /*1050*/  IADD3.X R29, R23, UR7, RZ, P2, !PT ;  /* 0x00000007171d7c10 */ /* 0x000fd600097fe4ff */
[----:B---3--:R-:W-:Y:S05]  /*1060*/  @!P1 BRA `(.L_x_9) ;  /* 0xfffffffc00b89947 */ /* 0x008fea000383ffff */
.L_x_6:
[----:B------:R-:W-:Y:S05]  /*1070*/  BSYNC B1 ;  /* 0x0000000000017941 */ /* 0x000fea0003800000 */
.L_x_5:
[----:B------:R-:W-:Y:S01]  /*1080*/  VIADD R36, R36, 0x1 ;  /* 0x0000000124247836 */ /* 0x000fe20000000000 */
[----:B------:R-:W-:-:S04]  /*1090*/  IADD3 R34, P2, R34, 0x1, RZ ;  /* 0x0000000122227810 */ /* 0x000fc80007f5e0ff */
[----:B------:R-:W-:Y:S02]  /*10a0*/  ISETP.GE.AND P1, PT, R36, R7, PT ;  /* 0x000000072400720c */ /* 0x000fe40003f26270 */
[----:B------:R-:W-:-:S11]  /*10b0*/  IADD3.X R37, RZ, R37, RZ, P2, !PT ;  /* 0x00000025ff257210 */ /* 0x000fd600017fe4ff */
[----:B------:R-:W-:Y:S05]  /*10c0*/  @!P1 BRA `(.L_x_10) ;  /* 0xfffffff800a89947 */ /* 0x000fea000383ffff */
.L_x_4:
[----:B------:R-:W-:Y:S05]  /*10d0*/  BSYNC B0 ;  /* 0x0000000000007941 */ /* 0x000fea0003800000 */
.L_x_3:
[----:B------:R-:W-:Y:S01]  /*10e0*/  VIADD R0, R0, 0x1 ;  /* 0x0000000100007836 */ /* 0x000fe20000000000 */
[----:B------:R-:W-:-:S04]  /*10f0*/  UIADD3 UR4, UP0, UR4, 0x1, URZ ;  /* 0x0000000104047890 */ /* 0x000fc8000ff1e03f */
[----:B------:R-:W-:Y:S01]  /*1100*/  ISETP.GE.AND P1, PT, R0, R5, PT ;  /* 0x000000050000720c */ /* 0x000fe20003f26270 */
[----:B------:R-:W-:-:S12]  /*1110*/  UIADD3.X UR5, URZ, UR5, URZ, UP0, !UPT ;  /* 0x000000053f057290 */ /* 0x000fd800087fe43f */
[----:B------:R-:W-:Y:S05]  /*1120*/  @!P1 BRA `(.L_x_11) ;  /* 0xfffffff800449947 */ /* 0x000fea000383ffff */
[----:B------:R-:W-:Y:S05]  /*1130*/  EXIT ;  /* 0x000000000000794d */ /* 0x000fea0003800000 */
        .weak           $__internal_0_$__cuda_sm20_div_s64
        .type           $__internal_0_$__cuda_sm20_div_s64,@function
        .size           $__internal_0_$__cuda_sm20_div_s64,(.L_x_826 - $__internal_0_$__cuda_sm20_div_s64)
$__internal_0_$__cuda_sm20_div_s64:
[----:B------:R-:W0:Y:S02]  /*1140*/  LDC.64 R2, c[0x0][0x220] ;  /* 0x00008800ff027b82 */ /* 0x000e240000000a00 */
[-C--:B0-----:R-:W-:Y:S02]  /*1150*/  IADD3 R5, P0, RZ, -R2.reuse, RZ ;  /* 0x80000002ff057210 */ /* 0x081fe40007f1e0ff */
[----:B------:R-:W-:Y:S02]  /*1160*/  ISETP.GE.AND P1, PT, R3, RZ, PT ;  /* 0x000000ff0300720c */ /* 0x000fe40003f26270 */
[-C--:B------:R-:W-:Y:S02]  /*1170*/  IADD3.X R12, RZ, ~R3.reuse, RZ, P0, !PT ;  /* 0x80000003ff0c7210 */ /* 0x080fe400007fe4ff */
[----:B------:R-:W-:Y:S02]  /*1180*/  SEL R4, R5, R2, !P1 ;  /* 0x0000000205047207 */ /* 0x000fe40004800000 */
[----:B------:R-:W-:-:S04]  /*1190*/  SEL R5, R12, R3, !P1 ;  /* 0x000000030c057207 */ /* 0x000fc80004800000 */
[----:B------:R-:W0:Y:S08]  /*11a0*/  I2F.U64.RP R7, R4 ;  /* 0x0000000400077312 */ /* 0x000e300000309000 */
[----:B0-----:R-:W0:Y:S02]  /*11b0*/  MUFU.RCP R7, R7 ;  /* 0x0000000700077308 */ /* 0x001e240000001000 */
[----:B0-----:R-:W-:-:S06]  /*11c0*/  VIADD R12, R7, 0x1ffffffe ;  /* 0x1ffffffe070c7836 */ /* 0x001fcc0000000000 */
[----:B------:R-:W0:Y:S02]  /*11d0*/  F2I.U64.TRUNC R12, R12 ;  /* 0x0000000c000c7311 */ /* 0x000e24000020d800 */
[----:B0-----:R-:W-:-:S04]  /*11e0*/  IMAD.WIDE.U32 R14, R12, R4, RZ ;  /* 0x000000040c0e7225 */ /* 0x001fc800078e00ff */
[C---:B------:R-:W-:Y:S01]  /*11f0*/  IMAD R9, R12.reuse, R5, R15 ;  /* 0x000000050c097224 */ /* 0x040fe200078e020f */
[----:B------:R-:W-:Y:S01]  /*1200*/  IADD3 R11, P0, RZ, -R14, RZ ;  /* 0x8000000eff0b7210 */ /* 0x000fe20007f1e0ff */
[----:B------:R-:W-:Y:S02]  /*1210*/  IMAD.MOV.U32 R15, RZ, RZ, R12 ;  /* 0x000000ffff0f7224 */ /* 0x000fe400078e000c */
[----:B------:R-:W-:Y:S02]  /*1220*/  IMAD R9, R13, R4, R9 ;  /* 0x000000040d097224 */ /* 0x000fe400078e0209 */
[----:B------:R-:W-:-:S03]  /*1230*/  IMAD.HI.U32 R14, R12, R11, RZ ;  /* 0x0000000b0c0e7227 */ /* 0x000fc600078e00ff */
[----:B------:R-:W-:-:S05]  /*1240*/  IADD3.X R9, RZ, ~R9, RZ, P0, !PT ;  /* 0x80000009ff097210 */ /* 0x000fca00007fe4ff */
[----:B------:R-:W-:-:S04]  /*1250*/  IMAD.WIDE.U32 R14, P0, R12, R9, R14 ;  /* 0x000000090c0e7225 */ /* 0x000fc8000780000e */
[C---:B------:R-:W-:Y:S02]  /*1260*/  IMAD R17, R13.reuse, R9, RZ ;  /* 0x000000090d117224 */ /* 0x040fe400078e02ff */
[----:B------:R-:W-:-:S04]  /*1270*/  IMAD.HI.U32 R14, P2, R13, R11, R14 ;  /* 0x0000000b0d0e7227 */ /* 0x000fc8000784000e */
[----:B------:R-:W-:Y:S01]  /*1280*/  IMAD.HI.U32 R7, R13, R9, RZ ;  /* 0x000000090d077227 */ /* 0x000fe200078e00ff */
[----:B------:R-:W-:-:S04]  /*1290*/  IADD3 R15, P3, R17, R14, RZ ;  /* 0x0000000e110f7210 */ /* 0x000fc80007f7e0ff */
[----:B------:R-:W-:Y:S01]  /*12a0*/  IADD3.X R7, R7, R13, RZ, P0, !PT ;  /* 0x0000000d07077210 */ /* 0x000fe200007fe4ff */
[----:B------:R-:W-:-:S03]  /*12b0*/  IMAD.WIDE.U32 R12, R15, R4, RZ ;  /* 0x000000040f0c7225 */ /* 0x000fc600078e00ff */
[----:B------:R-:W-:Y:S01]  /*12c0*/  IADD3.X R7, RZ, RZ, R7, P3, P2 ;  /* 0x000000ffff077210 */ /* 0x000fe20001fe4407 */
[----:B------:R-:W-:Y:S01]  /*12d0*/  IMAD R9, R15, R5, R13 ;  /* 0x000000050f097224 */ /* 0x000fe200078e020d */
[----:B------:R-:W-:-:S03]  /*12e0*/  IADD3 R13, P0, RZ, -R12, RZ ;  /* 0x8000000cff0d7210 */ /* 0x000fc60007f1e0ff */
[----:B------:R-:W-:Y:S02]  /*12f0*/  IMAD R9, R7, R4, R9 ;  /* 0x0000000407097224 */ /* 0x000fe400078e0209 */
[----:B------:R-:W-:-:S04]  /*1300*/  IMAD.HI.U32 R14, R15, R13, RZ ;  /* 0x0000000d0f0e7227 */ /* 0x000fc800078e00ff */
[----:B------:R-:W-:-:S04]  /*1310*/  IMAD.X R12, RZ, RZ, ~R9, P0 ;  /* 0x000000ffff0c7224 */ /* 0x000fc800000e0e09 */
[----:B------:R-:W-:-:S04]  /*1320*/  IMAD.WIDE.U32 R14, P0, R15, R12, R14 ;  /* 0x0000000c0f0e7225 */ /* 0x000fc8000780000e */
[C---:B------:R-:W-:Y:S02]  /*1330*/  IMAD R16, R7.reuse, R12, RZ ;  /* 0x0000000c07107224 */ /* 0x040fe400078e02ff */
[----:B------:R-:W-:-:S04]  /*1340*/  IMAD.HI.U32 R9, P2, R7, R13, R14 ;  /* 0x0000000d07097227 */ /* 0x000fc8000784000e */
[----:B------:R-:W-:Y:S01]  /*1350*/  IMAD.HI.U32 R14, R7, R12, RZ ;  /* 0x0000000c070e7227 */ /* 0x000fe200078e00ff */
[----:B------:R-:W-:-:S03]  /*1360*/  IADD3 R9, P3, R16, R9, RZ ;  /* 0x0000000910097210 */ /* 0x000fc60007f7e0ff */
[----:B------:R-:W-:Y:S01]  /*1370*/  IMAD.MOV.U32 R13, RZ, RZ, RZ ;  /* 0x000000ffff0d7224 */ /* 0x000fe200078e00ff */
[----:B------:R-:W-:Y:S01]  /*1380*/  IADD3.X R7, R14, R7, RZ, P0, !PT ;  /* 0x000000070e077210 */ /* 0x000fe200007fe4ff */
[----:B------:R-:W-:-:S03]  /*1390*/  IMAD.HI.U32 R12, R9, UR4, RZ ;  /* 0x00000004090c7c27 */ /* 0x000fc6000f8e00ff */
[----:B------:R-:W-:Y:S01]  /*13a0*/  IADD3.X R7, RZ, RZ, R7, P3, P2 ;  /* 0x000000ffff077210 */ /* 0x000fe20001fe4407 */
[----:B------:R-:W-:-:S04]  /*13b0*/  IMAD.WIDE.U32 R12, RZ, R9, R12 ;  /* 0x00000009ff0c7225 */ /* 0x000fc800078e000c */
[----:B------:R-:W-:-:S05]  /*13c0*/  IMAD.HI.U32 R7, P0, R7, UR4, R12 ;  /* 0x0000000407077c27 */ /* 0x000fca000f80000c */
[----:B------:R-:W-:Y:S02]  /*13d0*/  IADD3 R9, P2, RZ, R7, RZ ;  /* 0x00000007ff097210 */ /* 0x000fe40007f5e0ff */
[----:B------:R-:W-:-:S03]  /*13e0*/  IADD3.X R7, RZ, RZ, RZ, P0, !PT ;  /* 0x000000ffff077210 */ /* 0x000fc600007fe4ff */
[----:B------:R-:W-:-:S04]  /*13f0*/  IMAD.WIDE.U32 R12, R9, R4, RZ ;  /* 0x00000004090c7225 */ /* 0x000fc800078e00ff */
[----:B------:R-:W-:Y:S02]  /*1400*/  IMAD.X R7, RZ, RZ, R7, P2 ;  /* 0x000000ffff077224 */ /* 0x000fe400010e0607 */
[C---:B------:R-:W-:Y:S01]  /*1410*/  IMAD R11, R9.reuse, R5, R13 ;  /* 0x00000005090b7224 */ /* 0x040fe200078e020d */
[----:B------:R-:W-:Y:S02]  /*1420*/  IADD3 R13, P2, -R12, UR4, RZ ;  /* 0x000000040c0d7c10 */ /* 0x000fe4000ff5e1ff */
[----:B------:R-:W-:Y:S01]  /*1430*/  IADD3 R12, R9, 0x1, RZ ;  /* 0x00000001090c7810 */ /* 0x000fe20007ffe0ff */
[-C--:B------:R-:W-:Y:S01]  /*1440*/  IMAD R7, R7, R4.reuse, R11 ;  /* 0x0000000407077224 */ /* 0x080fe200078e020b */
[----:B------:R-:W-:-:S04]  /*1450*/  ISETP.GE.U32.AND P0, PT, R13, R4, PT ;  /* 0x000000040d00720c */ /* 0x000fc80003f06070 */
[----:B------:R-:W-:Y:S02]  /*1460*/  IADD3.X R15, RZ, ~R7, RZ, P2, !PT ;  /* 0x80000007ff0f7210 */ /* 0x000fe400017fe4ff */
[----:B------:R-:W-:Y:S02]  /*1470*/  IADD3 R7, P2, R13, -R4, RZ ;  /* 0x800000040d077210 */ /* 0x000fe40007f5e0ff */
[----:B------:R-:W-:-:S03]  /*1480*/  ISETP.GE.U32.AND.EX P0, PT, R15, R5, PT, P0 ;  /* 0x000000050f00720c */ /* 0x000fc60003f06100 */
[----:B------:R-:W-:Y:S01]  /*1490*/  IMAD.X R11, R15, 0x1, ~R5, P2 ;  /* 0x000000010f0b7824 */ /* 0x000fe200010e0e05 */
[----:B------:R-:W-:Y:S02]  /*14a0*/  SEL R7, R7, R13, P0 ;  /* 0x0000000d07077207 */ /* 0x000fe40000000000 */
[----:B------:R-:W-:Y:S02]  /*14b0*/  SEL R9, R12, R9, P0 ;  /* 0x000000090c097207 */ /* 0x000fe40000000000 */
[----:B------:R-:W-:Y:S02]  /*14c0*/  SEL R11, R11, R15, P0 ;  /* 0x0000000f0b0b7207 */ /* 0x000fe40000000000 */
[----:B------:R-:W-:Y:S01]  /*14d0*/  ISETP.GE.U32.AND P0, PT, R7, R4, PT ;  /* 0x000000040700720c */ /* 0x000fe20003f06070 */
[----:B------:R-:W-:-:S03]  /*14e0*/  VIADD R14, R9, 0x1 ;  /* 0x00000001090e7836 */ /* 0x000fc60000000000 */
[----:B------:R-:W-:-:S04]  /*14f0*/  ISETP.GE.U32.AND.EX P0, PT, R11, R5, PT, P0 ;  /* 0x000000050b00720c */ /* 0x000fc80003f06100 */
[----:B------:R-:W-:Y:S02]  /*1500*/  SEL R14, R14, R9, P0 ;  /* 0x000000090e0e7207 */ /* 0x000fe40000000000 */
[----:B------:R-:W-:Y:S01]  /*1510*/  ISETP.NE.U32.AND P0, PT, R2, RZ, PT ;  /* 0x000000ff0200720c */ /* 0x000fe20003f05070 */
[----:B------:R-:W-:Y:S01]  /*1520*/  IMAD.MOV.U32 R2, RZ, RZ, R0 ;  /* 0x000000ffff027224 */ /* 0x000fe200078e0000 */
[-C--:B------:R-:W-:Y:S02]  /*1530*/  IADD3 R5, RZ, -R14.reuse, RZ ;  /* 0x8000000eff057210 */ /* 0x080fe40007ffe0ff */
[----:B------:R-:W-:Y:S01]  /*1540*/  ISETP.NE.AND.EX P0, PT, R3, RZ, PT, P0 ;  /* 0x000000ff0300720c */ /* 0x000fe20003f05300 */
[----:B------:R-:W-:Y:S01]  /*1550*/  HFMA2.MMA R3, -RZ, RZ, 0, 0 ;  /* 0x00000000ff037435 */ /* 0x000fe200000001ff */
[----:B------:R-:W-:-:S04]  /*1560*/  SEL R14, R5, R14, !P1 ;  /* 0x0000000e050e7207 */ /* 0x000fc80004800000 */
[----:B------:R-:W-:Y:S01]  /*1570*/  SEL R14, R14, 0xffffffff, P0 ;  /* 0xffffffff0e0e7807 */ /* 0x000fe20000000000 */
[----:B------:R-:W-:Y:S06]  /*1580*/  RET.REL.NODEC R2 `(_ZN2at6native49_GLOBAL__N__09e94e3a_16_AveragePool3d_cu_a8eae74c33avg_pool3d_cuda_update_grad_inputIN3c108BFloat16EfEEvNS_27GenericPackedTensorAccessorIKT_Lm4ENS_16DefaultPtrTraitsElEENS5_IS6_Lm4ES8_lEEiiiiiiiiibii) ;  /* 0xffffffe8029c7950 */ /* 0x000fec0003c3ffff */
.L_x_12:
[----:B------:R-:W-:-:S00]  /*1590*/  BRA `(.L_x_12) ;  /* 0xfffffffc00fc7947 */ /* 0x000fc0000383ffff */
[----:B------:R-:W-:-:S00]  /*15a0*/  NOP ;  /* 0x0000000000007918 */ /* 0x000fc00000000000 */
        /* <DEDUP_REMOVED lines=13> */
.L_x_826:


//--------------------- .text._ZN2at6native49_GLOBAL__N__09e94e3a_16_AveragePool3d_cu_a8eae74c40avg_pool3d_cuda_update_grad_input_atomicIN3c108BFloat16EfEEvNS_27GenericPackedTensorAccessorIKT_Lm4ENS_16DefaultPtrTraitsElEENS5_IS6_Lm4ES8_lEEiiiiiiiiibiii --------------------------
	.section	.text._ZN2at6native49_GLOBAL__N__09e94e3a_16_AveragePool3d_cu_a8eae74c40avg_pool3d_cuda_update_grad_input_atomicIN3c108BFloat16EfEEvNS_27GenericPackedTensorAccessorIKT_Lm4ENS_16DefaultPtrTraitsElEENS5_IS6_Lm4ES8_lEEiiiiiiiiibiii,"ax",@progbits
	.align	128
.text._ZN2at6native49_GLOBAL__N__09e94e3a_16_AveragePool3d_cu_a8eae74c40avg_pool3d_cuda_update_grad_input_atomicIN3c108BFloat16EfEEvNS_27GenericPackedTensorAccessorIKT_Lm4ENS_16DefaultPtrTraitsElEENS5_IS6_Lm4ES8_lEEiiiiiiiiibiii:
        .type           _ZN2at6native49_GLOBAL__N__09e94e3a_16_AveragePool3d_cu_a8eae74c40avg_pool3d_cuda_update_grad_input_atomicIN3c108BFloat16EfEEvNS_27GenericPackedTensorAccessorIKT_Lm4ENS_16DefaultPtrTraitsElEENS5_IS6_Lm4ES8_lEEiiiiiiiiibiii,@function
        .size           _ZN2at6native49_GLOBAL__N__09e94e3a_16_AveragePool3d_cu_a8eae74c40avg_pool3d_cuda_update_grad_input_atomicIN3c108BFloat16EfEEvNS_27GenericPackedTensorAccessorIKT_Lm4ENS_16DefaultPtrTraitsElEENS5_IS6_Lm4ES8_lEEiiiiiiiiibiii,(.L_x_828 - _ZN2at6native49_GLOBAL__N__09e94e3a_16_AveragePool3d_cu_a8eae74c40avg_pool3d_cuda_update_grad_input_atomicIN3c108BFloat16EfEEvNS_27GenericPackedTensorAccessorIKT_Lm4ENS_16DefaultPtrTraitsElEENS5_IS6_Lm4ES8_lEEiiiiiiiiibiii)
        .other          _ZN2at6native49_GLOBAL__N__09e94e3a_16_AveragePool3d_cu_a8eae74c40avg_pool3d_cuda_update_grad_input_atomicIN3c108BFloat16EfEEvNS_27GenericPackedTensorAccessorIKT_Lm4ENS_16DefaultPtrTraitsElEENS5_IS6_Lm4ES8_lEEiiiiiiiiibiii,@"STO_CUDA_ENTRY STV_DEFAULT"
_ZN2at6native49_GLOBAL__N__09e94e3a_16_AveragePool3d_cu_a8eae74c40avg_pool3d_cuda_update_grad_input_atomicIN3c108BFloat16EfEEvNS_27GenericPackedTensorAccessorIKT_Lm4ENS_16DefaultPtrTraitsElEENS5_IS6_Lm4ES8_lEEiiiiiiiiibiii:
        /* <DEDUP_REMOVED lines=18> */
[----:B------:R-:W-:Y:S05]  /*0120*/  CALL.REL.NOINC `($__internal_1_$__cuda_sm20_div_s64) ;  /* 0x00000028002c7944 */ /* 0x000fea0003c00000 */
[----:B------:R-:W0:Y:S01]  /*0130*/  LDC R0, c[0x0][0x220] ;  /* 0x00008800ff007b82 */ /* 0x000e220000000800 */
[----:B------:R-:W-:-:S04]  /*0140*/  IMAD.MOV R15, RZ, RZ, -R9 ;  /* 0x000000ffff0f7224 */ /* 0x000fc800078e0a09 */
[----:B0-----:R-:W-:Y:S01]  /*0150*/  IMAD R15, R15, R0, UR4 ;  /* 0x000000040f0f7e24 */ /* 0x001fe2000f8e0200 */
[----:B------:R-:W-:Y:S06]  /*0160*/  BRA `(.L_x_14) ;  /* 0x0000000000547947 */ /* 0x000fec0003800000 */
.L_x_13:
[----:B------:R-:W0:Y:S02]  /*0170*/  LDC R4, c[0x0][0x220] ;  /* 0x00008800ff047b82 */ /* 0x000e240000000800 */
[----:B0-----:R-:W0:Y:S01]  /*0180*/  I2F.U32.RP R0, R4 ;  /* 0x0000000400007306 */ /* 0x001e220000209000 */
[----:B------:R-:W-:-:S07]  /*0190*/  ISETP.NE.U32.AND P2, PT, R4, RZ, PT ;  /* 0x000000ff0400720c */ /* 0x000fce0003f45070 */
[----:B0-----:R-:W0:Y:S02]  /*01a0*/  MUFU.RCP R0, R0 ;  /* 0x0000000000007308 */ /* 0x001e240000001000 */
[----:B0-----:R-:W-:-:S06]  /*01b0*/  VIADD R2, R0, 0xffffffe ;  /* 0x0ffffffe00027836 */ /* 0x001fcc0000000000 */
[----:B------:R0:W1:Y:S02]  /*01c0*/  F2I.FTZ.U32.TRUNC.NTZ R3, R2 ;  /* 0x0000000200037305 */ /* 0x000064000021f000 */
[----:B0-----:R-:W-:Y:S02]  /*01d0*/  IMAD.MOV.U32 R2, RZ, RZ, RZ ;  /* 0x000000ffff027224 */ /* 0x001fe400078e00ff */
[----:B-1----:R-:W-:-:S04]  /*01e0*/  IMAD.MOV R5, RZ, RZ, -R3 ;  /* 0x000000ffff057224 */ /* 0x002fc800078e0a03 */
[----:B------:R-:W-:-:S04]  /*01f0*/  IMAD R5, R5, R4, RZ ;  /* 0x0000000405057224 */ /* 0x000fc800078e02ff */
[----:B------:R-:W-:-:S06]  /*0200*/  IMAD.HI.U32 R3, R3, R5, R2 ;  /* 0x0000000503037227 */ /* 0x000fcc00078e0002 */
[----:B------:R-:W-:-:S04]  /*0210*/  IMAD.HI.U32 R9, R3, UR4, RZ ;  /* 0x0000000403097c27 */ /* 0x000fc8000f8e00ff */
[----:B------:R-:W-:-:S04]  /*0220*/  IMAD.MOV R3, RZ, RZ, -R9 ;  /* 0x000000ffff037224 */ /* 0x000fc800078e0a09 */
[----:B------:R-:W-:-:S05]  /*0230*/  IMAD R3, R4, R3, UR4 ;  /* 0x0000000404037e24 */ /* 0x000fca000f8e0203 */
[----:B------:R-:W-:-:S13]  /*0240*/  ISETP.GE.U32.AND P0, PT, R3, R4, PT ;  /* 0x000000040300720c */ /* 0x000fda0003f06070 */
[----:B------:R-:W-:Y:S02]  /*0250*/  @P0 IMAD.IADD R3, R3, 0x1, -R4 ;  /* 0x0000000103030824 */ /* 0x000fe400078e0a04 */
[----:B------:R-:W-:-:S03]  /*0260*/  @P0 VIADD R9, R9, 0x1 ;  /* 0x0000000109090836 */ /* 0x000fc60000000000 */
[----:B------:R-:W-:-:S13]  /*0270*/  ISETP.GE.U32.AND P1, PT, R3, R4, PT ;  /* 0x000000040300720c */ /* 0x000fda0003f26070 */
[----:B------:R-:W-:Y:S01]  /*0280*/  @P1 VIADD R9, R9, 0x1 ;  /* 0x0000000109091836 */ /* 0x000fe20000000000 */
[----:B------:R-:W-:-:S05]  /*0290*/  @!P2 LOP3.LUT R9, RZ, R4, RZ, 0x33, !PT ;  /* 0x00000004ff09a212 */ /* 0x000fca00078e33ff */
[----:B------:R-:W-:-:S04]  /*02a0*/  IMAD.MOV R15, RZ, RZ, -R9 ;  /* 0x000000ffff0f7224 */ /* 0x000fc800078e0a09 */
[----:B------:R-:W-:-:S07]  /*02b0*/  IMAD R15, R4, R15, UR4 ;  /* 0x00000004040f7e24 */ /* 0x000fce000f8e020f */
.L_x_14:
        /* <DEDUP_REMOVED lines=13> */
[----:B------:R-:W-:Y:S01]  /*0390*/  IMAD R8, R10, UR5, RZ ;  /* 0x000000050a087c24 */ /* 0x000fe2000f8e02ff */
[----:B------:R-:W-:Y:S01]  /*03a0*/  ULDC.64 UR10, c[0x0][0x2a8] ;  /* 0x0000aa00000a7ab9 */ /* 0x000fe20000000a00 */
[----:B------:R-:W-:Y:S01]  /*03b0*/  ULDC UR5, c[0x0][0x2c0] ;  /* 0x0000b00000057ab9 */ /* 0x000fe20000000800 */
[----:B------:R-:W-:Y:S01]  /*03c0*/  ULDC.64 UR6, c[0x0][0x2a0] ;  /* 0x0000a80000067ab9 */ /* 0x000fe20000000a00 */
[----:B------:R-:W-:Y:S01]  /*03d0*/  VIADD R16, R8, -UR5 ;  /* 0x8000000508107c36 */ /* 0x000fe20008000000 */
[----:B------:R-:W1:Y:S04]  /*03e0*/  LDC R7, c[0x0][0x278] ;  /* 0x00009e00ff077b82 */ /* 0x000e680000000800 */
[----:B------:R-:W-:Y:S01]  /*03f0*/  VIMNMX R19, RZ, R16, !PT ;  /* 0x00000010ff137248 */ /* 0x000fe20007fe0100 */
[----:B0-----:R-:W-:Y:S01]  /*0400*/  IMAD R18, R12, UR4, -R3 ;  /* 0x000000040c127c24 */ /* 0x001fe2000f8e0a03 */
[----:B------:R-:W-:Y:S01]  /*0410*/  ULDC UR4, c[0x0][0x268] ;  /* 0x00009a0000047ab9 */ /* 0x000fe20000000800 */
[----:B------:R-:W-:-:S02]  /*0420*/  VIADD R5, R3, UR8 ;  /* 0x0000000803057c36 */ /* 0x000fc40008000000 */
[----:B------:R-:W-:Y:S02]  /*0430*/  IMAD R0, R15, UR11, -R2 ;  /* 0x0000000b0f007c24 */ /* 0x000fe4000f8e0a02 */
[----:B------:R-:W-:Y:S01]  /*0440*/  VIADD R3, R2, UR4 ;  /* 0x0000000402037c36 */ /* 0x000fe20008000000 */
[----:B------:R-:W-:Y:S01]  /*0450*/  VIADDMNMX R5, R18, UR7, R5, PT ;  /* 0x0000000712057c46 */ /* 0x000fe2000b800105 */
[----:B-1----:R-:W-:-:S03]  /*0460*/  VIADD R11, R7, UR5 ;  /* 0x00000005070b7c36 */ /* 0x002fc60008000000 */
[----:B------:R-:W-:Y:S01]  /*0470*/  VIADDMNMX R3, R0, UR6, R3, PT ;  /* 0x0000000600037c46 */ /* 0x000fe2000b800103 */
[----:B------:R-:W-:Y:S01]  /*0480*/  ULDC UR6, c[0x0][0x2cc] ;  /* 0x0000b30000067ab9 */ /* 0x000fe20000000800 */
[----:B------:R-:W-:Y:S01]  /*0490*/  VIADDMNMX R2, R16, UR10, R11, PT ;  /* 0x0000000a10027c46 */ /* 0x000fe2000b80010b */
[----:B------:R-:W-:Y:S01]  /*04a0*/  IMAD.IADD R17, R5, 0x1, -R18 ;  /* 0x0000000105117824 */ /* 0x000fe200078e0a12 */
[----:B------:R-:W-:Y:S01]  /*04b0*/  ISETP.NE.AND P0, PT, RZ, UR6, PT ;  /* 0x00000006ff007c0c */ /* 0x000fe2000bf05270 */
[C---:B------:R-:W-:Y:S01]  /*04c0*/  IMAD.IADD R13, R3.reuse, 0x1, -R0 ;  /* 0x00000001030d7824 */ /* 0x040fe200078e0a00 */
[----:B------:R-:W-:Y:S01]  /*04d0*/  VIMNMX R3, R3, UR4, PT ;  /* 0x0000000403037c48 */ /* 0x000fe2000bfe0100 */
[C---:B------:R-:W-:Y:S01]  /*04e0*/  IMAD.IADD R20, R2.reuse, 0x1, -R16 ;  /* 0x0000000102147824 */ /* 0x040fe200078e0a10 */
[----:B------:R-:W-:Y:S02]  /*04f0*/  VIMNMX R0, RZ, R0, !PT ;  /* 0x00000000ff007248 */ /* 0x000fe40007fe0100 */
[----:B------:R-:W-:Y:S01]  /*0500*/  VIMNMX R18, RZ, R18, !PT ;  /* 0x00000012ff127248 */ /* 0x000fe20007fe0100 */
[----:B------:R-:W-:Y:S01]  /*0510*/  IMAD R20, R17, R20, RZ ;  /* 0x0000001411147224 */ /* 0x000fe200078e02ff */
[----:B------:R-:W-:-:S03]  /*0520*/  VIMNMX R2, R2, R7, PT ;  /* 0x0000000702027248 */ /* 0x000fc60003fe0100 */
[----:B------:R-:W-:Y:S01]  /*0530*/  IMAD R20, R13, R20, RZ ;  /* 0x000000140d147224 */ /* 0x000fe200078e02ff */
[----:B------:R-:W-:Y:S01]  /*0540*/  VIMNMX R13, R5, UR8, PT ;  /* 0x00000008050d7c48 */ /* 0x000fe2000bfe0100 */
[----:B------:R-:W-:Y:S06]  /*0550*/  @P0 BRA `(.L_x_15) ;  /* 0x0000000000240947 */ /* 0x000fec0003800000 */
[----:B------:R-:W-:Y:S01]  /*0560*/  ULDC.U8 UR4, c[0x0][0x2c4] ;  /* 0x0000b10000047ab9 */ /* 0x000fe20000000000 */
[----:B------:R-:W-:Y:S01]  /*0570*/  IMAD.MOV.U32 R6, RZ, RZ, R20 ;  /* 0x000000ffff067224 */ /* 0x000fe200078e0014 */
[----:B------:R-:W-:-:S06]  /*0580*/  UPRMT UR4, UR4, 0x8880, URZ ;  /* 0x0000888004047896 */ /* 0x000fcc000800003f */
[----:B------:R-:W-:-:S13]  /*0590*/  ISETP.NE.AND P0, PT, RZ, UR4, PT ;  /* 0x00000004ff007c0c */ /* 0x000fda000bf05270 */
[----:B------:R-:W-:Y:S02]  /*05a0*/  @!P0 IMAD.IADD R16, R2, 0x1, -R19 ;  /* 0x0000000102108824 */ /* 0x000fe400078e0a13 */
[----:B------:R-:W-:Y:S02]  /*05b0*/  @!P0 IMAD.IADD R17, R13, 0x1, -R18 ;  /* 0x000000010d118824 */ /* 0x000fe400078e0a12 */
[----:B------:R-:W-:Y:S02]  /*05c0*/  @!P0 IMAD.IADD R5, R3, 0x1, -R0 ;  /* 0x0000000103058824 */ /* 0x000fe400078e0a00 */
[----:B------:R-:W-:-:S04]  /*05d0*/  @!P0 IMAD R16, R16, R17, RZ ;  /* 0x0000001110108224 */ /* 0x000fc800078e02ff */
[----:B------:R-:W-:-:S07]  /*05e0*/  @!P0 IMAD R6, R5, R16, RZ ;  /* 0x0000001005068224 */ /* 0x000fce00078e02ff */
.L_x_15:
[----:B------:R-:W-:Y:S02]  /*05f0*/  ULDC.64 UR6, c[0x0][0x248] ;  /* 0x0000920000067ab9 */ /* 0x000fe40000000a00 */
        /* <DEDUP_REMOVED lines=16> */
[----:B------:R-:W-:Y:S02]  /*0700*/  IMAD R10, R10, UR6, RZ ;  /* 0x000000060a0a7c24 */ /* 0x000fe4000f8e02ff */
[----:B------:R-:W-:Y:S02]  /*0710*/  IMAD.IADD R5, R5, 0x1, R17 ;  /* 0x0000000105057824 */ /* 0x000fe400078e0211 */
[C---:B------:R-:W-:Y:S02]  /*0720*/  IMAD R15, R9.reuse, UR7, R10 ;  /* 0x00000007090f7c24 */ /* 0x040fe4000f8e020a */
[----:B------:R-:W-:Y:S01]  /*0730*/  IMAD.WIDE.U32 R4, R9, UR6, R4 ;  /* 0x0000000609047c25 */ /* 0x000fe2000f8e0004 */
[----:B------:R-:W-:-:S03]  /*0740*/  ULDC.64 UR6, c[0x0][0x210] ;  /* 0x0000840000067ab9 */ /* 0x000fc60000000a00 */
[----:B------:R-:W-:Y:S01]  /*0750*/  IMAD.IADD R5, R5, 0x1, R15 ;  /* 0x0000000105057824 */ /* 0x000fe200078e020f */
[----:B------:R-:W-:-:S04]  /*0760*/  LEA R14, P0, R4, UR6, 0x1 ;  /* 0x00000006040e7c11 */ /* 0x000fc8000f8008ff */
[----:B------:R-:W-:Y:S01]  /*0770*/  LEA.HI.X R15, R4, UR7, R5, 0x1, P0 ;  /* 0x00000007040f7c11 */ /* 0x000fe200080f0c05 */
[----:B------:R-:W-:-:S04]  /*0780*/  ULDC.64 UR6, c[0x0][0x208] ;  /* 0x0000820000067ab9 */ /* 0x000fc80000000a00 */
[----:B------:R0:W5:Y:S01]  /*0790*/  LDG.E.U16 R14, desc[UR6][R14.64] ;  /* 0x000000060e0e7981 */ /* 0x000162000c1e1500 */
[----:B------:R-:W-:Y:S02]  /*07a0*/  I2FP.F32.S32 R6, R6 ;  /* 0x0000000600067245 */ /* 0x000fe40000201400 */
[----:B------:R-:W-:Y:S02]  /*07b0*/  ISETP.GT.AND P0, PT, R3, R0, PT ;  /* 0x000000000300720c */ /* 0x000fe40003f04270 */
[----:B------:R0:W1:Y:S11]  /*07c0*/  MUFU.RCP R5, R6 ;  /* 0x0000000600057308 */ /* 0x0000760000001000 */
[----:B0-----:R-:W-:Y:S05]  /*07d0*/  @!P0 EXIT ;  /* 0x000000000000894d */ /* 0x001fea0003800000 */
[----:B------:R-:W-:Y:S01]  /*07e0*/  LOP3.LUT R8, RZ, R8, RZ, 0x33, !PT ;  /* 0x00000008ff087212 */ /* 0x000fe200078e33ff */
[----:B-----5:R-:W-:Y:S01]  /*07f0*/  IMAD.U32 R14, R14, 0x10000, RZ ;  /* 0x000100000e0e7824 */ /* 0x020fe200078e00ff */
[----:B------:R-:W-:Y:S01]  /*0800*/  LOP3.LUT R11, RZ, R11, RZ, 0x33, !PT ;  /* 0x0000000bff0b7212 */ /* 0x000fe200078e33ff */
[----:B------:R-:W-:Y:S01]  /*0810*/  ULDC UR4, c[0x0][0x2d0] ;  /* 0x0000b40000047ab9 */ /* 0x000fe20000000800 */
[----:B------:R-:W-:Y:S01]  /*0820*/  LOP3.LUT R7, RZ, R7, RZ, 0x33, !PT ;  /* 0x00000007ff077212 */ /* 0x000fe200078e33ff */
[----:B------:R-:W-:Y:S02]  /*0830*/  VIADD R8, R8, UR5 ;  /* 0x0000000508087c36 */ /* 0x000fe40008000000 */
[----:B-1----:R-:W-:Y:S01]  /*0840*/  FMUL.FTZ R14, R14, R5 ;  /* 0x000000050e0e7220 */ /* 0x002fe20000410000 */
[----:B------:R-:W-:Y:S01]  /*0850*/  LOP3.LUT R5, RZ, R19, RZ, 0x33, !PT ;  /* 0x00000013ff057212 */ /* 0x000fe200078e33ff */
[----:B------:R-:W-:Y:S01]  /*0860*/  ULDC UR5, c[0x0][0x280] ;  /* 0x0000a00000057ab9 */ /* 0x000fe20000000800 */
[----:B------:R-:W-:Y:S01]  /*0870*/  UIADD3 UR4, UR4, -0x1, URZ ;  /* 0xffffffff04047890 */ /* 0x000fe2000fffe03f */
[----:B------:R-:W-:Y:S01]  /*0880*/  VIADDMNMX R8, R8, -UR10, R11, !PT ;  /* 0x8000000a08087c46 */ /* 0x000fe2000f80010b */
[----:B------:R-:W-:Y:S01]  /*0890*/  IMAD R9, R9, UR5, RZ ;  /* 0x0000000509097c24 */ /* 0x000fe2000f8e02ff */
[----:B------:R-:W-:-:S02]  /*08a0*/  F2FP.BF16.F32.PACK_AB R4, RZ, R14 ;  /* 0x0000000eff04723e */ /* 0x000fc400000010ff */
[----:B------:R-:W-:Y:S01]  /*08b0*/  VIMNMX R8, R8, R7, !PT ;  /* 0x0000000708087248 */ /* 0x000fe20007fe0100 */
[----:B------:R-:W-:-:S03]  /*08c0*/  VIADD R7, R19, 0x3 ;  /* 0x0000000313077836 */ /* 0x000fc60000000000 */
[----:B------:R-:W-:Y:S01]  /*08d0*/  IADD3 R6, -R8, -0x2, -R19 ;  /* 0xfffffffe08067810 */ /* 0x000fe20007ffe913 */
[----:B------:R-:W-:Y:S02]  /*08e0*/  IMAD.IADD R8, R5, 0x1, -R8 ;  /* 0x0000000105087824 */ /* 0x000fe400078e0a08 */
[C---:B------:R-:W-:Y:S01]  /*08f0*/  VIADD R5, R19.reuse, 0x1 ;  /* 0x0000000113057836 */ /* 0x040fe20000000000 */
[----:B------:R-:W-:Y:S01]  /*0900*/  ISETP.GE.U32.AND P1, PT, R6, 0x3, PT ;  /* 0x000000030600780c */ /* 0x000fe20003f26070 */
[----:B------:R-:W-:Y:S01]  /*0910*/  VIADD R6, R19, 0x2 ;  /* 0x0000000213067836 */ /* 0x000fe20000000000 */
[----:B------:R-:W-:-:S11]  /*0920*/  LOP3.LUT R8, R8, 0x3, RZ, 0xc0, !PT ;  /* 0x0000000308087812 */ /* 0x000fd600078ec0ff */
.L_x_108:
[----:B------:R-:W-:Y:S01]  /*0930*/  ISETP.GT.AND P0, PT, R13, R18, PT ;  /* 0x000000120d00720c */ /* 0x000fe20003f04270 */
[----:B------:R-:W-:-:S12]  /*0940*/  BSSY B2, `(.L_x_16) ;  /* 0x0000205000027945 */ /* 0x000fd80003800000 */
[----:B012---:R-:W-:Y:S05]  /*0950*/  @!P0 BRA `(.L_x_17) ;  /* 0x00000020000c8947 */ /* 0x007fea0003800000 */
[----:B------:R-:W-:Y:S01]  /*0960*/  ULDC UR5, c[0x0][0x288] ;  /* 0x0000a20000057ab9 */ /* 0x000fe20000000800 */
[----:B------:R-:W-:Y:S02]  /*0970*/  IMAD.MOV.U32 R10, RZ, RZ, R18 ;  /* 0x000000ffff0a7224 */ /* 0x000fe400078e0012 */
[----:B------:R-:W-:-:S07]  /*0980*/  IMAD R11, R0, UR5, R9 ;  /* 0x00000005000b7c24 */ /* 0x000fce000f8e0209 */
.L_x_107:
[----:B------:R-:W-:Y:S01]  /*0990*/  ISETP.GT.AND P0, PT, R2, R19, PT ;  /* 0x000000130200720c */ /* 0x000fe20003f04270 */
[----:B------:R-:W-:-:S12]  /*09a0*/  BSSY B1, `(.L_x_18) ;  /* 0x00001fb000017945 */ /* 0x000fd80003800000 */
[----:B012---:R-:W-:Y:S05]  /*09b0*/  @!P0 BRA `(.L_x_19) ;  /* 0x0000001c00e48947 */ /* 0x007fea0003800000 */
[----:B------:R-:W-:Y:S01]  /*09c0*/  ISETP.NE.AND P0, PT, R8, RZ, PT ;  /* 0x000000ff0800720c */ /* 0x000fe20003f05270 */
[----:B------:R-:W-:Y:S01]  /*09d0*/  ULDC UR5, c[0x0][0x290] ;  /* 0x0000a40000057ab9 */ /* 0x000fe20000000800 */
[----:B------:R-:W-:Y:S01]  /*09e0*/  BSSY B0, `(.L_x_20) ;  /* 0x00000db000007945 */ /* 0x000fe20003800000 */
[----:B------:R-:W-:Y:S02]  /*09f0*/  IMAD R12, R10, UR5, R11 ;  /* 0x000000050a0c7c24 */ /* 0x000fe4000f8e020b */
[----:B------:R-:W-:-:S08]  /*0a00*/  IMAD.MOV.U32 R16, RZ, RZ, R19 ;  /* 0x000000ffff107224 */ /* 0x000fd000078e0013 */
[----:B------:R-:W-:Y:S05]  /*0a10*/  @!P0 BRA `(.L_x_21) ;  /* 0x0000000c005c8947 */ /* 0x000fea0003800000 */
[----:B------:R-:W0:Y:S01]  /*0a20*/  LDC R21, c[0x0][0x298] ;  /* 0x0000a600ff157b82 */ /* 0x000e220000000800 */
[----:B------:R-:W-:Y:S07]  /*0a30*/  BSSY B3, `(.L_x_22) ;  /* 0x0000044000037945 */ /* 0x000fee0003800000 */
[----:B------:R-:W1:Y:S01]  /*0a40*/  LDC.64 R14, c[0x0][0x258] ;  /* 0x00009600ff0e7b82 */ /* 0x000e620000000a00 */
[----:B0-----:R-:W-:-:S05]  /*0a50*/  IMAD R16, R19, R21, R12 ;  /* 0x0000001513107224 */ /* 0x001fca00078e020c */
[----:B------:R-:W-:Y:S02]  /*0a60*/  SHF.R.S64 R23, RZ, 0x1f, R16 ;  /* 0x0000001fff177819 */ /* 0x000fe40000001010 */
[----:B------:R-:W-:Y:S02]  /*0a70*/  ISETP.LT.AND P3, PT, R16, UR4, PT ;  /* 0x0000000410007c0c */ /* 0x000fe4000bf61270 */
[----:B-1----:R-:W-:-:S04]  /*0a80*/  IADD3 R22, P2, R23, R14, RZ ;  /* 0x0000000e17167210 */ /* 0x002fc80007f5e0ff */
[----:B------:R-:W-:Y:S02]  /*0a90*/  LOP3.LUT R17, R22, 0x3, RZ, 0xc0, !PT ;  /* 0x0000000316117812 */ /* 0x000fe400078ec0ff */
[----:B------:R-:W-:Y:S02]  /*0aa0*/  LEA.HI.X.SX32 R23, R16, R15, 0x1, P2 ;  /* 0x0000000f10177211 */ /* 0x000fe400010f0eff */
[----:B------:R-:W-:-:S04]  /*0ab0*/  ISETP.NE.U32.AND P0, PT, R17, RZ, PT ;  /* 0x000000ff1100720c */ /* 0x000fc80003f05070 */
[----:B------:R-:W-:-:S13]  /*0ac0*/  ISETP.NE.AND.EX P0, PT, RZ, RZ, PT, P0 ;  /* 0x000000ffff00720c */ /* 0x000fda0003f05300 */
[----:B------:R-:W-:Y:S05]  /*0ad0*/  @!P0 BRA P3, `(.L_x_23) ;  /* 0x0000000000a08947 */ /* 0x000fea0001800000 */
[----:B------:R-:W-:Y:S01]  /*0ae0*/  ISETP.NE.U32.AND P0, PT, R17, RZ, PT ;  /* 0x000000ff1100720c */ /* 0x000fe20003f05070 */
[----:B------:R-:W-:Y:S01]  /*0af0*/  BSSY B4, `(.L_x_24) ;  /* 0x0000025000047945 */ /* 0x000fe20003800000 */
[----:B------:R-:W-:Y:S02]  /*0b00*/  ISETP.GT.AND P2, PT, R16, RZ, PT ;  /* 0x000000ff1000720c */ /* 0x000fe40003f44270 */
[----:B------:R-:W-:-:S13]  /*0b10*/  ISETP.NE.AND.EX P0, PT, RZ, RZ, PT, P0 ;  /* 0x000000ffff00720c */ /* 0x000fda0003f05300 */
[----:B------:R-:W-:Y:S05]  /*0b20*/  @P0 BRA P2, `(.L_x_25) ;  /* 0x0000000000400947 */ /* 0x000fea0001000000 */
[C---:B------:R-:W-:Y:S01]  /*0b30*/  LOP3.LUT R16, R22.reuse, 0xfffffffd, RZ, 0xc0, !PT ;  /* 0xfffffffd16107812 */ /* 0x040fe200078ec0ff */
[----:B------:R-:W-:Y:S01]  /*0b40*/  IMAD.MOV.U32 R17, RZ, RZ, R23 ;  /* 0x000000ffff117224 */ /* 0x000fe200078e0017 */
[----:B------:R-:W-:Y:S01]  /*0b50*/  LOP3.LUT R20, R22, 0x2, RZ, 0xc0, !PT ;  /* 0x0000000216147812 */ /* 0x000fe200078ec0ff */
[----:B------:R-:W-:Y:S03]  /*0b60*/  BSSY B5, `(.L_x_26) ;  /* 0x000000b000057945 */ /* 0x000fe60003800000 */
[----:B------:R0:W5:Y:S01]  /*0b70*/  LD.E R25, desc[UR6][R16.64] ;  /* 0x0000000610197980 */ /* 0x000162000c101900 */
[----:B------:R-:W-:Y:S01]  /*0b80*/  ISETP.EQ.U32.AND P0, PT, R20, RZ, PT ;  /* 0x000000ff1400720c */ /* 0x000fe20003f02070 */
[----:B------:R-:W-:-:S05]  /*0b90*/  IMAD.MOV.U32 R20, RZ, RZ, 0x3254 ;  /* 0x00003254ff147424 */ /* 0x000fca00078e00ff */
[----:B------:R-:W-:-:S07]  /*0ba0*/  SEL R24, R20, 0x7610, P0 ;  /* 0x0000761014187807 */ /* 0x000fce0000000000 */
.L_x_27:
[----:B-----5:R-:W-:-:S05]  /*0bb0*/  HADD2.BF16_V2 R20, R25, R4.H0_H0 ;  /* 0x2000000419147230 */ /* 0x020fca0000200000 */
[----:B------:R-:W-:-:S05]  /*0bc0*/  PRMT R27, R25, R24, R20 ;  /* 0x00000018191b7216 */ /* 0x000fca0000000014 */
[----:B------:R-:W2:Y:S02]  /*0bd0*/  ATOM.E.CAS.STRONG.GPU PT, R20, [R16], R25, R27 ;  /* 0x000000191014738b */ /* 0x000ea400001ee11b */
[----:B--2---:R-:W-:Y:S01]  /*0be0*/  ISETP.NE.U32.AND P0, PT, R20, R25, PT ;  /* 0x000000191400720c */ /* 0x004fe20003f05070 */
[----:B------:R-:W-:-:S12]  /*0bf0*/  IMAD.MOV.U32 R25, RZ, RZ, R20 ;  /* 0x000000ffff197224 */ /* 0x000fd800078e0014 */
[----:B------:R-:W-:Y:S05]  /*0c00*/  @P0 BRA `(.L_x_27) ;  /* 0xfffffffc00e80947 */ /* 0x000fea000383ffff */
[----:B------:R-:W-:Y:S05]  /*0c10*/  BSYNC B5 ;  /* 0x0000000000057941 */ /* 0x000fea0003800000 */
.L_x_26:
[----:B------:R-:W-:Y:S05]  /*0c20*/  BRA `(.L_x_28) ;  /* 0x0000000000447947 */ /* 0x000fea0003800000 */
.L_x_25:
[----:B------:R-:W0:Y:S02]  /*0c30*/  I2F.BF16.RZ R17, RZ ;  /* 0x000000ff00117306 */ /* 0x000e24000020e400 */
[----:B0-----:R-:W-:-:S05]  /*0c40*/  PRMT R25, R17, 0x5410, R4 ;  /* 0x0000541011197816 */ /* 0x001fca0000000004 */
[----:B------:R0:W-:Y:S02]  /*0c50*/  ATOM.E.ADD.BF16x2.RN.STRONG.GPU P0, RZ, desc[UR6][R22.64+-0x2], R25 ;  /* 0xfffffe1916ff79a2 */ /* 0x0001e4000810e7c6 */
[----:B0-----:R-:W-:Y:S05]  /*0c60*/  @P0 BRA `(.L_x_28) ;  /* 0x0000000000340947 */ /* 0x001fea0003800000 */
[----:B------:R-:W0:Y:S02]  /*0c70*/  QSPC.E.S P0, RZ, [R22+-0x2] ;  /* 0xfffffe0016ff73aa */ /* 0x000e240000000500 */
[----:B0-----:R-:W-:Y:S05]  /*0c80*/  @!P0 BRA `(.L_x_29) ;  /* 0x0000000000208947 */ /* 0x001fea0003800000 */
[----:B------:R-:W-:Y:S02]  /*0c90*/  MOV R22, R22 ;  /* 0x0000001600167202 */ /* 0x000fe40000000f00 */
[----:B------:R-:W-:-:S07]  /*0ca0*/  PRMT R23, R17, 0x5410, R4 ;  /* 0x0000541011177816 */ /* 0x000fce0000000004 */
.L_x_30:
[----:B------:R-:W0:Y:S02]  /*0cb0*/  LDS R16, [R22+-0x2] ;  /* 0xfffffe0016107984 */ /* 0x000e240000000800 */
[----:B0-----:R-:W-:-:S10]  /*0cc0*/  HFMA2.MMA.BF16_V2 R17, R16, 1, 1, R23 ;  /* 0x3f803f8010117835 */ /* 0x001fd40000200017 */
[----:B------:R-:W0:Y:S02]  /*0cd0*/  ATOMS.CAST.SPIN R17, [R22+-0x2], R16, R17 ;  /* 0xfffffe101611738d */ /* 0x000e240001800011 */
[----:B0-----:R-:W-:-:S13]  /*0ce0*/  ISETP.EQ.U32.AND P0, PT, R17, 0x1, PT ;  /* 0x000000011100780c */ /* 0x001fda0003f02070 */
[----:B------:R-:W-:Y:S05]  /*0cf0*/  @!P0 BRA `(.L_x_30) ;  /* 0xfffffffc00ec8947 */ /* 0x000fea000383ffff */
[----:B------:R-:W-:Y:S05]  /*0d00*/  BRA `(.L_x_28) ;  /* 0x00000000000c7947 */ /* 0x000fea0003800000 */
.L_x_29:
[----:B------:R-:W2:Y:S02]  /*0d10*/  LD.E R16, desc[UR6][R22.64+-0x2] ;  /* 0xfffffe0616107980 */ /* 0x000ea4000c101900 */
[----:B--2---:R-:W-:-:S05]  /*0d20*/  IMAD.IADD R17, R25, 0x1, R16 ;  /* 0x0000000119117824 */ /* 0x004fca00078e0210 */
[----:B------:R1:W-:Y:S02]  /*0d30*/  ST.E desc[UR6][R22.64+-0x2], R17 ;  /* 0xfffffe1116007985 */ /* 0x0003e4000c101906 */
.L_x_28:
[----:B------:R-:W-:Y:S05]  /*0d40*/  BSYNC B4 ;  /* 0x0000000000047941 */ /* 0x000fea0003800000 */
.L_x_24:
[----:B------:R-:W-:Y:S05]  /*0d50*/  BRA `(.L_x_31) ;  /* 0x0000000000447947 */ /* 0x000fea0003800000 */
.L_x_23:
[----:B------:R-:W0:Y:S02]  /*0d60*/  I2F.BF16.RZ R25, RZ ;  /* 0x000000ff00197306 */ /* 0x000e24000020e400 */
[----:B0-----:R-:W-:-:S05]  /*0d70*/  PRMT R17, R4, 0x5410, R25 ;  /* 0x0000541004117816 */ /* 0x001fca0000000019 */
[----:B------:R0:W-:Y:S02]  /*0d80*/  ATOM.E.ADD.BF16x2.RN.STRONG.GPU P0, RZ, desc[UR6][R22.64], R17 ;  /* 0x0000001116ff79a2 */ /* 0x0001e4000810e7c6 */
[----:B0-----:R-:W-:Y:S05]  /*0d90*/  @P0 BRA `(.L_x_31) ;  /* 0x0000000000340947 */ /* 0x001fea0003800000 */
[----:B------:R-:W0:Y:S02]  /*0da0*/  QSPC.E.S P0, RZ, [R22] ;  /* 0x0000000016ff73aa */ /* 0x000e240000000500 */
[----:B0-----:R-:W-:Y:S05]  /*0db0*/  @!P0 BRA `(.L_x_32) ;  /* 0x0000000000208947 */ /* 0x001fea0003800000 */
[----:B------:R-:W-:Y:S02]  /*0dc0*/  MOV R22, R22 ;  /* 0x0000001600167202 */ /* 0x000fe40000000f00 */
[----:B------:R-:W-:-:S07]  /*0dd0*/  PRMT R23, R4, 0x5410, R25 ;  /* 0x0000541004177816 */ /* 0x000fce0000000019 */
.L_x_33:
[----:B------:R-:W0:Y:S02]  /*0de0*/  LDS R16, [R22] ;  /* 0x0000000016107984 */ /* 0x000e240000000800 */
[----:B0-----:R-:W-:-:S06]  /*0df0*/  HADD2.BF16_V2 R17, R16, R23 ;  /* 0x0000001710117230 */ /* 0x001fcc0000200000 */
[----:B------:R-:W0:Y:S02]  /*0e00*/  ATOMS.CAST.SPIN R17, [R22], R16, R17 ;  /* 0x000000101611738d */ /* 0x000e240001800011 */
[----:B0-----:R-:W-:-:S13]  /*0e10*/  ISETP.EQ.U32.AND P0, PT, R17, 0x1, PT ;  /* 0x000000011100780c */ /* 0x001fda0003f02070 */
[----:B------:R-:W-:Y:S05]  /*0e20*/  @!P0 BRA `(.L_x_33) ;  /* 0xfffffffc00ec8947 */ /* 0x000fea000383ffff */
[----:B------:R-:W-:Y:S05]  /*0e30*/  BRA `(.L_x_31) ;  /* 0x00000000000c7947 */ /* 0x000fea0003800000 */
.L_x_32:
[----:B------:R-:W2:Y:S02]  /*0e40*/  LD.E R16, desc[UR6][R22.64] ;  /* 0x0000000616107980 */ /* 0x000ea4000c101900 */
[----:B--2---:R-:W-:-:S05]  /*0e50*/  IMAD.IADD R17, R17, 0x1, R16 ;  /* 0x0000000111117824 */ /* 0x004fca00078e0210 */
[----:B------:R2:W-:Y:S02]  /*0e60*/  ST.E desc[UR6][R22.64], R17 ;  /* 0x0000001116007985 */ /* 0x0005e4000c101906 */
.L_x_31:
[----:B------:R-:W-:Y:S05]  /*0e70*/  BSYNC B3 ;  /* 0x0000000000037941 */ /* 0x000fea0003800000 */
.L_x_22:
[----:B------:R-:W-:Y:S01]  /*0e80*/  ISETP.NE.AND P0, PT, R8, 0x1, PT ;  /* 0x000000010800780c */ /* 0x000fe20003f05270 */
[----:B0-----:R-:W-:-:S12]  /*0e90*/  IMAD.MOV.U32 R16, RZ, RZ, R5 ;  /* 0x000000ffff107224 */ /* 0x001fd800078e0005 */
[----:B------:R-:W-:Y:S05]  /*0ea0*/  @!P0 BRA `(.L_x_21) ;  /* 0x0000000800388947 */ /* 0x000fea0003800000 */
[----:B------:R-:W-:Y:S01]  /*0eb0*/  IMAD R16, R5, R21, R12 ;  /* 0x0000001505107224 */ /* 0x000fe200078e020c */
[----:B------:R-:W-:Y:S04]  /*0ec0*/  BSSY B3, `(.L_x_34) ;  /* 0x0000042000037945 */ /* 0x000fe80003800000 */
[----:B-12---:R-:W-:Y:S02]  /*0ed0*/  SHF.R.S64 R23, RZ, 0x1f, R16 ;  /* 0x0000001fff177819 */ /* 0x006fe40000001010 */
[----:B------:R-:W-:Y:S02]  /*0ee0*/  ISETP.LT.AND P3, PT, R16, UR4, PT ;  /* 0x0000000410007c0c */ /* 0x000fe4000bf61270 */
[----:B------:R-:W-:-:S04]  /*0ef0*/  IADD3 R22, P2, R23, R14, RZ ;  /* 0x0000000e17167210 */ /* 0x000fc80007f5e0ff */
        /* <DEDUP_REMOVED lines=13> */
[----:B------:R-:W-:Y:S01]  /*0fd0*/  IMAD.MOV.U32 R24, RZ, RZ, 0x3254 ;  /* 0x00003254ff187424 */ /* 0x000fe200078e00ff */
[----:B------:R-:W-:Y:S02]  /*0fe0*/  BSSY B5, `(.L_x_38) ;  /* 0x000000a000057945 */ /* 0x000fe40003800000 */
[----:B------:R0:W5:Y:S01]  /*0ff0*/  LD.E R25, desc[UR6][R16.64] ;  /* 0x0000000610197980 */ /* 0x000162000c101900 */
[----:B------:R-:W-:-:S04]  /*1000*/  ISETP.EQ.U32.AND P0, PT, R20, RZ, PT ;  /* 0x000000ff1400720c */ /* 0x000fc80003f02070 */
[----:B------:R-:W-:-:S09]  /*1010*/  SEL R24, R24, 0x7610, P0 ;  /* 0x0000761018187807 */ /* 0x000fd20000000000 */
.L_x_39:
[----:B-----5:R-:W-:-:S05]  /*1020*/  HADD2.BF16_V2 R20, R25, R4.H0_H0 ;  /* 0x2000000419147230 */ /* 0x020fca0000200000 */
[----:B------:R-:W-:-:S05]  /*1030*/  PRMT R27, R25, R24, R20 ;  /* 0x00000018191b7216 */ /* 0x000fca0000000014 */
[----:B------:R-:W2:Y:S02]  /*1040*/  ATOM.E.CAS.STRONG.GPU PT, R20, [R16], R25, R27 ;  /* 0x000000191014738b */ /* 0x000ea400001ee11b */
[----:B--2---:R-:W-:Y:S01]  /*1050*/  ISETP.NE.U32.AND P0, PT, R20, R25, PT ;  /* 0x000000191400720c */ /* 0x004fe20003f05070 */
[----:B------:R-:W-:-:S12]  /*1060*/  IMAD.MOV.U32 R25, RZ, RZ, R20 ;  /* 0x000000ffff197224 */ /* 0x000fd800078e0014 */
[----:B------:R-:W-:Y:S05]  /*1070*/  @P0 BRA `(.L_x_39) ;  /* 0xfffffffc00e80947 */ /* 0x000fea000383ffff */
[----:B------:R-:W-:Y:S05]  /*1080*/  BSYNC B5 ;  /* 0x0000000000057941 */ /* 0x000fea0003800000 */
.L_x_38:
[----:B------:R-:W-:Y:S05]  /*1090*/  BRA `(.L_x_40) ;  /* 0x0000000000447947 */ /* 0x000fea0003800000 */
.L_x_37:
        /* <DEDUP_REMOVED lines=8> */
.L_x_42:
[----:B------:R-:W0:Y:S02]  /*1120*/  LDS R16, [R22+-0x2] ;  /* 0xfffffe0016107984 */ /* 0x000e240000000800 */
[----:B0-----:R-:W-:-:S10]  /*1130*/  HFMA2.MMA.BF16_V2 R17, R16, 1, 1, R23 ;  /* 0x3f803f8010117835 */ /* 0x001fd40000200017 */
[----:B------:R-:W0:Y:S02]  /*1140*/  ATOMS.CAST.SPIN R17, [R22+-0x2], R16, R17 ;  /* 0xfffffe101611738d */ /* 0x000e240001800011 */
[----:B0-----:R-:W-:-:S13]  /*1150*/  ISETP.EQ.U32.AND P0, PT, R17, 0x1, PT ;  /* 0x000000011100780c */ /* 0x001fda0003f02070 */
[----:B------:R-:W-:Y:S05]  /*1160*/  @!P0 BRA `(.L_x_42) ;  /* 0xfffffffc00ec8947 */ /* 0x000fea000383ffff */
[----:B------:R-:W-:Y:S05]  /*1170*/  BRA `(.L_x_40) ;  /* 0x00000000000c7947 */ /* 0x000fea0003800000 */
.L_x_41:
[----:B------:R-:W2:Y:S02]  /*1180*/  LD.E R16, desc[UR6][R22.64+-0x2] ;  /* 0xfffffe0616107980 */ /* 0x000ea4000c101900 */
[----:B--2---:R-:W-:-:S05]  /*1190*/  IMAD.IADD R17, R25, 0x1, R16 ;  /* 0x0000000119117824 */ /* 0x004fca00078e0210 */
[----:B------:R0:W-:Y:S02]  /*11a0*/  ST.E desc[UR6][R22.64+-0x2], R17 ;  /* 0xfffffe1116007985 */ /* 0x0001e4000c101906 */
.L_x_40:
[----:B------:R-:W-:Y:S05]  /*11b0*/  BSYNC B4 ;  /* 0x0000000000047941 */ /* 0x000fea0003800000 */
.L_x_36:
[----:B------:R-:W-:Y:S05]  /*11c0*/  BRA `(.L_x_43) ;  /* 0x0000000000447947 */ /* 0x000fea0003800000 */
.L_x_35:
        /* <DEDUP_REMOVED lines=8> */
.L_x_45:
[----:B------:R-:W0:Y:S02]  /*1250*/  LDS R16, [R22] ;  /* 0x0000000016107984 */ /* 0x000e240000000800 */
[----:B0-----:R-:W-:-:S06]  /*1260*/  HADD2.BF16_V2 R17, R16, R23 ;  /* 0x0000001710117230 */ /* 0x001fcc0000200000 */
[----:B------:R-:W0:Y:S02]  /*1270*/  ATOMS.CAST.SPIN R17, [R22], R16, R17 ;  /* 0x000000101611738d */ /* 0x000e240001800011 */
[----:B0-----:R-:W-:-:S13]  /*1280*/  ISETP.EQ.U32.AND P0, PT, R17, 0x1, PT ;  /* 0x000000011100780c */ /* 0x001fda0003f02070 */
[----:B------:R-:W-:Y:S05]  /*1290*/  @!P0 BRA `(.L_x_45) ;  /* 0xfffffffc00ec8947 */ /* 0x000fea000383ffff */
[----:B------:R-:W-:Y:S05]  /*12a0*/  BRA `(.L_x_43) ;  /* 0x00000000000c7947 */ /* 0x000fea0003800000 */
.L_x_44:
[----:B------:R-:W2:Y:S02]  /*12b0*/  LD.E R16, desc[UR6][R22.64] ;  /* 0x0000000616107980 */ /* 0x000ea4000c101900 */
[----:B--2---:R-:W-:-:S05]  /*12c0*/  IMAD.IADD R17, R25, 0x1, R16 ;  /* 0x0000000119117824 */ /* 0x004fca00078e0210 */
[----:B------:R0:W-:Y:S02]  /*12d0*/  ST.E desc[UR6][R22.64], R17 ;  /* 0x0000001116007985 */ /* 0x0001e4000c101906 */
.L_x_43:
[----:B------:R-:W-:Y:S05]  /*12e0*/  BSYNC B3 ;  /* 0x0000000000037941 */ /* 0x000fea0003800000 */
.L_x_34:
[----:B------:R-:W-:Y:S01]  /*12f0*/  ISETP.NE.AND P0, PT, R8, 0x2, PT ;  /* 0x000000020800780c */ /* 0x000fe20003f05270 */
[----:B0-----:R-:W-:-:S12]  /*1300*/  IMAD.MOV.U32 R16, RZ, RZ, R6 ;  /* 0x000000ffff107224 */ /* 0x001fd800078e0006 */
[----:B------:R-:W-:Y:S05]  /*1310*/  @!P0 BRA `(.L_x_21) ;  /* 0x00000004001c8947 */ /* 0x000fea0003800000 */
[----:B------:R-:W-:-:S05]  /*1320*/  IMAD R16, R6, R21, R12 ;  /* 0x0000001506107224 */ /* 0x000fca00078e020c */
[----:B------:R-:W-:Y:S02]  /*1330*/  SHF.R.S64 R17, RZ, 0x1f, R16 ;  /* 0x0000001fff117819 */ /* 0x000fe40000001010 */
[----:B------:R-:W-:Y:S02]  /*1340*/  ISETP.LT.AND P3, PT, R16, UR4, PT ;  /* 0x0000000410007c0c */ /* 0x000fe4000bf61270 */
[----:B------:R-:W-:-:S04]  /*1350*/  IADD3 R14, P2, R17, R14, RZ ;  /* 0x0000000e110e7210 */ /* 0x000fc80007f5e0ff */
[----:B------:R-:W-:Y:S02]  /*1360*/  LOP3.LUT R17, R14, 0x3, RZ, 0xc0, !PT ;  /* 0x000000030e117812 */ /* 0x000fe400078ec0ff */
[----:B------:R-:W-:Y:S02]  /*1370*/  LEA.HI.X.SX32 R15, R16, R15, 0x1, P2 ;  /* 0x0000000f100f7211 */ /* 0x000fe400010f0eff */
[----:B------:R-:W-:-:S04]  /*1380*/  ISETP.NE.U32.AND P0, PT, R17, RZ, PT ;  /* 0x000000ff1100720c */ /* 0x000fc80003f05070 */
[----:B------:R-:W-:-:S13]  /*1390*/  ISETP.NE.AND.EX P0, PT, RZ, RZ, PT, P0 ;  /* 0x000000ffff00720c */ /* 0x000fda0003f05300 */
[----:B------:R-:W-:Y:S05]  /*13a0*/  @!P0 BRA P3, `(.L_x_46) ;  /* 0x0000000000a88947 */ /* 0x000fea0001800000 */
[----:B------:R-:W-:Y:S02]  /*13b0*/  ISETP.NE.U32.AND P0, PT, R17, RZ, PT ;  /* 0x000000ff1100720c */ /* 0x000fe40003f05070 */
        /* <DEDUP_REMOVED lines=11> */
.L_x_49:
[----:B-----5:R-:W-:-:S05]  /*1470*/  HADD2.BF16_V2 R20, R21, R4.H0_H0 ;  /* 0x2000000415147230 */ /* 0x020fca0000200000 */
[----:B------:R-:W-:-:S05]  /*1480*/  PRMT R23, R21, R22, R20 ;  /* 0x0000001615177216 */ /* 0x000fca0000000014 */
[----:B------:R-:W2:Y:S02]  /*1490*/  ATOM.E.CAS.STRONG.GPU PT, R20, [R16], R21, R23 ;  /* 0x000000151014738b */ /* 0x000ea400001ee117 */
[----:B--2---:R-:W-:Y:S01]  /*14a0*/  ISETP.NE.U32.AND P0, PT, R20, R21, PT ;  /* 0x000000151400720c */ /* 0x004fe20003f05070 */
[----:B------:R-:W-:-:S12]  /*14b0*/  IMAD.MOV.U32 R21, RZ, RZ, R20 ;  /* 0x000000ffff157224 */ /* 0x000fd800078e0014 */
[----:B------:R-:W-:Y:S05]  /*14c0*/  @P0 BRA `(.L_x_49) ;  /* 0xfffffffc00e80947 */ /* 0x000fea000383ffff */
[----:B------:R-:W-:Y:S05]  /*14d0*/  BSYNC B3 ;  /* 0x0000000000037941 */ /* 0x000fea0003800000 */
.L_x_48:
[----:B0-----:R-:W-:Y:S01]  /*14e0*/  IMAD.MOV.U32 R16, RZ, RZ, R7 ;  /* 0x000000ffff107224 */ /* 0x001fe200078e0007 */
[----:B------:R-:W-:Y:S06]  /*14f0*/  BRA `(.L_x_21) ;  /* 0x0000000000a47947 */ /* 0x000fec0003800000 */
.L_x_47:
[----:B------:R-:W0:Y:S02]  /*1500*/  I2F.BF16.RZ R17, RZ ;  /* 0x000000ff00117306 */ /* 0x000e24000020e400 */
[----:B0-----:R-:W-:-:S05]  /*1510*/  PRMT R21, R17, 0x5410, R4 ;  /* 0x0000541011157816 */ /* 0x001fca0000000004 */
[----:B------:R0:W-:Y:S01]  /*1520*/  ATOM.E.ADD.BF16x2.RN.STRONG.GPU P0, RZ, desc[UR6][R14.64+-0x2], R21 ;  /* 0xfffffe150eff79a2 */ /* 0x0001e2000810e7c6 */
[----:B------:R-:W-:Y:S04]  /*1530*/  BSSY B3, `(.L_x_50) ;  /* 0x000000f000037945 */ /* 0x000fe80003800000 */
[----:B0-----:R-:W-:Y:S05]  /*1540*/  @P0 BRA `(.L_x_51) ;  /* 0x0000000000340947 */ /* 0x001fea0003800000 */
[----:B------:R-:W0:Y:S02]  /*1550*/  QSPC.E.S P0, RZ, [R14+-0x2] ;  /* 0xfffffe000eff73aa */ /* 0x000e240000000500 */
[----:B0-----:R-:W-:Y:S05]  /*1560*/  @!P0 BRA `(.L_x_52) ;  /* 0x0000000000208947 */ /* 0x001fea0003800000 */
[----:B------:R-:W-:Y:S02]  /*1570*/  MOV R16, R14 ;  /* 0x0000000e00107202 */ /* 0x000fe40000000f00 */
[----:B------:R-:W-:-:S07]  /*1580*/  PRMT R17, R17, 0x5410, R4 ;  /* 0x0000541011117816 */ /* 0x000fce0000000004 */
.L_x_53:
[----:B------:R-:W0:Y:S02]  /*1590*/  LDS R14, [R16+-0x2] ;  /* 0xfffffe00100e7984 */ /* 0x000e240000000800 */
[----:B0-----:R-:W-:-:S10]  /*15a0*/  HFMA2.MMA.BF16_V2 R15, R14, 1, 1, R17 ;  /* 0x3f803f800e0f7835 */ /* 0x001fd40000200011 */
[----:B------:R-:W0:Y:S02]  /*15b0*/  ATOMS.CAST.SPIN R15, [R16+-0x2], R14, R15 ;  /* 0xfffffe0e100f738d */ /* 0x000e24000180000f */
[----:B0-----:R-:W-:-:S13]  /*15c0*/  ISETP.EQ.U32.AND P0, PT, R15, 0x1, PT ;  /* 0x000000010f00780c */ /* 0x001fda0003f02070 */
[----:B------:R-:W-:Y:S05]  /*15d0*/  @!P0 BRA `(.L_x_53) ;  /* 0xfffffffc00ec8947 */ /* 0x000fea000383ffff */
[----:B------:R-:W-:Y:S05]  /*15e0*/  BRA `(.L_x_51) ;  /* 0x00000000000c7947 */ /* 0x000fea0003800000 */
.L_x_52:
[----:B------:R-:W2:Y:S02]  /*15f0*/  LD.E R16, desc[UR6][R14.64+-0x2] ;  /* 0xfffffe060e107980 */ /* 0x000ea4000c101900 */
[----:B--2---:R-:W-:-:S05]  /*1600*/  IMAD.IADD R17, R21, 0x1, R16 ;  /* 0x0000000115117824 */ /* 0x004fca00078e0210 */
[----:B------:R0:W-:Y:S02]  /*1610*/  ST.E desc[UR6][R14.64+-0x2], R17 ;  /* 0xfffffe110e007985 */ /* 0x0001e4000c101906 */
.L_x_51:
[----:B------:R-:W-:Y:S05]  /*1620*/  BSYNC B3 ;  /* 0x0000000000037941 */ /* 0x000fea0003800000 */
.L_x_50:
[----:B------:R-:W-:Y:S01]  /*1630*/  IMAD.MOV.U32 R16, RZ, RZ, R7 ;  /* 0x000000ffff107224 */ /* 0x000fe200078e0007 */
[----:B------:R-:W-:Y:S06]  /*1640*/  BRA `(.L_x_21) ;  /* 0x0000000000507947 */ /* 0x000fec0003800000 */
.L_x_46:
[----:B------:R-:W0:Y:S02]  /*1650*/  I2F.BF16.RZ R17, RZ ;  /* 0x000000ff00117306 */ /* 0x000e24000020e400 */
[----:B0-----:R-:W-:-:S05]  /*1660*/  PRMT R21, R4, 0x5410, R17 ;  /* 0x0000541004157816 */ /* 0x001fca0000000011 */
[----:B------:R0:W-:Y:S01]  /*1670*/  ATOM.E.ADD.BF16x2.RN.STRONG.GPU P0, RZ, desc[UR6][R14.64], R21 ;  /* 0x000000150eff79a2 */ /* 0x0001e2000810e7c6 */
[----:B------:R-:W-:Y:S04]  /*1680*/  BSSY B3, `(.L_x_54) ;  /* 0x000000f000037945 */ /* 0x000fe80003800000 */
[----:B0-----:R-:W-:Y:S05]  /*1690*/  @P0 BRA `(.L_x_55) ;  /* 0x0000000000340947 */ /* 0x001fea0003800000 */
[----:B------:R-:W0:Y:S02]  /*16a0*/  QSPC.E.S P0, RZ, [R14] ;  /* 0x000000000eff73aa */ /* 0x000e240000000500 */
[----:B0-----:R-:W-:Y:S05]  /*16b0*/  @!P0 BRA `(.L_x_56) ;  /* 0x0000000000208947 */ /* 0x001fea0003800000 */
[----:B------:R-:W-:Y:S02]  /*16c0*/  MOV R16, R14 ;  /* 0x0000000e00107202 */ /* 0x000fe40000000f00 */
[----:B------:R-:W-:-:S07]  /*16d0*/  PRMT R17, R4, 0x5410, R17 ;  /* 0x0000541004117816 */ /* 0x000fce0000000011 */
.L_x_57:
[----:B------:R-:W0:Y:S02]  /*16e0*/  LDS R14, [R16] ;  /* 0x00000000100e7984 */ /* 0x000e240000000800 */
[----:B0-----:R-:W-:-:S06]  /*16f0*/  HADD2.BF16_V2 R15, R14, R17 ;  /* 0x000000110e0f7230 */ /* 0x001fcc0000200000 */
[----:B------:R-:W0:Y:S02]  /*1700*/  ATOMS.CAST.SPIN R15, [R16], R14, R15 ;  /* 0x0000000e100f738d */ /* 0x000e24000180000f */
[----:B0-----:R-:W-:-:S13]  /*1710*/  ISETP.EQ.U32.AND P0, PT, R15, 0x1, PT ;  /* 0x000000010f00780c */ /* 0x001fda0003f02070 */
[----:B------:R-:W-:Y:S05]  /*1720*/  @!P0 BRA `(.L_x_57) ;  /* 0xfffffffc00ec8947 */ /* 0x000fea000383ffff */
[----:B------:R-:W-:Y:S05]  /*1730*/  BRA `(.L_x_55) ;  /* 0x00000000000c7947 */ /* 0x000fea0003800000 */
.L_x_56:
[----:B------:R-:W2:Y:S02]  /*1740*/  LD.E R16, desc[UR6][R14.64] ;  /* 0x000000060e107980 */ /* 0x000ea4000c101900 */
[----:B--2---:R-:W-:-:S05]  /*1750*/  IMAD.IADD R17, R21, 0x1, R16 ;  /* 0x0000000115117824 */ /* 0x004fca00078e0210 */
[----:B------:R0:W-:Y:S02]  /*1760*/  ST.E desc[UR6][R14.64], R17 ;  /* 0x000000110e007985 */ /* 0x0001e4000c101906 */
.L_x_55:
[----:B------:R-:W-:Y:S05]  /*1770*/  BSYNC B3 ;  /* 0x0000000000037941 */ /* 0x000fea0003800000 */
.L_x_54:
[----:B------:R-:W-:-:S07]  /*1780*/  IMAD.MOV.U32 R16, RZ, RZ, R7 ;  /* 0x000000ffff107224 */ /* 0x000fce00078e0007 */
.L_x_21:
[----:B------:R-:W-:Y:S05]  /*1790*/  BSYNC B0 ;  /* 0x0000000000007941 */ /* 0x000fea0003800000 */
.L_x_20:
[----:B------:R-:W-:Y:S05]  /*17a0*/  @!P1 BRA `(.L_x_19) ;  /* 0x0000001000689947 */ /* 0x000fea0003800000 */
[----:B------:R-:W-:-:S07]  /*17b0*/  VIADD R21, R16, 0x1 ;  /* 0x0000000110157836 */ /* 0x000fce0000000000 */
.L_x_106:
[----:B-12---:R-:W1:Y:S01]  /*17c0*/  LDC R23, c[0x0][0x298] ;  /* 0x0000a600ff177b82 */ /* 0x006e620000000800 */
[----:B------:R-:W-:Y:S01]  /*17d0*/  VIADD R16, R21, 0xffffffff ;  /* 0xffffffff15107836 */ /* 0x000fe20000000000 */
[----:B------:R-:W-:Y:S06]  /*17e0*/  BSSY B0, `(.L_x_58) ;  /* 0x0000044000007945 */ /* 0x000fec0003800000 */
[----:B0-----:R-:W0:Y:S01]  /*17f0*/  LDC.64 R14, c[0x0][0x258] ;  /* 0x00009600ff0e7b82 */ /* 0x001e220000000a00 */
[----:B-1----:R-:W-:-:S05]  /*1800*/  IMAD R16, R16, R23, R12 ;  /* 0x0000001710107224 */ /* 0x002fca00078e020c */
[----:B------:R-:W-:Y:S02]  /*1810*/  SHF.R.S64 R25, RZ, 0x1f, R16 ;  /* 0x0000001fff197819 */ /* 0x000fe40000001010 */
[----:B------:R-:W-:Y:S02]  /*1820*/  ISETP.LT.AND P3, PT, R16, UR4, PT ;  /* 0x0000000410007c0c */ /* 0x000fe4000bf61270 */
[----:B0-----:R-:W-:-:S04]  /*1830*/  IADD3 R24, P2, R25, R14, RZ ;  /* 0x0000000e19187210 */ /* 0x001fc80007f5e0ff */
        /* <DEDUP_REMOVED lines=18> */
.L_x_63:
[----:B-----5:R-:W-:-:S05]  /*1960*/  HADD2.BF16_V2 R20, R27, R4.H0_H0 ;  /* 0x200000041b147230 */ /* 0x020fca0000200000 */
[----:B------:R-:W-:-:S05]  /*1970*/  PRMT R29, R27, R22, R20 ;  /* 0x000000161b1d7216 */ /* 0x000fca0000000014 */
[----:B------:R-:W2:Y:S02]  /*1980*/  ATOM.E.CAS.STRONG.GPU PT, R20, [R16], R27, R29 ;  /* 0x0000001b1014738b */ /* 0x000ea400001ee11d */
[----:B--2---:R-:W-:Y:S01]  /*1990*/  ISETP.NE.U32.AND P0, PT, R20, R27, PT ;  /* 0x0000001b1400720c */ /* 0x004fe20003f05070 */
[----:B------:R-:W-:-:S12]  /*19a0*/  IMAD.MOV.U32 R27, RZ, RZ, R20 ;  /* 0x000000ffff1b7224 */ /* 0x000fd800078e0014 */
[----:B------:R-:W-:Y:S05]  /*19b0*/  @P0 BRA `(.L_x_63) ;  /* 0xfffffffc00e80947 */ /* 0x000fea000383ffff */
[----:B------:R-:W-:Y:S05]  /*19c0*/  BSYNC B4 ;  /* 0x0000000000047941 */ /* 0x000fea0003800000 */
.L_x_62:
[----:B------:R-:W-:Y:S05]  /*19d0*/  BRA `(.L_x_64) ;  /* 0x0000000000447947 */ /* 0x000fea0003800000 */
.L_x_61:
        /* <DEDUP_REMOVED lines=8> */
.L_x_66:
[----:B------:R-:W0:Y:S02]  /*1a60*/  LDS R16, [R24+-0x2] ;  /* 0xfffffe0018107984 */ /* 0x000e240000000800 */
[----:B0-----:R-:W-:-:S10]  /*1a70*/  HFMA2.MMA.BF16_V2 R17, R16, 1, 1, R25 ;  /* 0x3f803f8010117835 */ /* 0x001fd40000200019 */
[----:B------:R-:W0:Y:S02]  /*1a80*/  ATOMS.CAST.SPIN R17, [R24+-0x2], R16, R17 ;  /* 0xfffffe101811738d */ /* 0x000e240001800011 */
[----:B0-----:R-:W-:-:S13]  /*1a90*/  ISETP.EQ.U32.AND P0, PT, R17, 0x1, PT ;  /* 0x000000011100780c */ /* 0x001fda0003f02070 */
[----:B------:R-:W-:Y:S05]  /*1aa0*/  @!P0 BRA `(.L_x_66) ;  /* 0xfffffffc00ec8947 */ /* 0x000fea000383ffff */
[----:B------:R-:W-:Y:S05]  /*1ab0*/  BRA `(.L_x_64) ;  /* 0x00000000000c7947 */ /* 0x000fea0003800000 */
.L_x_65:
[----:B------:R-:W2:Y:S02]  /*1ac0*/  LD.E R16, desc[UR6][R24.64+-0x2] ;  /* 0xfffffe0618107980 */ /* 0x000ea4000c101900 */
[----:B--2---:R-:W-:-:S05]  /*1ad0*/  IMAD.IADD R17, R27, 0x1, R16 ;  /* 0x000000011b117824 */ /* 0x004fca00078e0210 */
[----:B------:R0:W-:Y:S02]  /*1ae0*/  ST.E desc[UR6][R24.64+-0x2], R17 ;  /* 0xfffffe1118007985 */ /* 0x0001e4000c101906 */
.L_x_64:
[----:B------:R-:W-:Y:S05]  /*1af0*/  BSYNC B3 ;  /* 0x0000000000037941 */ /* 0x000fea0003800000 */
.L_x_60:
[----:B------:R-:W-:Y:S05]  /*1b00*/  BRA `(.L_x_67) ;  /* 0x0000000000447947 */ /* 0x000fea0003800000 */
.L_x_59:
        /* <DEDUP_REMOVED lines=8> */
.L_x_69:
[----:B------:R-:W0:Y:S02]  /*1b90*/  LDS R16, [R24] ;  /* 0x0000000018107984 */ /* 0x000e240000000800 */
[----:B0-----:R-:W-:-:S06]  /*1ba0*/  HADD2.BF16_V2 R17, R16, R25 ;  /* 0x0000001910117230 */ /* 0x001fcc0000200000 */
[----:B------:R-:W0:Y:S02]  /*1bb0*/  ATOMS.CAST.SPIN R17, [R24], R16, R17 ;  /* 0x000000101811738d */ /* 0x000e240001800011 */
[----:B0-----:R-:W-:-:S13]  /*1bc0*/  ISETP.EQ.U32.AND P0, PT, R17, 0x1, PT ;  /* 0x000000011100780c */ /* 0x001fda0003f02070 */
[----:B------:R-:W-:Y:S05]  /*1bd0*/  @!P0 BRA `(.L_x_69) ;  /* 0xfffffffc00ec8947 */ /* 0x000fea000383ffff */
[----:B------:R-:W-:Y:S05]  /*1be0*/  BRA `(.L_x_67) ;  /* 0x00000000000c7947 */ /* 0x000fea0003800000 */
.L_x_68:
[----:B------:R-:W2:Y:S02]  /*1bf0*/  LD.E R16, desc[UR6][R24.64] ;  /* 0x0000000618107980 */ /* 0x000ea4000c101900 */
[----:B--2---:R-:W-:-:S05]  /*1c00*/  IMAD.IADD R17, R27, 0x1, R16 ;  /* 0x000000011b117824 */ /* 0x004fca00078e0210 */
[----:B------:R0:W-:Y:S02]  /*1c10*/  ST.E desc[UR6][R24.64], R17 ;  /* 0x0000001118007985 */ /* 0x0001e4000c101906 */
.L_x_67:
[----:B------:R-:W-:Y:S05]  /*1c20*/  BSYNC B0 ;  /* 0x0000000000007941 */ /* 0x000fea0003800000 */
.L_x_58:
[----:B0-----:R-:W-:Y:S01]  /*1c30*/  IMAD R16, R21, R23, R12 ;  /* 0x0000001715107224 */ /* 0x001fe200078e020c */
[----:B------:R-:W-:Y:S04]  /*1c40*/  BSSY B0, `(.L_x_70) ;  /* 0x0000042000007945 */ /* 0x000fe80003800000 */
        /* <DEDUP_REMOVED lines=21> */
.L_x_75:
[----:B-----5:R-:W-:-:S05]  /*1da0*/  HADD2.BF16_V2 R20, R27, R4.H0_H0 ;  /* 0x200000041b147230 */ /* 0x020fca0000200000 */
[----:B------:R-:W-:-:S05]  /*1db0*/  PRMT R29, R27, R22, R20 ;  /* 0x000000161b1d7216 */ /* 0x000fca0000000014 */
[----:B------:R-:W2:Y:S02]  /*1dc0*/  ATOM.E.CAS.STRONG.GPU PT, R20, [R16], R27, R29 ;  /* 0x0000001b1014738b */ /* 0x000ea400001ee11d */
[----:B--2---:R-:W-:Y:S01]  /*1dd0*/  ISETP.NE.U32.AND P0, PT, R20, R27, PT ;  /* 0x0000001b1400720c */ /* 0x004fe20003f05070 */
[----:B------:R-:W-:-:S12]  /*1de0*/  IMAD.MOV.U32 R27, RZ, RZ, R20 ;  /* 0x000000ffff1b7224 */ /* 0x000fd800078e0014 */
[----:B------:R-:W-:Y:S05]  /*1df0*/  @P0 BRA `(.L_x_75) ;  /* 0xfffffffc00e80947 */ /* 0x000fea000383ffff */
[----:B------:R-:W-:Y:S05]  /*1e00*/  BSYNC B4 ;  /* 0x0000000000047941 */ /* 0x000fea0003800000 */
.L_x_74:
[----:B------:R-:W-:Y:S05]  /*1e10*/  BRA `(.L_x_76) ;  /* 0x0000000000447947 */ /* 0x000fea0003800000 */
.L_x_73:
        /* <DEDUP_REMOVED lines=8> */
.L_x_78:
[----:B------:R-:W0:Y:S02]  /*1ea0*/  LDS R16, [R24+-0x2] ;  /* 0xfffffe0018107984 */ /* 0x000e240000000800 */
[----:B0-----:R-:W-:-:S10]  /*1eb0*/  HFMA2.MMA.BF16_V2 R17, R16, 1, 1, R25 ;  /* 0x3f803f8010117835 */ /* 0x001fd40000200019 */
[----:B------:R-:W0:Y:S02]  /*1ec0*/  ATOMS.CAST.SPIN R17, [R24+-0x2], R16, R17 ;  /* 0xfffffe101811738d */ /* 0x000e240001800011 */
[----:B0-----:R-:W-:-:S13]  /*1ed0*/  ISETP.EQ.U32.AND P0, PT, R17, 0x1, PT ;  /* 0x000000011100780c */ /* 0x001fda0003f02070 */
[----:B------:R-:W-:Y:S05]  /*1ee0*/  @!P0 BRA `(.L_x_78) ;  /* 0xfffffffc00ec8947 */ /* 0x000fea000383ffff */
[----:B------:R-:W-:Y:S05]  /*1ef0*/  BRA `(.L_x_76) ;  /* 0x00000000000c7947 */ /* 0x000fea0003800000 */
.L_x_77:
[----:B------:R-:W2:Y:S02]  /*1f00*/  LD.E R16, desc[UR6][R24.64+-0x2] ;  /* 0xfffffe0618107980 */ /* 0x000ea4000c101900 */
[----:B--2---:R-:W-:-:S05]  /*1f10*/  IMAD.IADD R17, R27, 0x1, R16 ;  /* 0x000000011b117824 */ /* 0x004fca00078e0210 */
[----:B------:R1:W-:Y:S02]  /*1f20*/  ST.E desc[UR6][R24.64+-0x2], R17 ;  /* 0xfffffe1118007985 */ /* 0x0003e4000c101906 */
.L_x_76:
[----:B------:R-:W-:Y:S05]  /*1f30*/  BSYNC B3 ;  /* 0x0000000000037941 */ /* 0x000fea0003800000 */
.L_x_72:
[----:B------:R-:W-:Y:S05]  /*1f40*/  BRA `(.L_x_79) ;  /* 0x0000000000447947 */ /* 0x000fea0003800000 */
.L_x_71:
        /* <DEDUP_REMOVED lines=8> */
.L_x_81:
[----:B------:R-:W0:Y:S02]  /*1fd0*/  LDS R16, [R24] ;  /* 0x0000000018107984 */ /* 0x000e240000000800 */
[----:B0-----:R-:W-:-:S06]  /*1fe0*/  HADD2.BF16_V2 R17, R16, R25 ;  /* 0x0000001910117230 */ /* 0x001fcc0000200000 */
[----:B------:R-:W0:Y:S02]  /*1ff0*/  ATOMS.CAST.SPIN R17, [R24], R16, R17 ;  /* 0x000000101811738d */ /* 0x000e240001800011 */
[----:B0-----:R-:W-:-:S13]  /*2000*/  ISETP.EQ.U32.AND P0, PT, R17, 0x1, PT ;  /* 0x000000011100780c */ /* 0x001fda0003f02070 */
[----:B------:R-:W-:Y:S05]  /*2010*/  @!P0 BRA `(.L_x_81) ;  /* 0xfffffffc00ec8947 */ /* 0x000fea000383ffff */
[----:B------:R-:W-:Y:S05]  /*2020*/  BRA `(.L_x_79) ;  /* 0x00000000000c7947 */ /* 0x000fea0003800000 */
.L_x_80:
[----:B------:R-:W2:Y:S02]  /*2030*/  LD.E R16, desc[UR6][R24.64] ;  /* 0x0000000618107980 */ /* 0x000ea4000c101900 */
[----:B--2---:R-:W-:-:S05]  /*2040*/  IMAD.IADD R17, R27, 0x1, R16 ;  /* 0x000000011b117824 */ /* 0x004fca00078e0210 */
[----:B------:R2:W-:Y:S02]  /*2050*/  ST.E desc[UR6][R24.64], R17 ;  /* 0x0000001118007985 */ /* 0x0005e4000c101906 */
.L_x_79:
[----:B------:R-:W-:Y:S05]  /*2060*/  BSYNC B0 ;  /* 0x0000000000007941 */ /* 0x000fea0003800000 */
.L_x_70:
[----:B0-----:R-:W-:Y:S01]  /*2070*/  VIADD R16, R21, 0x1 ;  /* 0x0000000115107836 */ /* 0x001fe20000000000 */
[----:B------:R-:W-:Y:S03]  /*2080*/  BSSY B0, `(.L_x_82) ;  /* 0x0000043000007945 */ /* 0x000fe60003800000 */
[----:B------:R-:W-:-:S05]  /*2090*/  IMAD R16, R16, R23, R12 ;  /* 0x0000001710107224 */ /* 0x000fca00078e020c */
        /* <DEDUP_REMOVED lines=21> */
.L_x_87:
[----:B-----5:R-:W-:-:S05]  /*21f0*/  HADD2.BF16_V2 R20, R27, R4.H0_H0 ;  /* 0x200000041b147230 */ /* 0x020fca0000200000 */
[----:B------:R-:W-:-:S05]  /*2200*/  PRMT R29, R27, R22, R20 ;  /* 0x000000161b1d7216 */ /* 0x000fca0000000014 */
[----:B------:R-:W2:Y:S02]  /*2210*/  ATOM.E.CAS.STRONG.GPU PT, R20, [R16], R27, R29 ;  /* 0x0000001b1014738b */ /* 0x000ea400001ee11d */
[----:B--2---:R-:W-:Y:S01]  /*2220*/  ISETP.NE.U32.AND P0, PT, R20, R27, PT ;  /* 0x0000001b1400720c */ /* 0x004fe20003f05070 */
[----:B------:R-:W-:-:S12]  /*2230*/  IMAD.MOV.U32 R27, RZ, RZ, R20 ;  /* 0x000000ffff1b7224 */ /* 0x000fd800078e0014 */
[----:B------:R-:W-:Y:S05]  /*2240*/  @P0 BRA `(.L_x_87) ;  /* 0xfffffffc00e80947 */ /* 0x000fea000383ffff */
[----:B------:R-:W-:Y:S05]  /*2250*/  BSYNC B4 ;  /* 0x0000000000047941 */ /* 0x000fea0003800000 */
.L_x_86:
[----:B------:R-:W-:Y:S05]  /*2260*/  BRA `(.L_x_88) ;  /* 0x0000000000447947 */ /* 0x000fea0003800000 */
.L_x_85:
        /* <DEDUP_REMOVED lines=8> */
.L_x_90:
[----:B------:R-:W0:Y:S02]  /*22f0*/  LDS R16, [R24+-0x2] ;  /* 0xfffffe0018107984 */ /* 0x000e240000000800 */
[----:B0-----:R-:W-:-:S10]  /*2300*/  HFMA2.MMA.BF16_V2 R17, R16, 1, 1, R25 ;  /* 0x3f803f8010117835 */ /* 0x001fd40000200019 */
[----:B------:R-:W0:Y:S02]  /*2310*/  ATOMS.CAST.SPIN R17, [R24+-0x2], R16, R17 ;  /* 0xfffffe101811738d */ /* 0x000e240001800011 */
[----:B0-----:R-:W-:-:S13]  /*2320*/  ISETP.EQ.U32.AND P0, PT, R17, 0x1, PT ;  /* 0x000000011100780c */ /* 0x001fda0003f02070 */
[----:B------:R-:W-:Y:S05]  /*2330*/  @!P0 BRA `(.L_x_90) ;  /* 0xfffffffc00ec8947 */ /* 0x000fea000383ffff */
[----:B------:R-:W-:Y:S05]  /*2340*/  BRA `(.L_x_88) ;  /* 0x00000000000c7947 */ /* 0x000fea0003800000 */
.L_x_89:
[----:B------:R-:W2:Y:S02]  /*2350*/  LD.E R16, desc[UR6][R24.64+-0x2] ;  /* 0xfffffe0618107980 */ /* 0x000ea4000c101900 */
[----:B--2---:R-:W-:-:S05]  /*2360*/  IMAD.IADD R17, R27, 0x1, R16 ;  /* 0x000000011b117824 */ /* 0x004fca00078e0210 */
[----:B------:R1:W-:Y:S02]  /*2370*/  ST.E desc[UR6][R24.64+-0x2], R17 ;  /* 0xfffffe1118007985 */ /* 0x0003e4000c101906 */
.L_x_88:
[----:B------:R-:W-:Y:S05]  /*2380*/  BSYNC B3 ;  /* 0x0000000000037941 */ /* 0x000fea0003800000 */
.L_x_84:
[----:B------:R-:W-:Y:S05]  /*2390*/  BRA `(.L_x_91) ;  /* 0x0000000000447947 */ /* 0x000fea0003800000 */
.L_x_83:
        /* <DEDUP_REMOVED lines=8> */
.L_x_93:
[----:B------:R-:W0:Y:S02]  /*2420*/  LDS R16, [R24] ;  /* 0x0000000018107984 */ /* 0x000e240000000800 */
[----:B0-----:R-:W-:-:S06]  /*2430*/  HADD2.BF16_V2 R17, R16, R25 ;  /* 0x0000001910117230 */ /* 0x001fcc0000200000 */
[----:B------:R-:W0:Y:S02]  /*2440*/  ATOMS.CAST.SPIN R17, [R24], R16, R17 ;  /* 0x000000101811738d */ /* 0x000e240001800011 */
[----:B0-----:R-:W-:-:S13]  /*2450*/  ISETP.EQ.U32.AND P0, PT, R17, 0x1, PT ;  /* 0x000000011100780c */ /* 0x001fda0003f02070 */
[----:B------:R-:W-:Y:S05]  /*2460*/  @!P0 BRA `(.L_x_93) ;  /* 0xfffffffc00ec8947 */ /* 0x000fea000383ffff */
[----:B------:R-:W-:Y:S05]  /*2470*/  BRA `(.L_x_91) ;  /* 0x00000000000c7947 */ /* 0x000fea0003800000 */
.L_x_92:
[----:B------:R-:W2:Y:S02]  /*2480*/  LD.E R16, desc[UR6][R24.64] ;  /* 0x0000000618107980 */ /* 0x000ea4000c101900 */
[----:B--2---:R-:W-:-:S05]  /*2490*/  IMAD.IADD R17, R27, 0x1, R16 ;  /* 0x000000011b117824 */ /* 0x004fca00078e0210 */
[----:B------:R2:W-:Y:S02]  /*24a0*/  ST.E desc[UR6][R24.64], R17 ;  /* 0x0000001118007985 */ /* 0x0005e4000c101906 */
.L_x_91:
[----:B------:R-:W-:Y:S05]  /*24b0*/  BSYNC B0 ;  /* 0x0000000000007941 */ /* 0x000fea0003800000 */
.L_x_82:
        /* <DEDUP_REMOVED lines=24> */
.L_x_99:
[----:B-----5:R-:W-:-:S05]  /*2640*/  HADD2.BF16_V2 R20, R23, R4.H0_H0 ;  /* 0x2000000417147230 */ /* 0x020fca0000200000 */
[----:B------:R-:W-:-:S05]  /*2650*/  PRMT R25, R23, R22, R20 ;  /* 0x0000001617197216 */ /* 0x000fca0000000014 */
[----:B------:R-:W2:Y:S02]  /*2660*/  ATOM.E.CAS.STRONG.GPU PT, R20, [R16], R23, R25 ;  /* 0x000000171014738b */ /* 0x000ea400001ee119 */
[----:B--2---:R-:W-:Y:S01]  /*2670*/  ISETP.NE.U32.AND P0, PT, R20, R23, PT ;  /* 0x000000171400720c */ /* 0x004fe20003f05070 */
[----:B------:R-:W-:-:S12]  /*2680*/  IMAD.MOV.U32 R23, RZ, RZ, R20 ;  /* 0x000000ffff177224 */ /* 0x000fd800078e0014 */
[----:B------:R-:W-:Y:S05]  /*2690*/  @P0 BRA `(.L_x_99) ;  /* 0xfffffffc00e80947 */ /* 0x000fea000383ffff */
[----:B------:R-:W-:Y:S05]  /*26a0*/  BSYNC B4 ;  /* 0x0000000000047941 */ /* 0x000fea0003800000 */
.L_x_98:
[----:B------:R-:W-:Y:S05]  /*26b0*/  BRA `(.L_x_100) ;  /* 0x0000000000447947 */ /* 0x000fea0003800000 */
.L_x_97:
        /* <DEDUP_REMOVED lines=8> */
.L_x_102:
[----:B------:R-:W0:Y:S02]  /*2740*/  LDS R14, [R16+-0x2] ;  /* 0xfffffe00100e7984 */ /* 0x000e240000000800 */
[----:B0-----:R-:W-:-:S10]  /*2750*/  HFMA2.MMA.BF16_V2 R15, R14, 1, 1, R17 ;  /* 0x3f803f800e0f7835 */ /* 0x001fd40000200011 */
[----:B------:R-:W0:Y:S02]  /*2760*/  ATOMS.CAST.SPIN R15, [R16+-0x2], R14, R15 ;  /* 0xfffffe0e100f738d */ /* 0x000e24000180000f */
[----:B0-----:R-:W-:-:S13]  /*2770*/  ISETP.EQ.U32.AND P0, PT, R15, 0x1, PT ;  /* 0x000000010f00780c */ /* 0x001fda0003f02070 */
[----:B------:R-:W-:Y:S05]  /*2780*/  @!P0 BRA `(.L_x_102) ;  /* 0xfffffffc00ec8947 */ /* 0x000fea000383ffff */
[----:B------:R-:W-:Y:S05]  /*2790*/  BRA `(.L_x_100) ;  /* 0x00000000000c7947 */ /* 0x000fea0003800000 */
.L_x_101:
[----:B------:R-:W2:Y:S02]  /*27a0*/  LD.E R16, desc[UR6][R14.64+-0x2] ;  /* 0xfffffe060e107980 */ /* 0x000ea4000c101900 */
[----:B--2---:R-:W-:-:S05]  /*27b0*/  IMAD.IADD R17, R23, 0x1, R16 ;  /* 0x0000000117117824 */ /* 0x004fca00078e0210 */
[----:B------:R0:W-:Y:S02]  /*27c0*/  ST.E desc[UR6][R14.64+-0x2], R17 ;  /* 0xfffffe110e007985 */ /* 0x0001e4000c101906 */
.L_x_100:
[----:B------:R-:W-:Y:S05]  /*27d0*/  BSYNC B3 ;  /* 0x0000000000037941 */ /* 0x000fea0003800000 */
.L_x_96:
[----:B------:R-:W-:Y:S05]  /*27e0*/  BRA `(.L_x_103) ;  /* 0x0000000000447947 */ /* 0x000fea0003800000 */
.L_x_95:
        /* <DEDUP_REMOVED lines=8> */
.L_x_105:
[----:B------:R-:W0:Y:S02]  /*2870*/  LDS R14, [R16] ;  /* 0x00000000100e7984 */ /* 0x000e240000000800 */
[----:B0-----:R-:W-:-:S06]  /*2880*/  HADD2.BF16_V2 R15, R14, R17 ;  /* 0x000000110e0f7230 */ /* 0x001fcc0000200000 */
[----:B------:R-:W0:Y:S02]  /*2890*/  ATOMS.CAST.SPIN R15, [R16], R14, R15 ;  /* 0x0000000e100f738d */ /* 0x000e24000180000f */
[----:B0-----:R-:W-:-:S13]  /*28a0*/  ISETP.EQ.U32.AND P0, PT, R15, 0x1, PT ;  /* 0x000000010f00780c */ /* 0x001fda0003f02070 */
[----:B------:R-:W-:Y:S05]  /*28b0*/  @!P0 BRA `(.L_x_105) ;  /* 0xfffffffc00ec8947 */ /* 0x000fea000383ffff */
[----:B------:R-:W-:Y:S05]  /*28c0*/  BRA `(.L_x_103) ;  /* 0x00000000000c7947 */ /* 0x000fea0003800000 */
.L_x_104:
[----:B------:R-:W2:Y:S02]  /*28d0*/  LD.E R16, desc[UR6][R14.64] ;  /* 0x000000060e107980 */ /* 0x000ea4000c101900 */
[----:B--2---:R-:W-:-:S05]  /*28e0*/  IMAD.IADD R17, R23, 0x1, R16 ;  /* 0x0000000117117824 */ /* 0x004fca00078e0210 */
[----:B------:R0:W-:Y:S02]  /*28f0*/  ST.E desc[UR6][R14.64], R17 ;  /* 0x000000110e007985 */ /* 0x0001e4000c101906 */
.L_x_103:
[----:B------:R-:W-:Y:S05]  /*2900*/  BSYNC B0 ;  /* 0x0000000000007941 */ /* 0x000fea0003800000 */
.L_x_94:
[C---:B0-----:R-:W-:Y:S02]  /*2910*/  VIADD R15, R21.reuse, 0x3 ;  /* 0x00000003150f7836 */ /* 0x041fe40000000000 */
[----:B------:R-:W-:-:S03]  /*2920*/  VIADD R21, R21, 0x4 ;  /* 0x0000000415157836 */ /* 0x000fc60000000000 */
[----:B------:R-:W-:-:S13]  /*2930*/  ISETP.GE.AND P0, PT, R15, R2, PT ;  /* 0x000000020f00720c */ /* 0x000fda0003f06270 */
[----:B------:R-:W-:Y:S05]  /*2940*/  @!P0 BRA `(.L_x_106) ;  /* 0xffffffec009c8947 */ /* 0x000fea000383ffff */
.L_x_19:
[----:B------:R-:W-:Y:S05]  /*2950*/  BSYNC B1 ;  /* 0x0000000000017941 */ /* 0x000fea0003800000 */
.L_x_18:
[----:B------:R-:W-:-:S05]  /*2960*/  VIADD R10, R10, 0x1 ;  /* 0x000000010a0a7836 */ /* 0x000fca0000000000 */
[----:B------:R-:W-:-:S13]  /*2970*/  ISETP.GE.AND P0, PT, R10, R13, PT ;  /* 0x0000000d0a00720c */ /* 0x000fda0003f06270 */
[----:B------:R-:W-:Y:S05]  /*2980*/  @!P0 BRA `(.L_x_107) ;  /* 0xffffffe000008947 */ /* 0x000fea000383ffff */
.L_x_17:
[----:B------:R-:W-:Y:S05]  /*2990*/  BSYNC B2 ;  /* 0x0000000000027941 */ /* 0x000fea0003800000 */
.L_x_16:
[----:B------:R-:W-:-:S05]  /*29a0*/  VIADD R0, R0, 0x1 ;  /* 0x0000000100007836 */ /* 0x000fca0000000000 */
[----:B------:R-:W-:-:S13]  /*29b0*/  ISETP.GE.AND P0, PT, R0, R3, PT ;  /* 0x000000030000720c */ /* 0x000fda0003f06270 */
[----:B------:R-:W-:Y:S05]  /*29c0*/  @!P0 BRA `(.L_x_108) ;  /* 0xffffffdc00d88947 */ /* 0x000fea000383ffff */
[----:B------:R-:W-:Y:S05]  /*29d0*/  EXIT ;  /* 0x000000000000794d */ /* 0x000fea0003800000 */
        .weak           $__internal_1_$__cuda_sm20_div_s64
        .type           $__internal_1_$__cuda_sm20_div_s64,@function
        .size           $__internal_1_$__cuda_sm20_div_s64,(.L_x_828 - $__internal_1_$__cuda_sm20_div_s64)
$__internal_1_$__cuda_sm20_div_s64:
[----:B------:R-:W0:Y:S02]  /*29e0*/  LDC.64 R2, c[0x0][0x220] ;  /* 0x00008800ff027b82 */ /* 0x000e240000000a00 */
[----:B0-----:R-:W-:Y:S02]  /*29f0*/  IADD3 R5, P0, RZ, -R2, RZ ;  /* 0x80000002ff057210 */ /* 0x001fe40007f1e0ff */
[----:B------:R-:W-:-:S03]  /*2a00*/  ISETP.GE.AND P1, PT, R3, RZ, PT ;  /* 0x000000ff0300720c */ /* 0x000fc60003f26270 */
[----:B------:R-:W-:Y:S01]  /*2a10*/  IMAD.X R8, RZ, RZ, ~R3, P0 ;  /* 0x000000ffff087224 */ /* 0x000fe200000e0e03 */
[----:B------:R-:W-:-:S04]  /*2a20*/  SEL R4, R5, R2, !P1 ;  /* 0x0000000205047207 */ /* 0x000fc80004800000 */
        /* <DEDUP_REMOVED lines=17> */
[----:B------:R-:W-:Y:S02]  /*2b40*/  IMAD.X R7, R7, 0x1, R9, P0 ;  /* 0x0000000107077824 */ /* 0x000fe400000e0609 */
[----:B------:R-:W-:-:S03]  /*2b50*/  IMAD.WIDE.U32 R8, R15, R4, RZ ;  /* 0x000000040f087225 */ /* 0x000fc600078e00ff */
[----:B------:R-:W-:Y:S01]  /*2b60*/  IADD3.X R7, RZ, RZ, R7, P3, P2 ;  /* 0x000000ffff077210 */ /* 0x000fe20001fe4407 */
[----:B------:R-:W-:Y:S01]  /*2b70*/  IMAD R9, R15, R5, R9 ;  /* 0x000000050f097224 */ /* 0x000fe200078e0209 */
[----:B------:R-:W-:-:S03]  /*2b80*/  IADD3 R11, P0, RZ, -R8, RZ ;  /* 0x80000008ff0b7210 */ /* 0x000fc60007f1e0ff */
[----:B------:R-:W-:Y:S02]  /*2b90*/  IMAD R9, R7, R4, R9 ;  /* 0x0000000407097224 */ /* 0x000fe400078e0209 */
[----:B------:R-:W-:-:S04]  /*2ba0*/  IMAD.HI.U32 R14, R15, R11, RZ ;  /* 0x0000000b0f0e7227 */ /* 0x000fc800078e00ff */
[----:B------:R-:W-:Y:S02]  /*2bb0*/  IMAD.X R8, RZ, RZ, ~R9, P0 ;  /* 0x000000ffff087224 */ /* 0x000fe400000e0e09 */
[----:B------:R-:W-:Y:S02]  /*2bc0*/  IMAD.MOV.U32 R9, RZ, RZ, RZ ;  /* 0x000000ffff097224 */ /* 0x000fe400078e00ff */
[----:B------:R-:W-:-:S04]  /*2bd0*/  IMAD.WIDE.U32 R14, P0, R15, R8, R14 ;  /* 0x000000080f0e7225 */ /* 0x000fc8000780000e */
[C---:B------:R-:W-:Y:S02]  /*2be0*/  IMAD R16, R7.reuse, R8, RZ ;  /* 0x0000000807107224 */ /* 0x040fe400078e02ff */
[----:B------:R-:W-:-:S04]  /*2bf0*/  IMAD.HI.U32 R11, P2, R7, R11, R14 ;  /* 0x0000000b070b7227 */ /* 0x000fc8000784000e */
[----:B------:R-:W-:Y:S01]  /*2c00*/  IMAD.HI.U32 R14, R7, R8, RZ ;  /* 0x00000008070e7227 */ /* 0x000fe200078e00ff */
[----:B------:R-:W-:-:S03]  /*2c10*/  IADD3 R11, P3, R16, R11, RZ ;  /* 0x0000000b100b7210 */ /* 0x000fc60007f7e0ff */
[----:B------:R-:W-:Y:S02]  /*2c20*/  IMAD.X R7, R14, 0x1, R7, P0 ;  /* 0x000000010e077824 */ /* 0x000fe400000e0607 */
[----:B------:R-:W-:-:S03]  /*2c30*/  IMAD.HI.U32 R8, R11, UR4, RZ ;  /* 0x000000040b087c27 */ /* 0x000fc6000f8e00ff */
[----:B------:R-:W-:Y:S01]  /*2c40*/  IADD3.X R7, RZ, RZ, R7, P3, P2 ;  /* 0x000000ffff077210 */ /* 0x000fe20001fe4407 */
[----:B------:R-:W-:-:S04]  /*2c50*/  IMAD.WIDE.U32 R8, RZ, R11, R8 ;  /* 0x0000000bff087225 */ /* 0x000fc800078e0008 */
[----:B------:R-:W-:-:S05]  /*2c60*/  IMAD.HI.U32 R7, P0, R7, UR4, R8 ;  /* 0x0000000407077c27 */ /* 0x000fca000f800008 */
[----:B------:R-:W-:Y:S01]  /*2c70*/  IADD3 R11, P2, RZ, R7, RZ ;  /* 0x00000007ff0b7210 */ /* 0x000fe20007f5e0ff */
[----:B------:R-:W-:-:S04]  /*2c80*/  IMAD.X R7, RZ, RZ, RZ, P0 ;  /* 0x000000ffff077224 */ /* 0x000fc800000e06ff */
[----:B------:R-:W-:-:S04]  /*2c90*/  IMAD.WIDE.U32 R8, R11, R4, RZ ;  /* 0x000000040b087225 */ /* 0x000fc800078e00ff */
[----:B------:R-:W-:Y:S01]  /*2ca0*/  IMAD.X R7, RZ, RZ, R7, P2 ;  /* 0x000000ffff077224 */ /* 0x000fe200010e0607 */
[----:B------:R-:W-:Y:S01]  /*2cb0*/  IADD3 R15, P2, -R8, UR4, RZ ;  /* 0x00000004080f7c10 */ /* 0x000fe2000ff5e1ff */
[C---:B------:R-:W-:Y:S02]  /*2cc0*/  IMAD R9, R11.reuse, R5, R9 ;  /* 0x000000050b097224 */ /* 0x040fe400078e0209 */
[----:B------:R-:W-:Y:S01]  /*2cd0*/  VIADD R8, R11, 0x1 ;  /* 0x000000010b087836 */ /* 0x000fe20000000000 */
[-C--:B------:R-:W-:Y:S01]  /*2ce0*/  ISETP.GE.U32.AND P0, PT, R15, R4.reuse, PT ;  /* 0x000000040f00720c */ /* 0x080fe20003f06070 */
[----:B------:R-:W-:-:S04]  /*2cf0*/  IMAD R7, R7, R4, R9 ;  /* 0x0000000407077224 */ /* 0x000fc800078e0209 */
[----:B------:R-:W-:Y:S01]  /*2d00*/  IMAD.X R9, RZ, RZ, ~R7, P2 ;  /* 0x000000ffff097224 */ /* 0x000fe200010e0e07 */
[----:B------:R-:W-:-:S04]  /*2d10*/  IADD3 R7, P2, R15, -R4, RZ ;  /* 0x800000040f077210 */ /* 0x000fc80007f5e0ff */
[C---:B------:R-:W-:Y:S01]  /*2d20*/  ISETP.GE.U32.AND.EX P0, PT, R9.reuse, R5, PT, P0 ;  /* 0x000000050900720c */ /* 0x040fe20003f06100 */
[----:B------:R-:W-:-:S03]  /*2d30*/  IMAD.X R13, R9, 0x1, ~R5, P2 ;  /* 0x00000001090d7824 */ /* 0x000fc600010e0e05 */
[----:B------:R-:W-:Y:S02]  /*2d40*/  SEL R7, R7, R15, P0 ;  /* 0x0000000f07077207 */ /* 0x000fe40000000000 */
[----:B------:R-:W-:Y:S02]  /*2d50*/  SEL R8, R8, R11, P0 ;  /* 0x0000000b08087207 */ /* 0x000fe40000000000 */
[----:B------:R-:W-:Y:S02]  /*2d60*/  SEL R13, R13, R9, P0 ;  /* 0x000000090d0d7207 */ /* 0x000fe40000000000 */
[----:B------:R-:W-:Y:S01]  /*2d70*/  ISETP.GE.U32.AND P0, PT, R7, R4, PT ;  /* 0x000000040700720c */ /* 0x000fe20003f06070 */
[----:B------:R-:W-:-:S03]  /*2d80*/  VIADD R9, R8, 0x1 ;  /* 0x0000000108097836 */ /* 0x000fc60000000000 */
[----:B------:R-:W-:-:S04]  /*2d90*/  ISETP.GE.U32.AND.EX P0, PT, R13, R5, PT, P0 ;  /* 0x000000050d00720c */ /* 0x000fc80003f06100 */
[----:B------:R-:W-:Y:S02]  /*2da0*/  SEL R9, R9, R8, P0 ;  /* 0x0000000809097207 */ /* 0x000fe40000000000 */
[----:B------:R-:W-:-:S03]  /*2db0*/  ISETP.NE.U32.AND P0, PT, R2, RZ, PT ;  /* 0x000000ff0200720c */ /* 0x000fc60003f05070 */
[----:B------:R-:W-:Y:S01]  /*2dc0*/  IMAD.MOV R2, RZ, RZ, -R9 ;  /* 0x000000ffff027224 */ /* 0x000fe200078e0a09 */
[----:B------:R-:W-:Y:S01]  /*2dd0*/  ISETP.NE.AND.EX P0, PT, R3, RZ, PT, P0 ;  /* 0x000000ff0300720c */ /* 0x000fe20003f05300 */
[----:B------:R-:W-:-:S03]  /*2de0*/  IMAD.MOV.U32 R3, RZ, RZ, 0x0 ;  /* 0x00000000ff037424 */ /* 0x000fc600078e00ff */
[----:B------:R-:W-:Y:S01]  /*2df0*/  SEL R9, R2, R9, !P1 ;  /* 0x0000000902097207 */ /* 0x000fe20004800000 */
[----:B------:R-:W-:-:S03]  /*2e00*/  IMAD.MOV.U32 R2, RZ, RZ, R0 ;  /* 0x000000ffff027224 */ /* 0x000fc600078e0000 */
[----:B------:R-:W-:Y:S01]  /*2e10*/  SEL R9, R9, 0xffffffff, P0 ;  /* 0xffffffff09097807 */ /* 0x000fe20000000000 */
[----:B------:R-:W-:Y:S06]  /*2e20*/  RET.REL.NODEC R2 `(_ZN2at6native49_GLOBAL__N__09e94e3a_16_AveragePool3d_cu_a8eae74c40avg_pool3d_cuda_update_grad_input_atomicIN3c108BFloat16EfEEvNS_27GenericPackedTensorAccessorIKT_Lm4ENS_16DefaultPtrTraitsElEENS5_IS6_Lm4ES8_lEEiiiiiiiiibiii) ;  /* 0xffffffd002747950 */ /* 0x000fec0003c3ffff */
.L_x_109:
        /* <DEDUP_REMOVED lines=13> */
.L_x_828:


//--------------------- .text._ZN2at6native49_GLOBAL__N__09e94e3a_16_AveragePool3d_cu_a8eae74c33avg_pool3d_cuda_update_grad_inputIN3c104HalfEfEEvNS_27GenericPackedTensorAccessorIKT_Lm4ENS_16DefaultPtrTraitsElEENS5_IS6_Lm4ES8_lEEiiiiiiiiibii --------------------------
	.section	.text._ZN2at6native49_GLOBAL__N__09e94e3a_16_AveragePool3d_cu_a8eae74c33avg_pool3d_cuda_update_grad_inputIN3c104HalfEfEEvNS_27GenericPackedTensorAccessorIKT_Lm4ENS_16DefaultPtrTraitsElEENS5_IS6_Lm4ES8_lEEiiiiiiiiibii,"ax",@progbits
	.align	128
.text._ZN2at6native49_GLOBAL__N__09e94e3a_16_AveragePool3d_cu_a8eae74c33avg_pool3d_cuda_update_grad_inputIN3c104HalfEfEEvNS_27GenericPackedTensorAccessorIKT_Lm4ENS_16DefaultPtrTraitsElEENS5_IS6_Lm4ES8_lEEiiiiiiiiibii:
        .type           _ZN2at6native49_GLOBAL__N__09e94e3a_16_AveragePool3d_cu_a8eae74c33avg_pool3d_cuda_update_grad_inputIN3c104HalfEfEEvNS_27GenericPackedTensorAccessorIKT_Lm4ENS_16DefaultPtrTraitsElEENS5_IS6_Lm4ES8_lEEiiiiiiiiibii,@function
        .size           _ZN2at6native49_GLOBAL__N__09e94e3a_16_AveragePool3d_cu_a8eae74c33avg_pool3d_cuda_update_grad_inputIN3c104HalfEfEEvNS_27GenericPackedTensorAccessorIKT_Lm4ENS_16DefaultPtrTraitsElEENS5_IS6_Lm4ES8_lEEiiiiiiiiibii,(.L_x_830 - _ZN2at6native49_GLOBAL__N__09e94e3a_16_AveragePool3d_cu_a8eae74c33avg_pool3d_cuda_update_grad_inputIN3c104HalfEfEEvNS_27GenericPackedTensorAccessorIKT_Lm4ENS_16DefaultPtrTraitsElEENS5_IS6_Lm4ES8_lEEiiiiiiiiibii)
        .other          _ZN2at6native49_GLOBAL__N__09e94e3a_16_AveragePool3d_cu_a8eae74c33avg_pool3d_cuda_update_grad_inputIN3c104HalfEfEEvNS_27GenericPackedTensorAccessorIKT_Lm4ENS_16DefaultPtrTraitsElEENS5_IS6_Lm4ES8_lEEiiiiiiiiibii,@"STO_CUDA_ENTRY STV_DEFAULT"
_ZN2at6native49_GLOBAL__N__09e94e3a_16_AveragePool3d_cu_a8eae74c33avg_pool3d_cuda_update_grad_inputIN3c104HalfEfEEvNS_27GenericPackedTensorAccessorIKT_Lm4ENS_16DefaultPtrTraitsElEENS5_IS6_Lm4ES8_lEEiiiiiiiiibii:
        /* <DEDUP_REMOVED lines=18> */
[----:B------:R-:W-:Y:S05]  /*0120*/  CALL.REL.NOINC `($__internal_2_$__cuda_sm20_div_s64) ;  /* 0x0000001000047944 */ /* 0x000fea0003c00000 */
[----:B------:R-:W0:Y:S01]  /*0130*/  LDC R0, c[0x0][0x220] ;  /* 0x00008800ff007b82 */ /* 0x000e220000000800 */
[----:B------:R-:W-:-:S04]  /*0140*/  IMAD.MOV R13, RZ, RZ, -R14 ;  /* 0x000000ffff0d7224 */ /* 0x000fc800078e0a0e */
[----:B0-----:R-:W-:Y:S01]  /*0150*/  IMAD R13, R13, R0, UR4 ;  /* 0x000000040d0d7e24 */ /* 0x001fe2000f8e0200 */
[----:B------:R-:W-:Y:S06]  /*0160*/  BRA `(.L_x_111) ;  /* 0x0000000000547947 */ /* 0x000fec0003800000 */
.L_x_110:
        /* <DEDUP_REMOVED lines=21> */
.L_x_111:
        /* <DEDUP_REMOVED lines=51> */
.L_x_112:
        /* <DEDUP_REMOVED lines=32> */
[----:B------:R-:W-:Y:S01]  /*07f0*/  IMAD R19, R8, UR12, RZ ;  /* 0x0000000c08137c24 */ /* 0x000fe2000f8e02ff */
[----:B------:R-:W-:Y:S01]  /*0800*/  ULDC.64 UR6, c[0x0][0x290] ;  /* 0x0000a40000067ab9 */ /* 0x000fe20000000a00 */
[----:B------:R-:W-:Y:S01]  /*0810*/  VIADD R8, R11, UR5 ;  /* 0x000000050b087c36 */ /* 0x000fe20008000000 */
[----:B------:R-:W-:Y:S01]  /*0820*/  LOP3.LUT R13, RZ, R12, RZ, 0x33, !PT ;  /* 0x0000000cff0d7212 */ /* 0x000fe200078e33ff */
[----:B------:R-:W-:Y:S01]  /*0830*/  IMAD.WIDE.U32 R16, R2, UR6, RZ ;  /* 0x0000000602107c25 */ /* 0x000fe2000f8e00ff */
[----:B------:R-:W0:Y:S01]  /*0840*/  MUFU.RCP R15, R6 ;  /* 0x00000006000f7308 */ /* 0x000e220000001000 */
        /* <DEDUP_REMOVED lines=10> */
[----:B-----5:R-:W-:Y:S01]  /*08f0*/  HADD2.F32 R18, -RZ, R18.H0_H0 ;  /* 0x20000012ff127230 */ /* 0x020fe20000004100 */
[----:B------:R-:W-:Y:S01]  /*0900*/  IADD3 R11, R19, R11, RZ ;  /* 0x0000000b130b7210 */ /* 0x000fe20007ffe0ff */
[----:B------:R-:W-:Y:S01]  /*0910*/  IMAD.IADD R32, R9, 0x1, -R8 ;  /* 0x0000000109207824 */ /* 0x000fe200078e0a08 */
[----:B------:R-:W-:Y:S01]  /*0920*/  IADD3 R8, -R8, -0x2, -R3 ;  /* 0xfffffffe08087810 */ /* 0x000fe20007ffe903 */
[C---:B------:R-:W-:Y:S02]  /*0930*/  VIADD R12, R3.reuse, 0x3 ;  /* 0x00000003030c7836 */ /* 0x040fe40000000000 */
[----:B0-----:R-:W-:Y:S01]  /*0940*/  FMUL.FTZ R6, R18, R15 ;  /* 0x0000000f12067220 */ /* 0x001fe20000410000 */
[----:B------:R-:W-:Y:S01]  /*0950*/  IMAD.WIDE.U32 R16, R0, UR4, R10 ;  /* 0x0000000400107c25 */ /* 0x000fe2000f8e000a */
[----:B------:R-:W-:Y:S01]  /*0960*/  ISETP.GE.U32.AND P0, PT, R8, 0x3, PT ;  /* 0x000000030800780c */ /* 0x000fe20003f06070 */
[----:B------:R-:W-:Y:S01]  /*0970*/  USHF.L.U32 UR6, UR6, 0x1, URZ ;  /* 0x0000000106067899 */ /* 0x000fe2000800063f */
[C---:B------:R-:W-:Y:S01]  /*0980*/  IADD3 R10, R3.reuse, 0x2, RZ ;  /* 0x00000002030a7810 */ /* 0x040fe20007ffe0ff */
[----:B------:R-:W-:Y:S01]  /*0990*/  VIADD R8, R3, 0x1 ;  /* 0x0000000103087836 */ /* 0x000fe20000000000 */
[----:B------:R-:W-:Y:S01]  /*09a0*/  F2FP.F16.F32.PACK_AB R6, RZ, R6 ;  /* 0x00000006ff06723e */ /* 0x000fe200000000ff */
[----:B------:R-:W-:Y:S01]  /*09b0*/  IMAD.WIDE.U32 R14, R14, UR12, RZ ;  /* 0x0000000c0e0e7c25 */ /* 0x000fe2000f8e00ff */
[----:B------:R-:W-:Y:S01]  /*09c0*/  SHF.R.S32.HI R11, RZ, 0x1f, R3 ;  /* 0x0000001fff0b7819 */ /* 0x000fe20000011403 */
[----:B------:R-:W-:Y:S01]  /*09d0*/  UMOV UR4, URZ ;  /* 0x0000003f00047c82 */ /* 0x000fe20008000000 */
[----:B------:R-:W-:Y:S01]  /*09e0*/  SHF.R.S32.HI R13, RZ, 0x1f, R8 ;  /* 0x0000001fff0d7819 */ /* 0x000fe20000011408 */
[----:B------:R-:W-:Y:S01]  /*09f0*/  IMAD.IADD R35, R15, 0x1, R19 ;  /* 0x000000010f237824 */ /* 0x000fe200078e0213 */
[----:B------:R-:W-:Y:S01]  /*0a00*/  SHF.R.S32.HI R33, RZ, 0x1f, R10 ;  /* 0x0000001fff217819 */ /* 0x000fe2000001140a */
[----:B------:R-:W-:Y:S01]  /*0a10*/  IMAD R9, R0, UR5, R17 ;  /* 0x0000000500097c24 */ /* 0x000fe2000f8e0211 */
[----:B------:R-:W-:Y:S01]  /*0a20*/  LOP3.LUT R32, R32, 0x3, RZ, 0xc0, !PT ;  /* 0x0000000320207812 */ /* 0x000fe200078ec0ff */
[----:B------:R-:W-:-:S06]  /*0a30*/  UMOV UR5, URZ ;  /* 0x0000003f00057c82 */ /* 0x000fcc0008000000 */
.L_x_121:
[----:B------:R-:W-:Y:S01]  /*0a40*/  ISETP.GT.AND P1, PT, R7, R2, PT ;  /* 0x000000020700720c */ /* 0x000fe20003f24270 */
[----:B------:R-:W-:-:S12]  /*0a50*/  BSSY B0, `(.L_x_113) ;  /* 0x0000068000007945 */ /* 0x000fd80003800000 */
[----:B012---:R-:W-:Y:S05]  /*0a60*/  @!P1 BRA `(.L_x_114) ;  /* 0x0000000400989947 */ /* 0x007fea0003800000 */
[----:B------:R-:W0:Y:S01]  /*0a70*/  LDC.64 R22, c[0x0][0x288] ;  /* 0x0000a200ff167b82 */ /* 0x000e220000000a00 */
[----:B------:R-:W-:Y:S01]  /*0a80*/  SHF.R.S32.HI R19, RZ, 0x1f, R0 ;  /* 0x0000001fff137819 */ /* 0x000fe20000011400 */
[----:B------:R-:W-:Y:S01]  /*0a90*/  IMAD.MOV.U32 R20, RZ, RZ, R16 ;  /* 0x000000ffff147224 */ /* 0x000fe200078e0010 */
[----:B------:R-:W-:Y:S01]  /*0aa0*/  MOV R34, R14 ;  /* 0x0000000e00227202 */ /* 0x000fe20000000f00 */
[----:B------:R-:W-:Y:S02]  /*0ab0*/  IMAD.MOV.U32 R21, RZ, RZ, R9 ;  /* 0x000000ffff157224 */ /* 0x000fe400078e0009 */
[----:B------:R-:W-:Y:S02]  /*0ac0*/  IMAD.MOV.U32 R37, RZ, RZ, RZ ;  /* 0x000000ffff257224 */ /* 0x000fe400078e00ff */
[----:B------:R-:W-:Y:S02]  /*0ad0*/  IMAD.MOV.U32 R36, RZ, RZ, R2 ;  /* 0x000000ffff247224 */ /* 0x000fe400078e0002 */
[----:B0-----:R-:W-:-:S02]  /*0ae0*/  IMAD R24, R19, R22, RZ ;  /* 0x0000001613187224 */ /* 0x001fc400078e02ff */
[----:B------:R-:W-:Y:S02]  /*0af0*/  IMAD R26, R22, UR5, RZ ;  /* 0x00000005161a7c24 */ /* 0x000fe4000f8e02ff */
[----:B------:R-:W-:Y:S01]  /*0b00*/  IMAD.WIDE.U32 R18, R0, R22, R34 ;  /* 0x0000001600127225 */ /* 0x000fe200078e0022 */
[----:B------:R-:W-:-:S03]  /*0b10*/  HFMA2.MMA R34, -RZ, RZ, 0, 0 ;  /* 0x00000000ff227435 */ /* 0x000fc600000001ff */
[----:B------:R-:W-:Y:S02]  /*0b20*/  IMAD R39, R0, R23, R24 ;  /* 0x0000001700277224 */ /* 0x000fe400078e0218 */
[----:B------:R-:W-:-:S03]  /*0b30*/  IMAD.WIDE.U32 R20, R22, UR4, R20 ;  /* 0x0000000416147c25 */ /* 0x000fc6000f8e0014 */
[----:B------:R-:W-:Y:S01]  /*0b40*/  IADD3 R39, R19, R39, RZ ;  /* 0x0000002713277210 */ /* 0x000fe20007ffe0ff */
[----:B------:R-:W-:-:S04]  /*0b50*/  IMAD R41, R23, UR4, R26 ;  /* 0x0000000417297c24 */ /* 0x000fc8000f8e021a */
[----:B------:R-:W-:-:S07]  /*0b60*/  IMAD.IADD R41, R21, 0x1, R41 ;  /* 0x0000000115297824 */ /* 0x000fce00078e0229 */
.L_x_120:
[----:B------:R-:W-:Y:S01]  /*0b70*/  ISETP.GT.AND P1, PT, R4, R3, PT ;  /* 0x000000030400720c */ /* 0x000fe20003f24270 */
[----:B------:R-:W-:-:S12]  /*0b80*/  BSSY B1, `(.L_x_115) ;  /* 0x000004f000017945 */ /* 0x000fd80003800000 */
[----:B012---:R-:W-:Y:S05]  /*0b90*/  @!P1 BRA `(.L_x_116) ;  /* 0x0000000400349947 */ /* 0x007fea0003800000 */
[----:B------:R-:W0:Y:S01]  /*0ba0*/  LDC.64 R22, c[0x0][0x290] ;  /* 0x0000a400ff167b82 */ /* 0x000e220000000a00 */
[----:B------:R-:W-:Y:S01]  /*0bb0*/  ISETP.NE.AND P1, PT, R32, RZ, PT ;  /* 0x000000ff2000720c */ /* 0x000fe20003f25270 */
[----:B------:R-:W-:Y:S01]  /*0bc0*/  BSSY B2, `(.L_x_117) ;  /* 0x0000027000027945 */ /* 0x000fe20003800000 */
[----:B------:R-:W-:-:S11]  /*0bd0*/  IMAD.MOV.U32 R38, RZ, RZ, R3 ;  /* 0x000000ffff267224 */ /* 0x000fd600078e0003 */
[----:B------:R-:W-:Y:S05]  /*0be0*/  @!P1 BRA `(.L_x_118) ;  /* 0x0000000000909947 */ /* 0x000fea0003800000 */
[----:B------:R-:W1:Y:S01]  /*0bf0*/  LDC.64 R30, c[0x0][0x298] ;  /* 0x0000a600ff1e7b82 */ /* 0x000e620000000a00 */
[----:B------:R-:W-:Y:S02]  /*0c00*/  SHF.R.S32.HI R27, RZ, 0x1f, R36 ;  /* 0x0000001fff1b7819 */ /* 0x000fe40000011424 */
[----:B------:R-:W-:-:S03]  /*0c10*/  MOV R38, R18 ;  /* 0x0000001200267202 */ /* 0x000fc60000000f00 */
[-C--:B0-----:R-:W-:Y:S02]  /*0c20*/  IMAD R27, R27, R22.reuse, RZ ;  /* 0x000000161b1b7224 */ /* 0x081fe400078e02ff */
[----:B------:R-:W0:Y:S01]  /*0c30*/  LDC.64 R24, c[0x0][0x258] ;  /* 0x00009600ff187b82 */ /* 0x000e220000000a00 */
[----:B------:R-:W-:Y:S01]  /*0c40*/  IMAD.WIDE.U32 R28, R36, R22, R38 ;  /* 0x00000016241c7225 */ /* 0x000fe200078e0026 */
[----:B------:R-:W-:-:S03]  /*0c50*/  MOV R38, R8 ;  /* 0x0000000800267202 */ /* 0x000fc60000000f00 */
[----:B------:R-:W-:-:S04]  /*0c60*/  IMAD R27, R36, R23, R27 ;  /* 0x00000017241b7224 */ /* 0x000fc800078e021b */
[----:B------:R-:W-:Y:S02]  /*0c70*/  IMAD.IADD R29, R29, 0x1, R27 ;  /* 0x000000011d1d7824 */ /* 0x000fe400078e021b */
[-C--:B-1----:R-:W-:Y:S02]  /*0c80*/  IMAD R26, R11, R30.reuse, RZ ;  /* 0x0000001e0b1a7224 */ /* 0x082fe400078e02ff */
[----:B------:R-:W-:-:S04]  /*0c90*/  IMAD.WIDE.U32 R42, R3, R30, R28 ;  /* 0x0000001e032a7225 */ /* 0x000fc800078e001c */
[----:B------:R-:W-:Y:S01]  /*0ca0*/  IMAD R27, R3, R31, R26 ;  /* 0x0000001f031b7224 */ /* 0x000fe200078e021a */
[----:B0-----:R-:W-:-:S03]  /*0cb0*/  LEA R26, P1, R42, R24, 0x1 ;  /* 0x000000182a1a7211 */ /* 0x001fc600078208ff */
[----:B------:R-:W-:-:S05]  /*0cc0*/  IMAD.IADD R27, R43, 0x1, R27 ;  /* 0x000000012b1b7824 */ /* 0x000fca00078e021b */
        /* <DEDUP_REMOVED lines=22> */
.L_x_118:
[----:B------:R-:W-:Y:S05]  /*0e30*/  BSYNC B2 ;  /* 0x0000000000027941 */ /* 0x000fea0003800000 */
.L_x_117:
        /* <DEDUP_REMOVED lines=17> */
.L_x_119:
        /* <DEDUP_REMOVED lines=18> */
.L_x_116:
[----:B------:R-:W-:Y:S05]  /*1070*/  BSYNC B1 ;  /* 0x0000000000017941 */ /* 0x000fea0003800000 */
.L_x_115:
[----:B------:R-:W-:Y:S01]  /*1080*/  VIADD R36, R36, 0x1 ;  /* 0x0000000124247836 */ /* 0x000fe20000000000 */
[----:B------:R-:W-:-:S04]  /*1090*/  IADD3 R34, P2, R34, 0x1, RZ ;  /* 0x0000000122227810 */ /* 0x000fc80007f5e0ff */
[----:B------:R-:W-:Y:S02]  /*10a0*/  ISETP.GE.AND P1, PT, R36, R7, PT ;  /* 0x000000072400720c */ /* 0x000fe40003f26270 */
[----:B------:R-:W-:-:S11]  /*10b0*/  IADD3.X R37, RZ, R37, RZ, P2, !PT ;  /* 0x00000025ff257210 */ /* 0x000fd600017fe4ff */
[----:B------:R-:W-:Y:S05]  /*10c0*/  @!P1 BRA `(.L_x_120) ;  /* 0xfffffff800a89947 */ /* 0x000fea000383ffff */
.L_x_114:
[----:B------:R-:W-:Y:S05]  /*10d0*/  BSYNC B0 ;  /* 0x0000000000007941 */ /* 0x000fea0003800000 */
.L_x_113:
[----:B------:R-:W-:Y:S01]  /*10e0*/  VIADD R0, R0, 0x1 ;  /* 0x0000000100007836 */ /* 0x000fe20000000000 */
[----:B------:R-:W-:-:S04]  /*10f0*/  UIADD3 UR4, UP0, UR4, 0x1, URZ ;  /* 0x0000000104047890 */ /* 0x000fc8000ff1e03f */
[----:B------:R-:W-:Y:S01]  /*1100*/  ISETP.GE.AND P1, PT, R0, R5, PT ;  /* 0x000000050000720c */ /* 0x000fe20003f26270 */
[----:B------:R-:W-:-:S12]  /*1110*/  UIADD3.X UR5, URZ, UR5, URZ, UP0, !UPT ;  /* 0x000000053f057290 */ /* 0x000fd800087fe43f */
[----:B------:R-:W-:Y:S05]  /*1120*/  @!P1 BRA `(.L_x_121) ;  /* 0xfffffff800449947 */ /* 0x000fea000383ffff */
[----:B------:R-:W-:Y:S05]  /*1130*/  EXIT ;  /* 0x000000000000794d */ /* 0x000fea0003800000 */
        .weak           $__internal_2_$__cuda_sm20_div_s64
        .type           $__internal_2_$__cuda_sm20_div_s64,@function
        .size           $__internal_2_$__cuda_sm20_div_s64,(.L_x_830 - $__internal_2_$__cuda_sm20_div_s64)
$__internal_2_$__cuda_sm20_div_s64:
        /* <DEDUP_REMOVED lines=68> */
[----:B------:R-:W-:Y:S06]  /*1580*/  RET.REL.NODEC R2 `(_ZN2at6native49_GLOBAL__N__09e94e3a_16_AveragePool3d_cu_a8eae74c33avg_pool3d_cuda_update_grad_inputIN3c104HalfEfEEvNS_27GenericPackedTensorAccessorIKT_Lm4ENS_16DefaultPtrTraitsElEENS5_IS6_Lm4ES8_lEEiiiiiiiiibii) ;  /* 0xffffffe8029c7950 */ /* 0x000fec0003c3ffff */
.L_x_122:
        /* <DEDUP_REMOVED lines=15> */
.L_x_830:


//--------------------- .text._ZN2at6native49_GLOBAL__N__09e94e3a_16_AveragePool3d_cu_a8eae74c40avg_pool3d_cuda_update_grad_input_atomicIN3c104HalfEfEEvNS_27GenericPackedTensorAccessorIKT_Lm4ENS_16DefaultPtrTraitsElEENS5_IS6_Lm4ES8_lEEiiiiiiiiibiii --------------------------
	.section	.text._ZN2at6native49_GLOBAL__N__09e94e3a_16_AveragePool3d_cu_a8eae74c40avg_pool3d_cuda_update_grad_input_atomicIN3c104HalfEfEEvNS_27GenericPackedTensorAccessorIKT_Lm4ENS_16DefaultPtrTraitsElEENS5_IS6_Lm4ES8_lEEiiiiiiiiibiii,"ax",@progbits
	.align	128
.text._ZN2at6native49_GLOBAL__N__09e94e3a_16_AveragePool3d_cu_a8eae74c40avg_pool3d_cuda_update_grad_input_atomicIN3c104HalfEfEEvNS_27GenericPackedTensorAccessorIKT_Lm4ENS_16DefaultPtrTraitsElEENS5_IS6_Lm4ES8_lEEiiiiiiiiibiii:
        .type           _ZN2at6native49_GLOBAL__N__09e94e3a_16_AveragePool3d_cu_a8eae74c40avg_pool3d_cuda_update_grad_input_atomicIN3c104HalfEfEEvNS_27GenericPackedTensorAccessorIKT_Lm4ENS_16DefaultPtrTraitsElEENS5_IS6_Lm4ES8_lEEiiiiiiiiibiii,@function
        .size           _ZN2at6native49_GLOBAL__N__09e94e3a_16_AveragePool3d_cu_a8eae74c40avg_pool3d_cuda_update_grad_input_atomicIN3c104HalfEfEEvNS_27GenericPackedTensorAccessorIKT_Lm4ENS_16DefaultPtrTraitsElEENS5_IS6_Lm4ES8_lEEiiiiiiiiibiii,(.L_x_832 - _ZN2at6native49_GLOBAL__N__09e94e3a_16_AveragePool3d_cu_a8eae74c40avg_pool3d_cuda_update_grad_input_atomicIN3c104HalfEfEEvNS_27GenericPackedTensorAccessorIKT_Lm4ENS_16DefaultPtrTraitsElEENS5_IS6_Lm4ES8_lEEiiiiiiiiibiii)
        .other          _ZN2at6native49_GLOBAL__N__09e94e3a_16_AveragePool3d_cu_a8eae74c40avg_pool3d_cuda_update_grad_input_atomicIN3c104HalfEfEEvNS_27GenericPackedTensorAccessorIKT_Lm4ENS_16DefaultPtrTraitsElEENS5_IS6_Lm4ES8_lEEiiiiiiiiibiii,@"STO_CUDA_ENTRY STV_DEFAULT"
_ZN2at6native49_GLOBAL__N__09e94e3a_16_AveragePool3d_cu_a8eae74c40avg_pool3d_cuda_update_grad_input_atomicIN3c104HalfEfEEvNS_27GenericPackedTensorAccessorIKT_Lm4ENS_16DefaultPtrTraitsElEENS5_IS6_Lm4ES8_lEEiiiiiiiiibiii:
        /* <DEDUP_REMOVED lines=18> */
[----:B------:R-:W-:Y:S05]  /*0120*/  CALL.REL.NOINC `($__internal_3_$__cuda_sm20_div_s64) ;  /* 0x0000002800307944 */ /* 0x000fea0003c00000 */
[----:B------:R-:W0:Y:S01]  /*0130*/  LDC R0, c[0x0][0x220] ;  /* 0x00008800ff007b82 */ /* 0x000e220000000800 */
[----:B------:R-:W-:-:S04]  /*0140*/  IMAD.MOV R13, RZ, RZ, -R9 ;  /* 0x000000ffff0d7224 */ /* 0x000fc800078e0a09 */
[----:B0-----:R-:W-:Y:S01]  /*0150*/  IMAD R13, R13, R0, UR4 ;  /* 0x000000040d0d7e24 */ /* 0x001fe2000f8e0200 */
[----:B------:R-:W-:Y:S06]  /*0160*/  BRA `(.L_x_124) ;  /* 0x0000000000547947 */ /* 0x000fec0003800000 */
.L_x_123:
        /* <DEDUP_REMOVED lines=21> */
.L_x_124:
        /* <DEDUP_REMOVED lines=18> */
[----:B------:R-:W-:-:S05]  /*03e0*/  VIADD R16, R8, -UR5 ;  /* 0x8000000508107c36 */ /* 0x000fca0008000000 */
[----:B------:R-:W-:Y:S01]  /*03f0*/  VIMNMX R21, RZ, R16, !PT ;  /* 0x00000010ff157248 */ /* 0x000fe20007fe0100 */
[----:B0-----:R-:W-:Y:S01]  /*0400*/  IMAD R12, R14, UR4, -R3 ;  /* 0x000000040e0c7c24 */ /* 0x001fe2000f8e0a03 */
[----:B------:R-:W-:Y:S01]  /*0410*/  ULDC UR4, c[0x0][0x268] ;  /* 0x00009a0000047ab9 */ /* 0x000fe20000000800 */
[----:B------:R-:W-:Y:S02]  /*0420*/  VIADD R5, R3, UR8 ;  /* 0x0000000803057c36 */ /* 0x000fe40008000000 */
        /* <DEDUP_REMOVED lines=11> */
[----:B------:R-:W-:Y:S01]  /*04e0*/  IMAD.IADD R19, R2, 0x1, -R16 ;  /* 0x0000000102137824 */ /* 0x000fe200078e0a10 */
[----:B------:R-:W-:Y:S02]  /*04f0*/  VIMNMX R0, RZ, R0, !PT ;  /* 0x00000000ff007248 */ /* 0x000fe40007fe0100 */
[----:B------:R-:W-:Y:S01]  /*0500*/  VIMNMX R12, RZ, R12, !PT ;  /* 0x0000000cff0c7248 */ /* 0x000fe20007fe0100 */
[----:B------:R-:W-:Y:S01]  /*0510*/  IMAD R18, R18, R19, RZ ;  /* 0x0000001312127224 */ /* 0x000fe200078e02ff */
[----:B------:R-:W-:-:S02]  /*0520*/  VIMNMX R19, R5, UR8, PT ;  /* 0x0000000805137c48 */ /* 0x000fc4000bfe0100 */
[----:B------:R-:W-:Y:S01]  /*0530*/  VIMNMX R2, R2, R7, PT ;  /* 0x0000000702027248 */ /* 0x000fe20003fe0100 */
[----:B------:R-:W-:Y:S02]  /*0540*/  IMAD R18, R17, R18, RZ ;  /* 0x0000001211127224 */ /* 0x000fe400078e02ff */
[----:B------:R-:W-:Y:S05]  /*0550*/  @P0 BRA `(.L_x_125) ;  /* 0x0000000000240947 */ /* 0x000fea0003800000 */
        /* <DEDUP_REMOVED lines=9> */
.L_x_125:
        /* <DEDUP_REMOVED lines=32> */
[----:B-----5:R-:W-:Y:S01]  /*07f0*/  HADD2.F32 R14, -RZ, R14.H0_H0 ;  /* 0x2000000eff0e7230 */ /* 0x020fe20000004100 */
[----:B------:R-:W-:Y:S01]  /*0800*/  LOP3.LUT R11, RZ, R11, RZ, 0x33, !PT ;  /* 0x0000000bff0b7212 */ /* 0x000fe200078e33ff */
[----:B------:R-:W-:Y:S01]  /*0810*/  VIADD R6, R21, 0x2 ;  /* 0x0000000215067836 */ /* 0x000fe20000000000 */
[----:B------:R-:W-:Y:S01]  /*0820*/  LOP3.LUT R7, RZ, R7, RZ, 0x33, !PT ;  /* 0x00000007ff077212 */ /* 0x000fe200078e33ff */
[----:B------:R-:W-:Y:S02]  /*0830*/  VIADD R8, R8, UR5 ;  /* 0x0000000508087c36 */ /* 0x000fe40008000000 */
[----:B-1----:R-:W-:Y:S01]  /*0840*/  FMUL.FTZ R14, R14, R5 ;  /* 0x000000050e0e7220 */ /* 0x002fe20000410000 */
[----:B------:R-:W-:Y:S01]  /*0850*/  LOP3.LUT R5, RZ, R21, RZ, 0x33, !PT ;  /* 0x00000015ff057212 */ /* 0x000fe200078e33ff */
[----:B------:R-:W-:Y:S01]  /*0860*/  ULDC UR5, c[0x0][0x280] ;  /* 0x0000a00000057ab9 */ /* 0x000fe20000000800 */
[----:B------:R-:W-:Y:S01]  /*0870*/  ULDC UR4, c[0x0][0x2d0] ;  /* 0x0000b40000047ab9 */ /* 0x000fe20000000800 */
[----:B------:R-:W-:Y:S01]  /*0880*/  VIADDMNMX R8, R8, -UR10, R11, !PT ;  /* 0x8000000a08087c46 */ /* 0x000fe2000f80010b */
[----:B------:R-:W-:Y:S01]  /*0890*/  IMAD R9, R9, UR5, RZ ;  /* 0x0000000509097c24 */ /* 0x000fe2000f8e02ff */
[----:B------:R-:W-:Y:S01]  /*08a0*/  F2FP.F16.F32.PACK_AB R14, RZ, R14 ;  /* 0x0000000eff0e723e */ /* 0x000fe200000000ff */
[----:B------:R-:W-:Y:S01]  /*08b0*/  UIADD3 UR4, UR4, -0x1, URZ ;  /* 0xffffffff04047890 */ /* 0x000fe2000fffe03f */
[----:B------:R-:W-:Y:S01]  /*08c0*/  VIMNMX R8, R8, R7, !PT ;  /* 0x0000000708087248 */ /* 0x000fe20007fe0100 */
[----:B------:R-:W-:-:S03]  /*08d0*/  VIADD R7, R21, 0x3 ;  /* 0x0000000315077836 */ /* 0x000fc60000000000 */
[----:B------:R-:W-:Y:S01]  /*08e0*/  IADD3 R4, -R8, -0x2, -R21 ;  /* 0xfffffffe08047810 */ /* 0x000fe20007ffe915 */
[----:B------:R-:W-:Y:S01]  /*08f0*/  IMAD.IADD R8, R5, 0x1, -R8 ;  /* 0x0000000105087824 */ /* 0x000fe200078e0a08 */
[----:B------:R-:W-:Y:S02]  /*0900*/  PRMT R5, R14, 0x7610, R5 ;  /* 0x000076100e057816 */ /* 0x000fe40000000005 */
[----:B------:R-:W-:Y:S01]  /*0910*/  ISETP.GE.U32.AND P1, PT, R4, 0x3, PT ;  /* 0x000000030400780c */ /* 0x000fe20003f26070 */
[----:B------:R-:W-:Y:S01]  /*0920*/  VIADD R4, R21, 0x1 ;  /* 0x0000000115047836 */ /* 0x000fe20000000000 */
[----:B------:R-:W-:-:S11]  /*0930*/  LOP3.LUT R8, R8, 0x3, RZ, 0xc0, !PT ;  /* 0x0000000308087812 */ /* 0x000fd600078ec0ff */
.L_x_218:
[----:B------:R-:W-:Y:S01]  /*0940*/  ISETP.GT.AND P0, PT, R19, R12, PT ;  /* 0x0000000c1300720c */ /* 0x000fe20003f04270 */
[----:B------:R-:W-:-:S12]  /*0950*/  BSSY B2, `(.L_x_126) ;  /* 0x0000205000027945 */ /* 0x000fd80003800000 */
[----:B012---:R-:W-:Y:S05]  /*0960*/  @!P0 BRA `(.L_x_127) ;  /* 0x00000020000c8947 */ /* 0x007fea0003800000 */
[----:B------:R-:W-:Y:S01]  /*0970*/  ULDC UR5, c[0x0][0x288] ;  /* 0x0000a20000057ab9 */ /* 0x000fe20000000800 */
[----:B------:R-:W-:Y:S02]  /*0980*/  IMAD.MOV.U32 R10, RZ, RZ, R12 ;  /* 0x000000ffff0a7224 */ /* 0x000fe400078e000c */
[----:B------:R-:W-:-:S07]  /*0990*/  IMAD R11, R0, UR5, R9 ;  /* 0x00000005000b7c24 */ /* 0x000fce000f8e0209 */
.L_x_217:
        /* <DEDUP_REMOVED lines=34> */
.L_x_137:
[----:B-----5:R-:W-:-:S05]  /*0bc0*/  HADD2 R20, R25, R5.H0_H0 ;  /* 0x2000000519147230 */ /* 0x020fca0000000000 */
[----:B------:R-:W-:-:S05]  /*0bd0*/  PRMT R27, R25, R24, R20 ;  /* 0x00000018191b7216 */ /* 0x000fca0000000014 */
[----:B------:R-:W2:Y:S02]  /*0be0*/  ATOM.E.CAS.STRONG.GPU PT, R20, [R16], R25, R27 ;  /* 0x000000191014738b */ /* 0x000ea400001ee11b */
[----:B--2---:R-:W-:Y:S01]  /*0bf0*/  ISETP.NE.U32.AND P0, PT, R20, R25, PT ;  /* 0x000000191400720c */ /* 0x004fe20003f05070 */
[----:B------:R-:W-:-:S12]  /*0c00*/  IMAD.MOV.U32 R25, RZ, RZ, R20 ;  /* 0x000000ffff197224 */ /* 0x000fd800078e0014 */
[----:B------:R-:W-:Y:S05]  /*0c10*/  @P0 BRA `(.L_x_137) ;  /* 0xfffffffc00e80947 */ /* 0x000fea000383ffff */
[----:B------:R-:W-:Y:S05]  /*0c20*/  BSYNC B5 ;  /* 0x0000000000057941 */ /* 0x000fea0003800000 */
.L_x_136:
[----:B------:R-:W-:Y:S05]  /*0c30*/  BRA `(.L_x_138) ;  /* 0x0000000000447947 */ /* 0x000fea0003800000 */
.L_x_135:
[----:B------:R-:W-:-:S05]  /*0c40*/  PRMT R17, RZ, 0x5410, R5 ;  /* 0x00005410ff117816 */ /* 0x000fca0000000005 */
[----:B------:R0:W-:Y:S02]  /*0c50*/  ATOM.E.ADD.F16x2.RN.STRONG.GPU P0, RZ, desc[UR6][R22.64+-0x2], R17 ;  /* 0xfffffe1116ff79a2 */ /* 0x0001e4000810e1c6 */
[----:B0-----:R-:W-:Y:S05]  /*0c60*/  @P0 BRA `(.L_x_138) ;  /* 0x0000000000380947 */ /* 0x001fea0003800000 */
[----:B------:R-:W0:Y:S02]  /*0c70*/  QSPC.E.S P0, RZ, [R22+-0x2] ;  /* 0xfffffe0016ff73aa */ /* 0x000e240000000500 */
[----:B0-----:R-:W-:Y:S05]  /*0c80*/  @!P0 BRA `(.L_x_139) ;  /* 0x0000000000248947 */ /* 0x001fea0003800000 */
[----:B------:R-:W-:-:S07]  /*0c90*/  MOV R22, R22 ;  /* 0x0000001600167202 */ /* 0x000fce0000000f00 */
.L_x_140:
[----:B------:R-:W0:Y:S02]  /*0ca0*/  LDS R16, [R22+-0x2] ;  /* 0xfffffe0016107984 */ /* 0x000e240000000800 */
[C---:B0-----:R-:W-:Y:S02]  /*0cb0*/  HADD2 R20, R16.reuse.H1_H1, R5.H0_H0 ;  /* 0x2000000510147230 */ /* 0x041fe40000000c00 */
[----:B------:R-:W-:-:S05]  /*0cc0*/  HADD2 R17, R16.H0_H0, RZ.H0_H0 ;  /* 0x200000ff10117230 */ /* 0x000fca0000000800 */
[----:B------:R-:W-:-:S06]  /*0cd0*/  PRMT R17, R17, 0x5410, R20 ;  /* 0x0000541011117816 */ /* 0x000fcc0000000014 */
[----:B------:R-:W0:Y:S02]  /*0ce0*/  ATOMS.CAST.SPIN R17, [R22+-0x2], R16, R17 ;  /* 0xfffffe101611738d */ /* 0x000e240001800011 */
[----:B0-----:R-:W-:-:S13]  /*0cf0*/  ISETP.EQ.U32.AND P0, PT, R17, 0x1, PT ;  /* 0x000000011100780c */ /* 0x001fda0003f02070 */
[----:B------:R-:W-:Y:S05]  /*0d00*/  @!P0 BRA `(.L_x_140) ;  /* 0xfffffffc00e48947 */ /* 0x000fea000383ffff */
[----:B------:R-:W-:Y:S05]  /*0d10*/  BRA `(.L_x_138) ;  /* 0x00000000000c7947 */ /* 0x000fea0003800000 */
.L_x_139:
[----:B------:R-:W2:Y:S02]  /*0d20*/  LD.E R16, desc[UR6][R22.64+-0x2] ;  /* 0xfffffe0616107980 */ /* 0x000ea4000c101900 */
[----:B--2---:R-:W-:-:S05]  /*0d30*/  IMAD.IADD R17, R17, 0x1, R16 ;  /* 0x0000000111117824 */ /* 0x004fca00078e0210 */
[----:B------:R1:W-:Y:S02]  /*0d40*/  ST.E desc[UR6][R22.64+-0x2], R17 ;  /* 0xfffffe1116007985 */ /* 0x0003e4000c101906 */
.L_x_138:
[----:B------:R-:W-:Y:S05]  /*0d50*/  BSYNC B4 ;  /* 0x0000000000047941 */ /* 0x000fea0003800000 */
.L_x_134:
[----:B------:R-:W-:Y:S05]  /*0d60*/  BRA `(.L_x_141) ;  /* 0x0000000000447947 */ /* 0x000fea0003800000 */
.L_x_133:
[----:B------:R-:W-:-:S05]  /*0d70*/  PRMT R17, R5, 0x5410, RZ ;  /* 0x0000541005117816 */ /* 0x000fca00000000ff */
[----:B------:R0:W-:Y:S02]  /*0d80*/  ATOM.E.ADD.F16x2.RN.STRONG.GPU P0, RZ, desc[UR6][R22.64], R17 ;  /* 0x0000001116ff79a2 */ /* 0x0001e4000810e1c6 */
[----:B0-----:R-:W-:Y:S05]  /*0d90*/  @P0 BRA `(.L_x_141) ;  /* 0x0000000000380947 */ /* 0x001fea0003800000 */
[----:B------:R-:W0:Y:S02]  /*0da0*/  QSPC.E.S P0, RZ, [R22] ;  /* 0x0000000016ff73aa */ /* 0x000e240000000500 */
[----:B0-----:R-:W-:Y:S05]  /*0db0*/  @!P0 BRA `(.L_x_142) ;  /* 0x0000000000248947 */ /* 0x001fea0003800000 */
[----:B------:R-:W-:-:S07]  /*0dc0*/  MOV R22, R22 ;  /* 0x0000001600167202 */ /* 0x000fce0000000f00 */
.L_x_143:
[----:B------:R-:W0:Y:S02]  /*0dd0*/  LDS R16, [R22] ;  /* 0x0000000016107984 */ /* 0x000e240000000800 */
[C---:B0-----:R-:W-:Y:S02]  /*0de0*/  HADD2 R20, R16.reuse.H1_H1, RZ.H0_H0 ;  /* 0x200000ff10147230 */ /* 0x041fe40000000c00 */
[----:B------:R-:W-:-:S05]  /*0df0*/  HADD2 R17, R16.H0_H0, R5.H0_H0 ;  /* 0x2000000510117230 */ /* 0x000fca0000000800 */
[----:B------:R-:W-:-:S06]  /*0e00*/  PRMT R17, R17, 0x5410, R20 ;  /* 0x0000541011117816 */ /* 0x000fcc0000000014 */
[----:B------:R-:W0:Y:S02]  /*0e10*/  ATOMS.CAST.SPIN R17, [R22], R16, R17 ;  /* 0x000000101611738d */ /* 0x000e240001800011 */
[----:B0-----:R-:W-:-:S13]  /*0e20*/  ISETP.EQ.U32.AND P0, PT, R17, 0x1, PT ;  /* 0x000000011100780c */ /* 0x001fda0003f02070 */
[----:B------:R-:W-:Y:S05]  /*0e30*/  @!P0 BRA `(.L_x_143) ;  /* 0xfffffffc00e48947 */ /* 0x000fea000383ffff */
[----:B------:R-:W-:Y:S05]  /*0e40*/  BRA `(.L_x_141) ;  /* 0x00000000000c7947 */ /* 0x000fea0003800000 */
.L_x_142:
[----:B------:R-:W2:Y:S02]  /*0e50*/  LD.E R16, desc[UR6][R22.64] ;  /* 0x0000000616107980 */ /* 0x000ea4000c101900 */
[----:B--2---:R-:W-:-:S05]  /*0e60*/  IMAD.IADD R17, R17, 0x1, R16 ;  /* 0x0000000111117824 */ /* 0x004fca00078e0210 */
[----:B------:R2:W-:Y:S02]  /*0e70*/  ST.E desc[UR6][R22.64], R17 ;  /* 0x0000001116007985 */ /* 0x0005e4000c101906 */
.L_x_141:
[----:B------:R-:W-:Y:S05]  /*0e80*/  BSYNC B3 ;  /* 0x0000000000037941 */ /* 0x000fea0003800000 */
.L_x_132:
        /* <DEDUP_REMOVED lines=26> */
.L_x_149:
[----:B-----5:R-:W-:-:S05]  /*1030*/  HADD2 R20, R25, R5.H0_H0 ;  /* 0x2000000519147230 */ /* 0x020fca0000000000 */
[----:B------:R-:W-:-:S05]  /*1040*/  PRMT R27, R25, R24, R20 ;  /* 0x00000018191b7216 */ /* 0x000fca0000000014 */
[----:B------:R-:W2:Y:S02]  /*1050*/  ATOM.E.CAS.STRONG.GPU PT, R20, [R16], R25, R27 ;  /* 0x000000191014738b */ /* 0x000ea400001ee11b */
[----:B--2---:R-:W-:Y:S01]  /*1060*/  ISETP.NE.U32.AND P0, PT, R20, R25, PT ;  /* 0x000000191400720c */ /* 0x004fe20003f05070 */
[----:B------:R-:W-:-:S12]  /*1070*/  IMAD.MOV.U32 R25, RZ, RZ, R20 ;  /* 0x000000ffff197224 */ /* 0x000fd800078e0014 */
[----:B------:R-:W-:Y:S05]  /*1080*/  @P0 BRA `(.L_x_149) ;  /* 0xfffffffc00e80947 */ /* 0x000fea000383ffff */
[----:B------:R-:W-:Y:S05]  /*1090*/  BSYNC B5 ;  /* 0x0000000000057941 */ /* 0x000fea0003800000 */
.L_x_148:
[----:B------:R-:W-:Y:S05]  /*10a0*/  BRA `(.L_x_150) ;  /* 0x0000000000447947 */ /* 0x000fea0003800000 */
.L_x_147:
[----:B------:R-:W-:-:S05]  /*10b0*/  PRMT R17, RZ, 0x5410, R5 ;  /* 0x00005410ff117816 */ /* 0x000fca0000000005 */
[----:B------:R0:W-:Y:S02]  /*10c0*/  ATOM.E.ADD.F16x2.RN.STRONG.GPU P0, RZ, desc[UR6][R22.64+-0x2], R17 ;  /* 0xfffffe1116ff79a2 */ /* 0x0001e4000810e1c6 */
[----:B0-----:R-:W-:Y:S05]  /*10d0*/  @P0 BRA `(.L_x_150) ;  /* 0x0000000000380947 */ /* 0x001fea0003800000 */
[----:B------:R-:W0:Y:S02]  /*10e0*/  QSPC.E.S P0, RZ, [R22+-0x2] ;  /* 0xfffffe0016ff73aa */ /* 0x000e240000000500 */
[----:B0-----:R-:W-:Y:S05]  /*10f0*/  @!P0 BRA `(.L_x_151) ;  /* 0x0000000000248947 */ /* 0x001fea0003800000 */
[----:B------:R-:W-:-:S07]  /*1100*/  MOV R22, R22 ;  /* 0x0000001600167202 */ /* 0x000fce0000000f00 */
.L_x_152:
        /* <DEDUP_REMOVED lines=8> */
.L_x_151:
[----:B------:R-:W2:Y:S02]  /*1190*/  LD.E R16, desc[UR6][R22.64+-0x2] ;  /* 0xfffffe0616107980 */ /* 0x000ea4000c101900 */
[----:B--2---:R-:W-:-:S05]  /*11a0*/  IMAD.IADD R17, R17, 0x1, R16 ;  /* 0x0000000111117824 */ /* 0x004fca00078e0210 */
[----:B------:R0:W-:Y:S02]  /*11b0*/  ST.E desc[UR6][R22.64+-0x2], R17 ;  /* 0xfffffe1116007985 */ /* 0x0001e4000c101906 */
.L_x_150:
[----:B------:R-:W-:Y:S05]  /*11c0*/  BSYNC B4 ;  /* 0x0000000000047941 */ /* 0x000fea0003800000 */
.L_x_146:
[----:B------:R-:W-:Y:S05]  /*11d0*/  BRA `(.L_x_153) ;  /* 0x0000000000447947 */ /* 0x000fea0003800000 */
.L_x_145:
[----:B------:R-:W-:-:S05]  /*11e0*/  PRMT R17, R5, 0x5410, RZ ;  /* 0x0000541005117816 */ /* 0x000fca00000000ff */
[----:B------:R0:W-:Y:S02]  /*11f0*/  ATOM.E.ADD.F16x2.RN.STRONG.GPU P0, RZ, desc[UR6][R22.64], R17 ;  /* 0x0000001116ff79a2 */ /* 0x0001e4000810e1c6 */
[----:B0-----:R-:W-:Y:S05]  /*1200*/  @P0 BRA `(.L_x_153) ;  /* 0x0000000000380947 */ /* 0x001fea0003800000 */
[----:B------:R-:W0:Y:S02]  /*1210*/  QSPC.E.S P0, RZ, [R22] ;  /* 0x0000000016ff73aa */ /* 0x000e240000000500 */
[----:B0-----:R-:W-:Y:S05]  /*1220*/  @!P0 BRA `(.L_x_154) ;  /* 0x0000000000248947 */ /* 0x001fea0003800000 */
[----:B------:R-:W-:-:S07]  /*1230*/  MOV R22, R22 ;  /* 0x0000001600167202 */ /* 0x000fce0000000f00 */
.L_x_155:
        /* <DEDUP_REMOVED lines=8> */
.L_x_154:
[----:B------:R-:W2:Y:S02]  /*12c0*/  LD.E R16, desc[UR6][R22.64] ;  /* 0x0000000616107980 */ /* 0x000ea4000c101900 */
[----:B--2---:R-:W-:-:S05]  /*12d0*/  IMAD.IADD R17, R17, 0x1, R16 ;  /* 0x0000000111117824 */ /* 0x004fca00078e0210 */
[----:B------:R0:W-:Y:S02]  /*12e0*/  ST.E desc[UR6][R22.64], R17 ;  /* 0x0000001116007985 */ /* 0x0001e4000c101906 */
.L_x_153:
[----:B------:R-:W-:Y:S05]  /*12f0*/  BSYNC B3 ;  /* 0x0000000000037941 */ /* 0x000fea0003800000 */
.L_x_144:
        /* <DEDUP_REMOVED lines=24> */
.L_x_159:
[----:B-----5:R-:W-:-:S05]  /*1480*/  HADD2 R18, R23, R5.H0_H0 ;  /* 0x2000000517127230 */ /* 0x020fca0000000000 */
[----:B------:R-:W-:-:S05]  /*1490*/  PRMT R25, R23, R20, R18 ;  /* 0x0000001417197216 */ /* 0x000fca0000000012 */
[----:B------:R-:W2:Y:S02]  /*14a0*/  ATOM.E.CAS.STRONG.GPU PT, R18, [R16], R23, R25 ;  /* 0x000000171012738b */ /* 0x000ea400001ee119 */
[----:B--2---:R-:W-:Y:S01]  /*14b0*/  ISETP.NE.U32.AND P0, PT, R18, R23, PT ;  /* 0x000000171200720c */ /* 0x004fe20003f05070 */
[----:B------:R-:W-:-:S12]  /*14c0*/  IMAD.MOV.U32 R23, RZ, RZ, R18 ;  /* 0x000000ffff177224 */ /* 0x000fd800078e0012 */
[----:B------:R-:W-:Y:S05]  /*14d0*/  @P0 BRA `(.L_x_159) ;  /* 0xfffffffc00e80947 */ /* 0x000fea000383ffff */
[----:B------:R-:W-:Y:S05]  /*14e0*/  BSYNC B3 ;  /* 0x0000000000037941 */ /* 0x000fea0003800000 */
.L_x_158:
[----:B0-----:R-:W-:Y:S01]  /*14f0*/  IMAD.MOV.U32 R16, RZ, RZ, R7 ;  /* 0x000000ffff107224 */ /* 0x001fe200078e0007 */
[----:B------:R-:W-:Y:S06]  /*1500*/  BRA `(.L_x_131) ;  /* 0x0000000000a47947 */ /* 0x000fec0003800000 */
.L_x_157:
[----:B------:R-:W-:-:S05]  /*1510*/  PRMT R17, RZ, 0x5410, R5 ;  /* 0x00005410ff117816 */ /* 0x000fca0000000005 */
[----:B------:R0:W-:Y:S01]  /*1520*/  ATOM.E.ADD.F16x2.RN.STRONG.GPU P0, RZ, desc[UR6][R14.64+-0x2], R17 ;  /* 0xfffffe110eff79a2 */ /* 0x0001e2000810e1c6 */
[----:B------:R-:W-:Y:S04]  /*1530*/  BSSY B3, `(.L_x_160) ;  /* 0x0000010000037945 */ /* 0x000fe80003800000 */
[----:B0-----:R-:W-:Y:S05]  /*1540*/  @P0 BRA `(.L_x_161) ;  /* 0x0000000000380947 */ /* 0x001fea0003800000 */
[----:B------:R-:W0:Y:S02]  /*1550*/  QSPC.E.S P0, RZ, [R14+-0x2] ;  /* 0xfffffe000eff73aa */ /* 0x000e240000000500 */
[----:B0-----:R-:W-:Y:S05]  /*1560*/  @!P0 BRA `(.L_x_162) ;  /* 0x0000000000248947 */ /* 0x001fea0003800000 */
[----:B------:R-:W-:-:S07]  /*1570*/  MOV R17, R14 ;  /* 0x0000000e00117202 */ /* 0x000fce0000000f00 */
.L_x_163:
        /* <DEDUP_REMOVED lines=8> */
.L_x_162:
[----:B------:R-:W2:Y:S02]  /*1600*/  LD.E R16, desc[UR6][R14.64+-0x2] ;  /* 0xfffffe060e107980 */ /* 0x000ea4000c101900 */
[----:B--2---:R-:W-:-:S05]  /*1610*/  IMAD.IADD R17, R17, 0x1, R16 ;  /* 0x0000000111117824 */ /* 0x004fca00078e0210 */
[----:B------:R0:W-:Y:S02]  /*1620*/  ST.E desc[UR6][R14.64+-0x2], R17 ;  /* 0xfffffe110e007985 */ /* 0x0001e4000c101906 */
.L_x_161:
[----:B------:R-:W-:Y:S05]  /*1630*/  BSYNC B3 ;  /* 0x0000000000037941 */ /* 0x000fea0003800000 */
.L_x_160:
[----:B------:R-:W-:Y:S01]  /*1640*/  IMAD.MOV.U32 R16, RZ, RZ, R7 ;  /* 0x000000ffff107224 */ /* 0x000fe200078e0007 */
[----:B------:R-:W-:Y:S06]  /*1650*/  BRA `(.L_x_131) ;  /* 0x0000000000507947 */ /* 0x000fec0003800000 */
.L_x_156:
[----:B------:R-:W-:-:S05]  /*1660*/  PRMT R17, R5, 0x5410, RZ ;  /* 0x0000541005117816 */ /* 0x000fca00000000ff */
[----:B------:R0:W-:Y:S01]  /*1670*/  ATOM.E.ADD.F16x2.RN.STRONG.GPU P0, RZ, desc[UR6][R14.64], R17 ;  /* 0x000000110eff79a2 */ /* 0x0001e2000810e1c6 */
[----:B------:R-:W-:Y:S04]  /*1680*/  BSSY B3, `(.L_x_164) ;  /* 0x0000010000037945 */ /* 0x000fe80003800000 */
[----:B0-----:R-:W-:Y:S05]  /*1690*/  @P0 BRA `(.L_x_165) ;  /* 0x0000000000380947 */ /* 0x001fea0003800000 */
[----:B------:R-:W0:Y:S02]  /*16a0*/  QSPC.E.S P0, RZ, [R14] ;  /* 0x000000000eff73aa */ /* 0x000e240000000500 */
[----:B0-----:R-:W-:Y:S05]  /*16b0*/  @!P0 BRA `(.L_x_166) ;  /* 0x0000000000248947 */ /* 0x001fea0003800000 */
[----:B------:R-:W-:-:S07]  /*16c0*/  MOV R17, R14 ;  /* 0x0000000e00117202 */ /* 0x000fce0000000f00 */
.L_x_167:
        /* <DEDUP_REMOVED lines=8> */
.L_x_166:
[----:B------:R-:W2:Y:S02]  /*1750*/  LD.E R16, desc[UR6][R14.64] ;  /* 0x000000060e107980 */ /* 0x000ea4000c101900 */
[----:B--2---:R-:W-:-:S05]  /*1760*/  IMAD.IADD R17, R17, 0x1, R16 ;  /* 0x0000000111117824 */ /* 0x004fca00078e0210 */
[----:B------:R0:W-:Y:S02]  /*1770*/  ST.E desc[UR6][R14.64], R17 ;  /* 0x000000110e007985 */ /* 0x0001e4000c101906 */
.L_x_165:
[----:B------:R-:W-:Y:S05]  /*1780*/  BSYNC B3 ;  /* 0x0000000000037941 */ /* 0x000fea0003800000 */
.L_x_164:
[----:B------:R-:W-:-:S07]  /*1790*/  IMAD.MOV.U32 R16, RZ, RZ, R7 ;  /* 0x000000ffff107224 */ /* 0x000fce00078e0007 */
.L_x_131:
[----:B------:R-:W-:Y:S05]  /*17a0*/  BSYNC B0 ;  /* 0x0000000000007941 */ /* 0x000fea0003800000 */
.L_x_130:
[----:B------:R-:W-:Y:S05]  /*17b0*/  @!P1 BRA `(.L_x_129) ;  /* 0x0000001000689947 */ /* 0x000fea0003800000 */
[----:B------:R-:W-:-:S07]  /*17c0*/  VIADD R18, R16, 0x1 ;  /* 0x0000000110127836 */ /* 0x000fce0000000000 */
.L_x_216:
[----:B------:R-:W3:Y:S01]  /*17d0*/  LDC R20, c[0x0][0x298] ;  /* 0x0000a600ff147b82 */ /* 0x000ee20000000800 */
[----:B------:R-:W-:Y:S01]  /*17e0*/  VIADD R16, R18, 0xffffffff ;  /* 0xffffffff12107836 */ /* 0x000fe20000000000 */
[----:B------:R-:W-:Y:S06]  /*17f0*/  BSSY B0, `(.L_x_168) ;  /* 0x0000044000007945 */ /* 0x000fec0003800000 */
[----:B0-----:R-:W0:Y:S01]  /*1800*/  LDC.64 R14, c[0x0][0x258] ;  /* 0x00009600ff0e7b82 */ /* 0x001e220000000a00 */
[----:B---3--:R-:W-:-:S05]  /*1810*/  IMAD R16, R16, R20, R13 ;  /* 0x0000001410107224 */ /* 0x008fca00078e020d */
[----:B-12---:R-:W-:Y:S02]  /*1820*/  SHF.R.S64 R23, RZ, 0x1f, R16 ;  /* 0x0000001fff177819 */ /* 0x006fe40000001010 */
        /* <DEDUP_REMOVED lines=20> */
.L_x_173:
[----:B-----5:R-:W-:-:S05]  /*1970*/  HADD2 R24, R25, R5.H0_H0 ;  /* 0x2000000519187230 */ /* 0x020fca0000000000 */
[----:B------:R-:W-:-:S05]  /*1980*/  PRMT R27, R25, R26, R24 ;  /* 0x0000001a191b7216 */ /* 0x000fca0000000018 */
[----:B------:R-:W2:Y:S02]  /*1990*/  ATOM.E.CAS.STRONG.GPU PT, R24, [R16], R25, R27 ;  /* 0x000000191018738b */ /* 0x000ea400001ee11b */
[----:B--2---:R-:W-:Y:S01]  /*19a0*/  ISETP.NE.U32.AND P0, PT, R24, R25, PT ;  /* 0x000000191800720c */ /* 0x004fe20003f05070 */
[----:B------:R-:W-:-:S12]  /*19b0*/  IMAD.MOV.U32 R25, RZ, RZ, R24 ;  /* 0x000000ffff197224 */ /* 0x000fd800078e0018 */
[----:B------:R-:W-:Y:S05]  /*19c0*/  @P0 BRA `(.L_x_173) ;  /* 0xfffffffc00e80947 */ /* 0x000fea000383ffff */
[----:B------:R-:W-:Y:S05]  /*19d0*/  BSYNC B4 ;  /* 0x0000000000047941 */ /* 0x000fea0003800000 */
.L_x_172:
[----:B------:R-:W-:Y:S05]  /*19e0*/  BRA `(.L_x_174) ;  /* 0x0000000000447947 */ /* 0x000fea0003800000 */
.L_x_171:
[----:B------:R-:W-:-:S05]  /*19f0*/  PRMT R17, RZ, 0x5410, R5 ;  /* 0x00005410ff117816 */ /* 0x000fca0000000005 */
[----:B------:R0:W-:Y:S02]  /*1a00*/  ATOM.E.ADD.F16x2.RN.STRONG.GPU P0, RZ, desc[UR6][R22.64+-0x2], R17 ;  /* 0xfffffe1116ff79a2 */ /* 0x0001e4000810e1c6 */
[----:B0-----:R-:W-:Y:S05]  /*1a10*/  @P0 BRA `(.L_x_174) ;  /* 0x0000000000380947 */ /* 0x001fea0003800000 */
[----:B------:R-:W0:Y:S02]  /*1a20*/  QSPC.E.S P0, RZ, [R22+-0x2] ;  /* 0xfffffe0016ff73aa */ /* 0x000e240000000500 */
[----:B0-----:R-:W-:Y:S05]  /*1a30*/  @!P0 BRA `(.L_x_175) ;  /* 0x0000000000248947 */ /* 0x001fea0003800000 */
[----:B------:R-:W-:-:S07]  /*1a40*/  MOV R23, R22 ;  /* 0x0000001600177202 */ /* 0x000fce0000000f00 */
.L_x_176:
        /* <DEDUP_REMOVED lines=8> */
.L_x_175:
[----:B------:R-:W2:Y:S02]  /*1ad0*/  LD.E R16, desc[UR6][R22.64+-0x2] ;  /* 0xfffffe0616107980 */ /* 0x000ea4000c101900 */
[----:B--2---:R-:W-:-:S05]  /*1ae0*/  IMAD.IADD R17, R17, 0x1, R16 ;  /* 0x0000000111117824 */ /* 0x004fca00078e0210 */
[----:B------:R0:W-:Y:S02]  /*1af0*/  ST.E desc[UR6][R22.64+-0x2], R17 ;  /* 0xfffffe1116007985 */ /* 0x0001e4000c101906 */
.L_x_174:
[----:B------:R-:W-:Y:S05]  /*1b00*/  BSYNC B3 ;  /* 0x0000000000037941 */ /* 0x000fea0003800000 */
.L_x_170:
[----:B------:R-:W-:Y:S05]  /*1b10*/  BRA `(.L_x_177) ;  /* 0x0000000000447947 */ /* 0x000fea0003800000 */
.L_x_169:
[----:B------:R-:W-:-:S05]  /*1b20*/  PRMT R17, R5, 0x5410, RZ ;  /* 0x0000541005117816 */ /* 0x000fca00000000ff */
[----:B------:R0:W-:Y:S02]  /*1b30*/  ATOM.E.ADD.F16x2.RN.STRONG.GPU P0, RZ, desc[UR6][R22.64], R17 ;  /* 0x0000001116ff79a2 */ /* 0x0001e4000810e1c6 */
[----:B0-----:R-:W-:Y:S05]  /*1b40*/  @P0 BRA `(.L_x_177) ;  /* 0x0000000000380947 */ /* 0x001fea0003800000 */
[----:B------:R-:W0:Y:S02]  /*1b50*/  QSPC.E.S P0, RZ, [R22] ;  /* 0x0000000016ff73aa */ /* 0x000e240000000500 */
[----:B0-----:R-:W-:Y:S05]  /*1b60*/  @!P0 BRA `(.L_x_178) ;  /* 0x0000000000248947 */ /* 0x001fea0003800000 */
[----:B------:R-:W-:-:S07]  /*1b70*/  MOV R23, R22 ;  /* 0x0000001600177202 */ /* 0x000fce0000000f00 */
.L_x_179:
        /* <DEDUP_REMOVED lines=8> */
.L_x_178:
[----:B------:R-:W2:Y:S02]  /*1c00*/  LD.E R16, desc[UR6][R22.64] ;  /* 0x0000000616107980 */ /* 0x000ea4000c101900 */
[----:B--2---:R-:W-:-:S05]  /*1c10*/  IMAD.IADD R17, R17, 0x1, R16 ;  /* 0x0000000111117824 */ /* 0x004fca00078e0210 */
[----:B------:R0:W-:Y:S02]  /*1c20*/  ST.E desc[UR6][R22.64], R17 ;  /* 0x0000001116007985 */ /* 0x0001e4000c101906 */
.L_x_177:
[----:B------:R-:W-:Y:S05]  /*1c30*/  BSYNC B0 ;  /* 0x0000000000007941 */ /* 0x000fea0003800000 */
.L_x_168:
        /* <DEDUP_REMOVED lines=23> */
.L_x_185:
[----:B-----5:R-:W-:-:S05]  /*1db0*/  HADD2 R24, R25, R5.H0_H0 ;  /* 0x2000000519187230 */ /* 0x020fca0000000000 */
[----:B------:R-:W-:-:S05]  /*1dc0*/  PRMT R27, R25, R26, R24 ;  /* 0x0000001a191b7216 */ /* 0x000fca0000000018 */
[----:B------:R-:W2:Y:S02]  /*1dd0*/  ATOM.E.CAS.STRONG.GPU PT, R24, [R16], R25, R27 ;  /* 0x000000191018738b */ /* 0x000ea400001ee11b */
[----:B--2---:R-:W-:Y:S01]  /*1de0*/  ISETP.NE.U32.AND P0, PT, R24, R25, PT ;  /* 0x000000191800720c */ /* 0x004fe20003f05070 */
[----:B------:R-:W-:-:S12]  /*1df0*/  IMAD.MOV.U32 R25, RZ, RZ, R24 ;  /* 0x000000ffff197224 */ /* 0x000fd800078e0018 */
[----:B------:R-:W-:Y:S05]  /*1e00*/  @P0 BRA `(.L_x_185) ;  /* 0xfffffffc00e80947 */ /* 0x000fea000383ffff */
[----:B------:R-:W-:Y:S05]  /*1e10*/  BSYNC B4 ;  /* 0x0000000000047941 */ /* 0x000fea0003800000 */
.L_x_184:
[----:B------:R-:W-:Y:S05]  /*1e20*/  BRA `(.L_x_186) ;  /* 0x0000000000447947 */ /* 0x000fea0003800000 */
.L_x_183:
[----:B------:R-:W-:-:S05]  /*1e30*/  PRMT R17, RZ, 0x5410, R5 ;  /* 0x00005410ff117816 */ /* 0x000fca0000000005 */
[----:B------:R0:W-:Y:S02]  /*1e40*/  ATOM.E.ADD.F16x2.RN.STRONG.GPU P0, RZ, desc[UR6][R22.64+-0x2], R17 ;  /* 0xfffffe1116ff79a2 */ /* 0x0001e4000810e1c6 */
[----:B0-----:R-:W-:Y:S05]  /*1e50*/  @P0 BRA `(.L_x_186) ;  /* 0x0000000000380947 */ /* 0x001fea0003800000 */
[----:B------:R-:W0:Y:S02]  /*1e60*/  QSPC.E.S P0, RZ, [R22+-0x2] ;  /* 0xfffffe0016ff73aa */ /* 0x000e240000000500 */
[----:B0-----:R-:W-:Y:S05]  /*1e70*/  @!P0 BRA `(.L_x_187) ;  /* 0x0000000000248947 */ /* 0x001fea0003800000 */
[----:B------:R-:W-:-:S07]  /*1e80*/  MOV R23, R22 ;  /* 0x0000001600177202 */ /* 0x000fce0000000f00 */
.L_x_188:
        /* <DEDUP_REMOVED lines=8> */
.L_x_187:
[----:B------:R-:W2:Y:S02]  /*1f10*/  LD.E R16, desc[UR6][R22.64+-0x2] ;  /* 0xfffffe0616107980 */ /* 0x000ea4000c101900 */
[----:B--2---:R-:W-:-:S05]  /*1f20*/  IMAD.IADD R17, R17, 0x1, R16 ;  /* 0x0000000111117824 */ /* 0x004fca00078e0210 */
[----:B------:R1:W-:Y:S02]  /*1f30*/  ST.E desc[UR6][R22.64+-0x2], R17 ;  /* 0xfffffe1116007985 */ /* 0x0003e4000c101906 */
.L_x_186:
[----:B------:R-:W-:Y:S05]  /*1f40*/  BSYNC B3 ;  /* 0x0000000000037941 */ /* 0x000fea0003800000 */
.L_x_182:
[----:B------:R-:W-:Y:S05]  /*1f50*/  BRA `(.L_x_189) ;  /* 0x0000000000447947 */ /* 0x000fea0003800000 */
.L_x_181:
[----:B------:R-:W-:-:S05]  /*1f60*/  PRMT R17, R5, 0x5410, RZ ;  /* 0x0000541005117816 */ /* 0x000fca00000000ff */
[----:B------:R0:W-:Y:S02]  /*1f70*/  ATOM.E.ADD.F16x2.RN.STRONG.GPU P0, RZ, desc[UR6][R22.64], R17 ;  /* 0x0000001116ff79a2 */ /* 0x0001e4000810e1c6 */
[----:B0-----:R-:W-:Y:S05]  /*1f80*/  @P0 BRA `(.L_x_189) ;  /* 0x0000000000380947 */ /* 0x001fea0003800000 */
[----:B------:R-:W0:Y:S02]  /*1f90*/  QSPC.E.S P0, RZ, [R22] ;  /* 0x0000000016ff73aa */ /* 0x000e240000000500 */
[----:B0-----:R-:W-:Y:S05]  /*1fa0*/  @!P0 BRA `(.L_x_190) ;  /* 0x0000000000248947 */ /* 0x001fea0003800000 */
[----:B------:R-:W-:-:S07]  /*1fb0*/  MOV R23, R22 ;  /* 0x0000001600177202 */ /* 0x000fce0000000f00 */
.L_x_191:
        /* <DEDUP_REMOVED lines=8> */
.L_x_190:
[----:B------:R-:W2:Y:S02]  /*2040*/  LD.E R16, desc[UR6][R22.64] ;  /* 0x0000000616107980 */ /* 0x000ea4000c101900 */
[----:B--2---:R-:W-:-:S05]  /*2050*/  IMAD.IADD R17, R17, 0x1, R16 ;  /* 0x0000000111117824 */ /* 0x004fca00078e0210 */
[----:B------:R2:W-:Y:S02]  /*2060*/  ST.E desc[UR6][R22.64], R17 ;  /* 0x0000001116007985 */ /* 0x0005e4000c101906 */
.L_x_189:
[----:B------:R-:W-:Y:S05]  /*2070*/  BSYNC B0 ;  /* 0x0000000000007941 */ /* 0x000fea0003800000 */
.L_x_180:
        /* <DEDUP_REMOVED lines=24> */
.L_x_197:
[----:B-----5:R-:W-:-:S05]  /*2200*/  HADD2 R24, R25, R5.H0_H0 ;  /* 0x2000000519187230 */ /* 0x020fca0000000000 */
[----:B------:R-:W-:-:S05]  /*2210*/  PRMT R27, R25, R26, R24 ;  /* 0x0000001a191b7216 */ /* 0x000fca0000000018 */
[----:B------:R-:W2:Y:S02]  /*2220*/  ATOM.E.CAS.STRONG.GPU PT, R24, [R16], R25, R27 ;  /* 0x000000191018738b */ /* 0x000ea400001ee11b */
[----:B--2---:R-:W-:Y:S01]  /*2230*/  ISETP.NE.U32.AND P0, PT, R24, R25, PT ;  /* 0x000000191800720c */ /* 0x004fe20003f05070 */
[----:B------:R-:W-:-:S12]  /*2240*/  IMAD.MOV.U32 R25, RZ, RZ, R24 ;  /* 0x000000ffff197224 */ /* 0x000fd800078e0018 */
[----:B------:R-:W-:Y:S05]  /*2250*/  @P0 BRA `(.L_x_197) ;  /* 0xfffffffc00e80947 */ /* 0x000fea000383ffff */
[----:B------:R-:W-:Y:S05]  /*2260*/  BSYNC B4 ;  /* 0x0000000000047941 */ /* 0x000fea0003800000 */
.L_x_196:
[----:B------:R-:W-:Y:S05]  /*2270*/  BRA `(.L_x_198) ;  /* 0x0000000000447947 */ /* 0x000fea0003800000 */
.L_x_195:
[----:B------:R-:W-:-:S05]  /*2280*/  PRMT R17, RZ, 0x5410, R5 ;  /* 0x00005410ff117816 */ /* 0x000fca0000000005 */
[----:B------:R0:W-:Y:S02]  /*2290*/  ATOM.E.ADD.F16x2.RN.STRONG.GPU P0, RZ, desc[UR6][R22.64+-0x2], R17 ;  /* 0xfffffe1116ff79a2 */ /* 0x0001e4000810e1c6 */
[----:B0-----:R-:W-:Y:S05]  /*22a0*/  @P0 BRA `(.L_x_198) ;  /* 0x0000000000380947 */ /* 0x001fea0003800000 */
[----:B------:R-:W0:Y:S02]  /*22b0*/  QSPC.E.S P0, RZ, [R22+-0x2] ;  /* 0xfffffe0016ff73aa */ /* 0x000e240000000500 */
[----:B0-----:R-:W-:Y:S05]  /*22c0*/  @!P0 BRA `(.L_x_199) ;  /* 0x0000000000248947 */ /* 0x001fea0003800000 */
[----:B------:R-:W-:-:S07]  /*22d0*/  MOV R23, R22 ;  /* 0x0000001600177202 */ /* 0x000fce0000000f00 */
.L_x_200:
        /* <DEDUP_REMOVED lines=8> */
.L_x_199:
[----:B------:R-:W2:Y:S02]  /*2360*/  LD.E R16, desc[UR6][R22.64+-0x2] ;  /* 0xfffffe0616107980 */ /* 0x000ea4000c101900 */
[----:B--2---:R-:W-:-:S05]  /*2370*/  IMAD.IADD R17, R17, 0x1, R16 ;  /* 0x0000000111117824 */ /* 0x004fca00078e0210 */
[----:B------:R1:W-:Y:S02]  /*2380*/  ST.E desc[UR6][R22.64+-0x2], R17 ;  /* 0xfffffe1116007985 */ /* 0x0003e4000c101906 */
.L_x_198:
[----:B------:R-:W-:Y:S05]  /*2390*/  BSYNC B3 ;  /* 0x0000000000037941 */ /* 0x000fea0003800000 */
.L_x_194:
[----:B------:R-:W-:Y:S05]  /*23a0*/  BRA `(.L_x_201) ;  /* 0x0000000000447947 */ /* 0x000fea0003800000 */
.L_x_193:
[----:B------:R-:W-:-:S05]  /*23b0*/  PRMT R17, R5, 0x5410, RZ ;  /* 0x0000541005117816 */ /* 0x000fca00000000ff */
[----:B------:R0:W-:Y:S02]  /*23c0*/  ATOM.E.ADD.F16x2.RN.STRONG.GPU P0, RZ, desc[UR6][R22.64], R17 ;  /* 0x0000001116ff79a2 */ /* 0x0001e4000810e1c6 */
[----:B0-----:R-:W-:Y:S05]  /*23d0*/  @P0 BRA `(.L_x_201) ;  /* 0x0000000000380947 */ /* 0x001fea0003800000 */
[----:B------:R-:W0:Y:S02]  /*23e0*/  QSPC.E.S P0, RZ, [R22] ;  /* 0x0000000016ff73aa */ /* 0x000e240000000500 */
[----:B0-----:R-:W-:Y:S05]  /*23f0*/  @!P0 BRA `(.L_x_202) ;  /* 0x0000000000248947 */ /* 0x001fea0003800000 */
[----:B------:R-:W-:-:S07]  /*2400*/  MOV R23, R22 ;  /* 0x0000001600177202 */ /* 0x000fce0000000f00 */
.L_x_203:
        /* <DEDUP_REMOVED lines=8> */
.L_x_202:
[----:B------:R-:W2:Y:S02]  /*2490*/  LD.E R16, desc[UR6][R22.64] ;  /* 0x0000000616107980 */ /* 0x000ea4000c101900 */
[----:B--2---:R-:W-:-:S05]  /*24a0*/  IMAD.IADD R17, R17, 0x1, R16 ;  /* 0x0000000111117824 */ /* 0x004fca00078e0210 */
[----:B------:R2:W-:Y:S02]  /*24b0*/  ST.E desc[UR6][R22.64], R17 ;  /* 0x0000001116007985 */ /* 0x0005e4000c101906 */
.L_x_201:
[----:B------:R-:W-:Y:S05]  /*24c0*/  BSYNC B0 ;  /* 0x0000000000007941 */ /* 0x000fea0003800000 */
.L_x_192:
        /* <DEDUP_REMOVED lines=24> */
.L_x_209:
[----:B-----5:R-:W-:-:S05]  /*2650*/  HADD2 R20, R23, R5.H0_H0 ;  /* 0x2000000517147230 */ /* 0x020fca0000000000 */
[----:B------:R-:W-:-:S05]  /*2660*/  PRMT R25, R23, R22, R20 ;  /* 0x0000001617197216 */ /* 0x000fca0000000014 */
[----:B------:R-:W2:Y:S02]  /*2670*/  ATOM.E.CAS.STRONG.GPU PT, R20, [R16], R23, R25 ;  /* 0x000000171014738b */ /* 0x000ea400001ee119 */
[----:B--2---:R-:W-:Y:S01]  /*2680*/  ISETP.NE.U32.AND P0, PT, R20, R23, PT ;  /* 0x000000171400720c */ /* 0x004fe20003f05070 */
[----:B------:R-:W-:-:S12]  /*2690*/  IMAD.MOV.U32 R23, RZ, RZ, R20 ;  /* 0x000000ffff177224 */ /* 0x000fd800078e0014 */
[----:B------:R-:W-:Y:S05]  /*26a0*/  @P0 BRA `(.L_x_209) ;  /* 0xfffffffc00e80947 */ /* 0x000fea000383ffff */
[----:B------:R-:W-:Y:S05]  /*26b0*/  BSYNC B4 ;  /* 0x0000000000047941 */ /* 0x000fea0003800000 */
.L_x_208:
[----:B------:R-:W-:Y:S05]  /*26c0*/  BRA `(.L_x_210) ;  /* 0x0000000000447947 */ /* 0x000fea0003800000 */
.L_x_207:
[----:B------:R-:W-:-:S05]  /*26d0*/  PRMT R17, RZ, 0x5410, R5 ;  /* 0x00005410ff117816 */ /* 0x000fca0000000005 */
[----:B------:R0:W-:Y:S02]  /*26e0*/  ATOM.E.ADD.F16x2.RN.STRONG.GPU P0, RZ, desc[UR6][R14.64+-0x2], R17 ;  /* 0xfffffe110eff79a2 */ /* 0x0001e4000810e1c6 */
[----:B0-----:R-:W-:Y:S05]  /*26f0*/  @P0 BRA `(.L_x_210) ;  /* 0x0000000000380947 */ /* 0x001fea0003800000 */
[----:B------:R-:W0:Y:S02]  /*2700*/  QSPC.E.S P0, RZ, [R14+-0x2] ;  /* 0xfffffe000eff73aa */ /* 0x000e240000000500 */
[----:B0-----:R-:W-:Y:S05]  /*2710*/  @!P0 BRA `(.L_x_211) ;  /* 0x0000000000248947 */ /* 0x001fea0003800000 */
[----:B------:R-:W-:-:S07]  /*2720*/  MOV R17, R14 ;  /* 0x0000000e00117202 */ /* 0x000fce0000000f00 */
.L_x_212:
        /* <DEDUP_REMOVED lines=8> */
.L_x_211:
[----:B------:R-:W2:Y:S02]  /*27b0*/  LD.E R16, desc[UR6][R14.64+-0x2] ;  /* 0xfffffe060e107980 */ /* 0x000ea4000c101900 */
[----:B--2---:R-:W-:-:S05]  /*27c0*/  IMAD.IADD R17, R17, 0x1, R16 ;  /* 0x0000000111117824 */ /* 0x004fca00078e0210 */
[----:B------:R0:W-:Y:S02]  /*27d0*/  ST.E desc[UR6][R14.64+-0x2], R17 ;  /* 0xfffffe110e007985 */ /* 0x0001e4000c101906 */
.L_x_210:
[----:B------:R-:W-:Y:S05]  /*27e0*/  BSYNC B3 ;  /* 0x0000000000037941 */ /* 0x000fea0003800000 */
.L_x_206:
[----:B------:R-:W-:Y:S05]  /*27f0*/  BRA `(.L_x_213) ;  /* 0x0000000000447947 */ /* 0x000fea0003800000 */
.L_x_205:
[----:B------:R-:W-:-:S05]  /*2800*/  PRMT R17, R5, 0x5410, RZ ;  /* 0x0000541005117816 */ /* 0x000fca00000000ff */
[----:B------:R0:W-:Y:S02]  /*2810*/  ATOM.E.ADD.F16x2.RN.STRONG.GPU P0, RZ, desc[UR6][R14.64], R17 ;  /* 0x000000110eff79a2 */ /* 0x0001e4000810e1c6 */
[----:B0-----:R-:W-:Y:S05]  /*2820*/  @P0 BRA `(.L_x_213) ;  /* 0x0000000000380947 */ /* 0x001fea0003800000 */
[----:B------:R-:W0:Y:S02]  /*2830*/  QSPC.E.S P0, RZ, [R14] ;  /* 0x000000000eff73aa */ /* 0x000e240000000500 */
[----:B0-----:R-:W-:Y:S05]  /*2840*/  @!P0 BRA `(.L_x_214) ;  /* 0x0000000000248947 */ /* 0x001fea0003800000 */
[----:B------:R-:W-:-:S07]  /*2850*/  MOV R17, R14 ;  /* 0x0000000e00117202 */ /* 0x000fce0000000f00 */
.L_x_215:
        /* <DEDUP_REMOVED lines=8> */
.L_x_214:
[----:B------:R-:W2:Y:S02]  /*28e0*/  LD.E R16, desc[UR6][R14.64] ;  /* 0x000000060e107980 */ /* 0x000ea4000c101900 */
[----:B--2---:R-:W-:-:S05]  /*28f0*/  IMAD.IADD R17, R17, 0x1, R16 ;  /* 0x0000000111117824 */ /* 0x004fca00078e0210 */
[----:B------:R0:W-:Y:S02]  /*2900*/  ST.E desc[UR6][R14.64], R17 ;  /* 0x000000110e007985 */ /* 0x0001e4000c101906 */
.L_x_213:
[----:B------:R-:W-:Y:S05]  /*2910*/  BSYNC B0 ;  /* 0x0000000000007941 */ /* 0x000fea0003800000 */
.L_x_204:
[C---:B0-----:R-:W-:Y:S02]  /*2920*/  VIADD R15, R18.reuse, 0x3 ;  /* 0x00000003120f7836 */ /* 0x041fe40000000000 */
[----:B------:R-:W-:-:S03]  /*2930*/  VIADD R18, R18, 0x4 ;  /* 0x0000000412127836 */ /* 0x000fc60000000000 */
[----:B------:R-:W-:-:S13]  /*2940*/  ISETP.GE.AND P0, PT, R15, R2, PT ;  /* 0x000000020f00720c */ /* 0x000fda0003f06270 */
[----:B------:R-:W-:Y:S05]  /*2950*/  @!P0 BRA `(.L_x_216) ;  /* 0xffffffec009c8947 */ /* 0x000fea000383ffff */
.L_x_129:
[----:B------:R-:W-:Y:S05]  /*2960*/  BSYNC B1 ;  /* 0x0000000000017941 */ /* 0x000fea0003800000 */
.L_x_128:
[----:B------:R-:W-:-:S05]  /*2970*/  VIADD R10, R10, 0x1 ;  /* 0x000000010a0a7836 */ /* 0x000fca0000000000 */
[----:B------:R-:W-:-:S13]  /*2980*/  ISETP.GE.AND P0, PT, R10, R19, PT ;  /* 0x000000130a00720c */ /* 0x000fda0003f06270 */
[----:B------:R-:W-:Y:S05]  /*2990*/  @!P0 BRA `(.L_x_217) ;  /* 0xffffffe000008947 */ /* 0x000fea000383ffff */
.L_x_127:
[----:B------:R-:W-:Y:S05]  /*29a0*/  BSYNC B2 ;  /* 0x0000000000027941 */ /* 0x000fea0003800000 */
.L_x_126:
[----:B------:R-:W-:-:S05]  /*29b0*/  VIADD R0, R0, 0x1 ;  /* 0x0000000100007836 */ /* 0x000fca0000000000 */
[----:B------:R-:W-:-:S13]  /*29c0*/  ISETP.GE.AND P0, PT, R0, R3, PT ;  /* 0x000000030000720c */ /* 0x000fda0003f06270 */
[----:B------:R-:W-:Y:S05]  /*29d0*/  @!P0 BRA `(.L_x_218) ;  /* 0xffffffdc00d88947 */ /* 0x000fea000383ffff */
[----:B------:R-:W-:Y:S05]  /*29e0*/  EXIT ;  /* 0x000000000000794d */ /* 0x000fea0003800000 */
        .weak           $__internal_3_$__cuda_sm20_div_s64
        .type           $__internal_3_$__cuda_sm20_div_s64,@function
        .size           $__internal_3_$__cuda_sm20_div_s64,(.L_x_832 - $__internal_3_$__cuda_sm20_div_s64)
$__internal_3_$__cuda_sm20_div_s64:
        /* <DEDUP_REMOVED lines=68> */
[----:B------:R-:W-:Y:S06]  /*2e30*/  RET.REL.NODEC R2 `(_ZN2at6native49_GLOBAL__N__09e94e3a_16_AveragePool3d_cu_a8eae74c40avg_pool3d_cuda_update_grad_input_atomicIN3c104HalfEfEEvNS_27GenericPackedTensorAccessorIKT_Lm4ENS_16DefaultPtrTraitsElEENS5_IS6_Lm4ES8_lEEiiiiiiiiibiii) ;  /* 0xffffffd002707950 */ /* 0x000fec0003c3ffff */
.L_x_219:
        /* <DEDUP_REMOVED lines=12> */
.L_x_832:


//--------------------- .text._ZN2at6native49_GLOBAL__N__09e94e3a_16_AveragePool3d_cu_a8eae74c33avg_pool3d_cuda_update_grad_inputIffEEvNS_27GenericPackedTensorAccessorIKT_Lm4ENS_16DefaultPtrTraitsElEENS3_IS4_Lm4ES6_lEEiiiiiiiiibii --------------------------
	.section	.text._ZN2at6native49_GLOBAL__N__09e94e3a_16_AveragePool3d_cu_a8eae74c33avg_pool3d_cuda_update_grad_inputIffEEvNS_27GenericPackedTensorAccessorIKT_Lm4ENS_16DefaultPtrTraitsElEENS3_IS4_Lm4ES6_lEEiiiiiiiiibii,"ax",@progbits
	.align	128
.text._ZN2at6native49_GLOBAL__N__09e94e3a_16_AveragePool3d_cu_a8eae74c33avg_pool3d_cuda_update_grad_inputIffEEvNS_27GenericPackedTensorAccessorIKT_Lm4ENS_16DefaultPtrTraitsElEENS3_IS4_Lm4ES6_lEEiiiiiiiiibii:
        .type           _ZN2at6native49_GLOBAL__N__09e94e3a_16_AveragePool3d_cu_a8eae74c33avg_pool3d_cuda_update_grad_inputIffEEvNS_27GenericPackedTensorAccessorIKT_Lm4ENS_16DefaultPtrTraitsElEENS3_IS4_Lm4ES6_lEEiiiiiiiiibii,@function
        .size           _ZN2at6native49_GLOBAL__N__09e94e3a_16_AveragePool3d_cu_a8eae74c33avg_pool3d_cuda_update_grad_inputIffEEvNS_27GenericPackedTensorAccessorIKT_Lm4ENS_16DefaultPtrTraitsElEENS3_IS4_Lm4ES6_lEEiiiiiiiiibii,(.L_x_834 - _ZN2at6native49_GLOBAL__N__09e94e3a_16_AveragePool3d_cu_a8eae74c33avg_pool3d_cuda_update_grad_inputIffEEvNS_27GenericPackedTensorAccessorIKT_Lm4ENS_16DefaultPtrTraitsElEENS3_IS4_Lm4ES6_lEEiiiiiiiiibii)
        .other          _ZN2at6native49_GLOBAL__N__09e94e3a_16_AveragePool3d_cu_a8eae74c33avg_pool3d_cuda_update_grad_inputIffEEvNS_27GenericPackedTensorAccessorIKT_Lm4ENS_16DefaultPtrTraitsElEENS3_IS4_Lm4ES6_lEEiiiiiiiiibii,@"STO_CUDA_ENTRY STV_DEFAULT"
_ZN2at6native49_GLOBAL__N__09e94e3a_16_AveragePool3d_cu_a8eae74c33avg_pool3d_cuda_update_grad_inputIffEEvNS_27GenericPackedTensorAccessorIKT_Lm4ENS_16DefaultPtrTraitsElEENS3_IS4_Lm4ES6_lEEiiiiiiiiibii:
        /* <DEDUP_REMOVED lines=18> */
[----:B------:R-:W-:Y:S05]  /*0120*/  CALL.REL.NOINC `($__internal_4_$__cuda_sm20_div_s64) ;  /* 0x0000000c00f47944 */ /* 0x000fea0003c00000 */
[----:B------:R-:W0:Y:S01]  /*0130*/  LDC R0, c[0x0][0x220] ;  /* 0x00008800ff007b82 */ /* 0x000e220000000800 */
[----:B------:R-:W-:-:S04]  /*0140*/  IMAD.MOV R13, RZ, RZ, -R14 ;  /* 0x000000ffff0d7224 */ /* 0x000fc800078e0a0e */
[----:B0-----:R-:W-:Y:S01]  /*0150*/  IMAD R13, R13, R0, UR4 ;  /* 0x000000040d0d7e24 */ /* 0x001fe2000f8e0200 */
[----:B------:R-:W-:Y:S06]  /*0160*/  BRA `(.L_x_221) ;  /* 0x0000000000547947 */ /* 0x000fec0003800000 */
.L_x_220:
        /* <DEDUP_REMOVED lines=21> */
.L_x_221:
        /* <DEDUP_REMOVED lines=51> */
.L_x_222:
[----:B------:R-:W-:Y:S01]  /*05f0*/  ULDC.64 UR6, c[0x0][0x248] ;  /* 0x0000920000067ab9 */ /* 0x000fe20000000a00 */
[----:B------:R-:W-:Y:S01]  /*0600*/  SHF.R.S32.HI R20, RZ, 0x1f, R14 ;  /* 0x0000001fff147819 */ /* 0x000fe2000001140e */
[----:B------:R-:W-:Y:S01]  /*0610*/  IMAD R15, R18, UR6, RZ ;  /* 0x00000006120f7c24 */ /* 0x000fe2000f8e02ff */
[----:B------:R-:W-:Y:S01]  /*0620*/  ULDC.64 UR8, c[0x0][0x208] ;  /* 0x0000820000087ab9 */ /* 0x000fe20000000a00 */
        /* <DEDUP_REMOVED lines=22> */
[----:B------:R0:W5:Y:S01]  /*0790*/  LDG.E R18, desc[UR8][R18.64] ;  /* 0x0000000812127981 */ /* 0x000162000c1e1900 */
[----:B------:R-:W-:-:S13]  /*07a0*/  ISETP.GT.AND P0, PT, R5, R0, PT ;  /* 0x000000000500720c */ /* 0x000fda0003f04270 */
[----:B0-----:R-:W-:Y:S05]  /*07b0*/  @!P0 EXIT ;  /* 0x000000000000894d */ /* 0x001fea0003800000 */
[----:B------:R-:W-:Y:S01]  /*07c0*/  LOP3.LUT R11, RZ, R11, RZ, 0x33, !PT ;  /* 0x0000000bff0b7212 */ /* 0x000fe200078e33ff */
[----:B------:R-:W-:Y:S01]  /*07d0*/  ULDC.64 UR6, c[0x0][0x290] ;  /* 0x0000a40000067ab9 */ /* 0x000fe20000000a00 */
[----:B------:R-:W-:Y:S02]  /*07e0*/  LOP3.LUT R13, RZ, R12, RZ, 0x33, !PT ;  /* 0x0000000cff0d7212 */ /* 0x000fe400078e33ff */
[----:B------:R-:W-:Y:S01]  /*07f0*/  I2FP.F32.S32 R6, R6 ;  /* 0x0000000600067245 */ /* 0x000fe20000201400 */
[----:B------:R-:W-:Y:S01]  /*0800*/  VIADD R8, R11, UR5 ;  /* 0x000000050b087c36 */ /* 0x000fe20008000000 */
[----:B------:R-:W-:Y:S01]  /*0810*/  ULDC.64 UR4, c[0x0][0x280] ;  /* 0x0000a00000047ab9 */ /* 0x000fe20000000a00 */
[----:B------:R-:W-:Y:S01]  /*0820*/  IMAD.WIDE.U32 R10, R2, UR6, RZ ;  /* 0x00000006020a7c25 */ /* 0x000fe2000f8e00ff */
[----:B------:R-:W-:Y:S02]  /*0830*/  LOP3.LUT R9, RZ, R9, RZ, 0x33, !PT ;  /* 0x00000009ff097212 */ /* 0x000fe400078e33ff */
[----:B------:R-:W-:Y:S01]  /*0840*/  VIADDMNMX R8, R8, -UR10, R13, !PT ;  /* 0x8000000a08087c46 */ /* 0x000fe2000f80010d */
[----:B------:R-:W-:Y:S01]  /*0850*/  IMAD R11, R2, UR7, R11 ;  /* 0x00000007020b7c24 */ /* 0x000fe2000f8e020b */
[----:B------:R-:W0:Y:S01]  /*0860*/  MUFU.RCP R13, R6 ;  /* 0x00000006000d7308 */ /* 0x000e220000001000 */
[----:B------:R-:W-:Y:S01]  /*0870*/  IMAD R15, R20, UR4, RZ ;  /* 0x00000004140f7c24 */ /* 0x000fe2000f8e02ff */
[----:B------:R-:W-:Y:S01]  /*0880*/  VIMNMX R12, R8, R9, !PT ;  /* 0x00000009080c7248 */ /* 0x000fe20007fe0100 */
[----:B------:R-:W-:Y:S01]  /*0890*/  IMAD.WIDE.U32 R8, R14, UR4, R10 ;  /* 0x000000040e087c25 */ /* 0x000fe2000f8e000a */
[----:B------:R-:W-:Y:S01]  /*08a0*/  LOP3.LUT R11, RZ, R3, RZ, 0x33, !PT ;  /* 0x00000003ff0b7212 */ /* 0x000fe200078e33ff */
[----:B------:R-:W-:Y:S01]  /*08b0*/  ULDC.64 UR10, c[0x0][0x288] ;  /* 0x0000a200000a7ab9 */ /* 0x000fe20000000a00 */
[----:B------:R-:W-:Y:S01]  /*08c0*/  IADD3 R10, -R12, -0x2, -R3 ;  /* 0xfffffffe0c0a7810 */ /* 0x000fe20007ffe903 */
[----:B------:R-:W-:Y:S01]  /*08d0*/  IMAD R35, R14, UR5, R15 ;  /* 0x000000050e237c24 */ /* 0x000fe2000f8e020f */
[----:B------:R-:W-:Y:S01]  /*08e0*/  ULDC.64 UR6, c[0x0][0x298] ;  /* 0x0000a60000067ab9 */ /* 0x000fe20000000a00 */
[----:B------:R-:W-:Y:S01]  /*08f0*/  IMAD.IADD R32, R11, 0x1, -R12 ;  /* 0x000000010b207824 */ /* 0x000fe200078e0a0c */
[----:B------:R-:W-:Y:S01]  /*0900*/  ISETP.GE.U32.AND P0, PT, R10, 0x3, PT ;  /* 0x000000030a00780c */ /* 0x000fe20003f06070 */
[----:B------:R-:W-:Y:S01]  /*0910*/  IMAD.WIDE.U32 R14, R14, UR4, RZ ;  /* 0x000000040e0e7c25 */ /* 0x000fe2000f8e00ff */
[----:B------:R-:W-:Y:S01]  /*0920*/  IADD3 R9, R35, R9, RZ ;  /* 0x0000000923097210 */ /* 0x000fe20007ffe0ff */
[----:B------:R-:W-:Y:S01]  /*0930*/  USHF.L.U64.HI UR7, UR6, 0x2, UR7 ;  /* 0x0000000206077899 */ /* 0x000fe20008010207 */
[C---:B------:R-:W-:Y:S01]  /*0940*/  IADD3 R10, R3.reuse, 0x2, RZ ;  /* 0x00000002030a7810 */ /* 0x040fe20007ffe0ff */
[----:B------:R-:W-:Y:S01]  /*0950*/  VIADD R12, R3, 0x3 ;  /* 0x00000003030c7836 */ /* 0x000fe20000000000 */
[----:B------:R-:W-:Y:S01]  /*0960*/  SHF.R.S32.HI R11, RZ, 0x1f, R3 ;  /* 0x0000001fff0b7819 */ /* 0x000fe20000011403 */
[----:B------:R-:W-:-:S04]  /*0970*/  IMAD.WIDE.U32 R16, R0, UR10, R8 ;  /* 0x0000000a00107c25 */ /* 0x000fc8000f8e0008 */
[----:B0----5:R-:W-:Y:S01]  /*0980*/  FMUL.FTZ R6, R18, R13 ;  /* 0x0000000d12067220 */ /* 0x021fe20000410000 */
[----:B------:R-:W-:Y:S01]  /*0990*/  SHF.R.S32.HI R33, RZ, 0x1f, R10 ;  /* 0x0000001fff217819 */ /* 0x000fe2000001140a */
[----:B------:R-:W-:Y:S01]  /*09a0*/  USHF.L.U32 UR6, UR6, 0x2, URZ ;  /* 0x0000000206067899 */ /* 0x000fe2000800063f */
[----:B------:R-:W-:Y:S01]  /*09b0*/  VIADD R8, R3, 0x1 ;  /* 0x0000000103087836 */ /* 0x000fe20000000000 */
[----:B------:R-:W-:Y:S01]  /*09c0*/  LOP3.LUT R32, R32, 0x3, RZ, 0xc0, !PT ;  /* 0x0000000320207812 */ /* 0x000fe200078ec0ff */
[----:B------:R-:W-:Y:S01]  /*09d0*/  IMAD R9, R0, UR11, R17 ;  /* 0x0000000b00097c24 */ /* 0x000fe2000f8e0211 */
[----:B------:R-:W-:Y:S01]  /*09e0*/  UMOV UR4, URZ ;  /* 0x0000003f00047c82 */ /* 0x000fe20008000000 */
[----:B------:R-:W-:Y:S01]  /*09f0*/  IMAD.IADD R35, R15, 0x1, R35 ;  /* 0x000000010f237824 */ /* 0x000fe200078e0223 */
[----:B------:R-:W-:Y:S01]  /*0a00*/  SHF.R.S32.HI R13, RZ, 0x1f, R8 ;  /* 0x0000001fff0d7819 */ /* 0x000fe20000011408 */
[----:B------:R-:W-:-:S06]  /*0a10*/  UMOV UR5, URZ ;  /* 0x0000003f00057c82 */ /* 0x000fcc0008000000 */
.L_x_231:
[----:B------:R-:W-:Y:S01]  /*0a20*/  ISETP.GT.AND P1, PT, R7, R2, PT ;  /* 0x000000020700720c */ /* 0x000fe20003f24270 */
[----:B------:R-:W-:-:S12]  /*0a30*/  BSSY B0, `(.L_x_223) ;  /* 0x0000066000007945 */ /* 0x000fd80003800000 */
[----:B0123--:R-:W-:Y:S05]  /*0a40*/  @!P1 BRA `(.L_x_224) ;  /* 0x0000000400909947 */ /* 0x00ffea0003800000 */
[----:B------:R-:W0:Y:S01]  /*0a50*/  LDC.64 R22, c[0x0][0x288] ;  /* 0x0000a200ff167b82 */ /* 0x000e220000000a00 */
[----:B------:R-:W-:Y:S01]  /*0a60*/  SHF.R.S32.HI R19, RZ, 0x1f, R0 ;  /* 0x0000001fff137819 */ /* 0x000fe20000011400 */
[----:B------:R-:W-:Y:S01]  /*0a70*/  IMAD.MOV.U32 R20, RZ, RZ, R16 ;  /* 0x000000ffff147224 */ /* 0x000fe200078e0010 */
[----:B------:R-:W-:Y:S01]  /*0a80*/  MOV R34, R14 ;  /* 0x0000000e00227202 */ /* 0x000fe20000000f00 */
[----:B------:R-:W-:Y:S01]  /*0a90*/  HFMA2.MMA R37, -RZ, RZ, 0, 0 ;  /* 0x00000000ff257435 */ /* 0x000fe200000001ff */
[----:B------:R-:W-:Y:S01]  /*0aa0*/  MOV R21, R9 ;  /* 0x0000000900157202 */ /* 0x000fe20000000f00 */
[----:B------:R-:W-:Y:S02]  /*0ab0*/  IMAD.MOV.U32 R36, RZ, RZ, R2 ;  /* 0x000000ffff247224 */ /* 0x000fe400078e0002 */
[----:B0-----:R-:W-:Y:S02]  /*0ac0*/  IMAD R24, R19, R22, RZ ;  /* 0x0000001613187224 */ /* 0x001fe400078e02ff */
[----:B------:R-:W-:-:S02]  /*0ad0*/  IMAD R26, R22, UR5, RZ ;  /* 0x00000005161a7c24 */ /* 0x000fc4000f8e02ff */
[----:B------:R-:W-:-:S04]  /*0ae0*/  IMAD.WIDE.U32 R18, R0, R22, R34 ;  /* 0x0000001600127225 */ /* 0x000fc800078e0022 */
[----:B------:R-:W-:Y:S02]  /*0af0*/  IMAD R39, R0, R23, R24 ;  /* 0x0000001700277224 */ /* 0x000fe400078e0218 */
[----:B------:R-:W-:-:S03]  /*0b00*/  IMAD.WIDE.U32 R20, R22, UR4, R20 ;  /* 0x0000000416147c25 */ /* 0x000fc6000f8e0014 */
[----:B------:R-:W-:Y:S01]  /*0b10*/  IADD3 R39, R19, R39, RZ ;  /* 0x0000002713277210 */ /* 0x000fe20007ffe0ff */
[----:B------:R-:W-:Y:S02]  /*0b20*/  IMAD R41, R23, UR4, R26 ;  /* 0x0000000417297c24 */ /* 0x000fe4000f8e021a */
[----:B------:R-:W-:Y:S02]  /*0b30*/  IMAD.MOV.U32 R34, RZ, RZ, RZ ;  /* 0x000000ffff227224 */ /* 0x000fe400078e00ff */
[----:B------:R-:W-:-:S07]  /*0b40*/  IMAD.IADD R41, R21, 0x1, R41 ;  /* 0x0000000115297824 */ /* 0x000fce00078e0229 */
.L_x_230:
[----:B------:R-:W-:Y:S01]  /*0b50*/  ISETP.GT.AND P1, PT, R4, R3, PT ;  /* 0x000000030400720c */ /* 0x000fe20003f24270 */
[----:B------:R-:W-:-:S12]  /*0b60*/  BSSY B1, `(.L_x_225) ;  /* 0x000004d000017945 */ /* 0x000fd80003800000 */
[----:B0123--:R-:W-:Y:S05]  /*0b70*/  @!P1 BRA `(.L_x_226) ;  /* 0x00000004002c9947 */ /* 0x00ffea0003800000 */
        /* <DEDUP_REMOVED lines=10> */
[----:B------:R-:W-:Y:S01]  /*0c20*/  IMAD.WIDE.U32 R28, R36, R22, R38 ;  /* 0x00000016241c7225 */ /* 0x000fe200078e0026 */
[----:B------:R-:W-:-:S03]  /*0c30*/  MOV R38, R8 ;  /* 0x0000000800267202 */ /* 0x000fc60000000f00 */
[----:B------:R-:W-:-:S05]  /*0c40*/  IMAD R27, R36, R23, R27 ;  /* 0x00000017241b7224 */ /* 0x000fca00078e021b */
[----:B------:R-:W-:Y:S01]  /*0c50*/  IADD3 R29, R29, R27, RZ ;  /* 0x0000001b1d1d7210 */ /* 0x000fe20007ffe0ff */
[-C--:B-1----:R-:W-:Y:S02]  /*0c60*/  IMAD R26, R11, R30.reuse, RZ ;  /* 0x0000001e0b1a7224 */ /* 0x082fe400078e02ff */
[----:B------:R-:W-:-:S04]  /*0c70*/  IMAD.WIDE.U32 R42, R3, R30, R28 ;  /* 0x0000001e032a7225 */ /* 0x000fc800078e001c */
[----:B------:R-:W-:Y:S01]  /*0c80*/  IMAD R27, R3, R31, R26 ;  /* 0x0000001f031b7224 */ /* 0x000fe200078e021a */
[----:B0-----:R-:W-:-:S03]  /*0c90*/  LEA R26, P1, R42, R24, 0x2 ;  /* 0x000000182a1a7211 */ /* 0x001fc600078210ff */
[----:B------:R-:W-:-:S05]  /*0ca0*/  IMAD.IADD R27, R43, 0x1, R27 ;  /* 0x000000012b1b7824 */ /* 0x000fca00078e021b */
[----:B------:R-:W-:Y:S02]  /*0cb0*/  LEA.HI.X R27, R42, R25, R27, 0x2, P1 ;  /* 0x000000192a1b7211 */ /* 0x000fe400008f141b */
[----:B------:R-:W-:-:S03]  /*0cc0*/  ISETP.NE.AND P1, PT, R32, 0x1, PT ;  /* 0x000000012000780c */ /* 0x000fc60003f25270 */
[----:B------:R1:W-:Y:S10]  /*0cd0*/  STG.E desc[UR8][R26.64], R6 ;  /* 0x000000061a007986 */ /* 0x0003f4000c101908 */
        /* <DEDUP_REMOVED lines=15> */
[----:B------:R-:W-:-:S03]  /*0dd0*/  @P1 LEA.HI.X R25, R28, R25, R27, 0x2, P3 ;  /* 0x000000191c191211 */ /* 0x000fc600018f141b */
[----:B------:R2:W-:Y:S04]  /*0de0*/  STG.E desc[UR8][R30.64], R6 ;  /* 0x000000061e007986 */ /* 0x0005e8000c101908 */
[----:B------:R2:W-:Y:S02]  /*0df0*/  @P1 STG.E desc[UR8][R24.64], R6 ;  /* 0x0000000618001986 */ /* 0x0005e4000c101908 */
.L_x_228:
[----:B------:R-:W-:Y:S05]  /*0e00*/  BSYNC B2 ;  /* 0x0000000000027941 */ /* 0x000fea0003800000 */
.L_x_227:
[----:B------:R-:W-:Y:S05]  /*0e10*/  @!P0 BRA `(.L_x_226) ;  /* 0x0000000000848947 */ /* 0x000fea0003800000 */
[----:B-1----:R-:W-:Y:S01]  /*0e20*/  SHF.R.S32.HI R26, RZ, 0x1f, R38 ;  /* 0x0000001fff1a7819 */ /* 0x002fe20000011426 */
[-C--:B0-----:R-:W-:Y:S01]  /*0e30*/  IMAD R28, R37, R22.reuse, RZ ;  /* 0x00000016251c7224 */ /* 0x081fe200078e02ff */
[----:B------:R-:W-:Y:S01]  /*0e40*/  ULDC.64 UR10, c[0x0][0x298] ;  /* 0x0000a600000a7ab9 */ /* 0x000fe20000000a00 */
[----:B------:R-:W-:Y:S01]  /*0e50*/  IMAD.MOV.U32 R40, RZ, RZ, R20 ;  /* 0x000000ffff287224 */ /* 0x000fe200078e0014 */
[----:B------:R-:W-:Y:S01]  /*0e60*/  ULDC.64 UR12, c[0x0][0x258] ;  /* 0x00009600000c7ab9 */ /* 0x000fe20000000a00 */
[----:B------:R-:W-:Y:S02]  /*0e70*/  IMAD R27, R26, UR10, RZ ;  /* 0x0000000a1a1b7c24 */ /* 0x000fe4000f8e02ff */
[----:B--2---:R-:W-:-:S04]  /*0e80*/  IMAD.WIDE.U32 R24, R34, R22, R40 ;  /* 0x0000001622187225 */ /* 0x004fc800078e0028 */
        /* <DEDUP_REMOVED lines=9> */
.L_x_229:
[----:B---3--:R-:W-:Y:S01]  /*0f20*/  IADD3 R26, P1, R30, UR6, RZ ;  /* 0x000000061e1a7c10 */ /* 0x008fe2000ff3e0ff */
[----:B------:R-:W-:Y:S01]  /*0f30*/  IMAD.MOV.U32 R29, RZ, RZ, R31 ;  /* 0x000000ffff1d7224 */ /* 0x000fe200078e001f */
[----:B------:R-:W-:Y:S02]  /*0f40*/  MOV R28, R30 ;  /* 0x0000001e001c7202 */ /* 0x000fe40000000f00 */
[----:B------:R-:W-:Y:S02]  /*0f50*/  IADD3.X R27, R31, UR7, RZ, P1, !PT ;  /* 0x000000071f1b7c10 */ /* 0x000fe40008ffe4ff */
[----:B------:R-:W-:Y:S01]  /*0f60*/  IADD3 R24, P1, R26, UR6, RZ ;  /* 0x000000061a187c10 */ /* 0x000fe2000ff3e0ff */
[----:B------:R3:W-:Y:S01]  /*0f70*/  STG.E desc[UR8][R28.64], R6 ;  /* 0x000000061c007986 */ /* 0x0007e2000c101908 */
[----:B------:R-:W-:Y:S02]  /*0f80*/  IADD3 R38, R38, 0x4, RZ ;  /* 0x0000000426267810 */ /* 0x000fe40007ffe0ff */
[----:B------:R-:W-:Y:S01]  /*0f90*/  IADD3.X R25, R27, UR7, RZ, P1, !PT ;  /* 0x000000071b197c10 */ /* 0x000fe20008ffe4ff */
[----:B------:R3:W-:Y:S01]  /*0fa0*/  STG.E desc[UR8][R26.64], R6 ;  /* 0x000000061a007986 */ /* 0x0007e2000c101908 */
[----:B------:R-:W-:-:S03]  /*0fb0*/  IADD3 R22, P1, R24, UR6, RZ ;  /* 0x0000000618167c10 */ /* 0x000fc6000ff3e0ff */
[----:B------:R3:W-:Y:S01]  /*0fc0*/  STG.E desc[UR8][R24.64], R6 ;  /* 0x0000000618007986 */ /* 0x0007e2000c101908 */
[----:B------:R-:W-:Y:S02]  /*0fd0*/  IADD3.X R23, R25, UR7, RZ, P1, !PT ;  /* 0x0000000719177c10 */ /* 0x000fe40008ffe4ff */
[----:B------:R-:W-:Y:S02]  /*0fe0*/  ISETP.GE.AND P1, PT, R38, R4, PT ;  /* 0x000000042600720c */ /* 0x000fe40003f26270 */
[----:B------:R-:W-:Y:S01]  /*0ff0*/  IADD3 R30, P2, R22, UR6, RZ ;  /* 0x00000006161e7c10 */ /* 0x000fe2000ff5e0ff */
[----:B------:R3:W-:Y:S03]  /*1000*/  STG.E desc[UR8][R22.64], R6 ;  /* 0x0000000616007986 */ /* 0x0007e6000c101908 */
[----:B------:R-:W-:-:S07]  /*1010*/  IADD3.X R31, R23, UR7, RZ, P2, !PT ;  /* 0x00000007171f7c10 */ /* 0x000fce00097fe4ff */
[----:B------:R-:W-:Y:S05]  /*1020*/  @!P1 BRA `(.L_x_229) ;  /* 0xfffffffc00bc9947 */ /* 0x000fea000383ffff */
.L_x_226:
[----:B------:R-:W-:Y:S05]  /*1030*/  BSYNC B1 ;  /* 0x0000000000017941 */ /* 0x000fea0003800000 */
.L_x_225:
[----:B------:R-:W-:Y:S01]  /*1040*/  VIADD R36, R36, 0x1 ;  /* 0x0000000124247836 */ /* 0x000fe20000000000 */
[----:B------:R-:W-:-:S04]  /*1050*/  IADD3 R34, P2, R34, 0x1, RZ ;  /* 0x0000000122227810 */ /* 0x000fc80007f5e0ff */
[----:B------:R-:W-:Y:S02]  /*1060*/  ISETP.GE.AND P1, PT, R36, R7, PT ;  /* 0x000000072400720c */ /* 0x000fe40003f26270 */
[----:B------:R-:W-:-:S11]  /*1070*/  IADD3.X R37, RZ, R37, RZ, P2, !PT ;  /* 0x00000025ff257210 */ /* 0x000fd600017fe4ff */
[----:B------:R-:W-:Y:S05]  /*1080*/  @!P1 BRA `(.L_x_230) ;  /* 0xfffffff800b09947 */ /* 0x000fea000383ffff */
.L_x_224:
[----:B------:R-:W-:Y:S05]  /*1090*/  BSYNC B0 ;  /* 0x0000000000007941 */ /* 0x000fea0003800000 */
.L_x_223:
[----:B------:R-:W-:Y:S01]  /*10a0*/  VIADD R0, R0, 0x1 ;  /* 0x0000000100007836 */ /* 0x000fe20000000000 */
[----:B------:R-:W-:-:S04]  /*10b0*/  UIADD3 UR4, UP0, UR4, 0x1, URZ ;  /* 0x0000000104047890 */ /* 0x000fc8000ff1e03f */
[----:B------:R-:W-:Y:S01]  /*10c0*/  ISETP.GE.AND P1, PT, R0, R5, PT ;  /* 0x000000050000720c */ /* 0x000fe20003f26270 */
[----:B------:R-:W-:-:S12]  /*10d0*/  UIADD3.X UR5, URZ, UR5, URZ, UP0, !UPT ;  /* 0x000000053f057290 */ /* 0x000fd800087fe43f */
[----:B------:R-:W-:Y:S05]  /*10e0*/  @!P1 BRA `(.L_x_231) ;  /* 0xfffffff8004c9947 */ /* 0x000fea000383ffff */
[----:B------:R-:W-:Y:S05]  /*10f0*/  EXIT ;  /* 0x000000000000794d */ /* 0x000fea0003800000 */
        .weak           $__internal_4_$__cuda_sm20_div_s64
        .type           $__internal_4_$__cuda_sm20_div_s64,@function
        .size           $__internal_4_$__cuda_sm20_div_s64,(.L_x_834 - $__internal_4_$__cuda_sm20_div_s64)
$__internal_4_$__cuda_sm20_div_s64:
        /* <DEDUP_REMOVED lines=68> */
[----:B------:R-:W-:Y:S06]  /*1540*/  RET.REL.NODEC R2 `(_ZN2at6native49_GLOBAL__N__09e94e3a_16_AveragePool3d_cu_a8eae74c33avg_pool3d_cuda_update_grad_inputIffEEvNS_27GenericPackedTensorAccessorIKT_Lm4ENS_16DefaultPtrTraitsElEENS3_IS4_Lm4ES6_lEEiiiiiiiiibii) ;  /* 0xffffffe802ac7950 */ /* 0x000fec0003c3ffff */
.L_x_232:
        /* <DEDUP_REMOVED lines=11> */
.L_x_834:


//--------------------- .text._ZN2at6native49_GLOBAL__N__09e94e3a_16_AveragePool3d_cu_a8eae74c40avg_pool3d_cuda_update_grad_input_atomicIffEEvNS_27GenericPackedTensorAccessorIKT_Lm4ENS_16DefaultPtrTraitsElEENS3_IS4_Lm4ES6_lEEiiiiiiiiibiii --------------------------
	.section	.text._ZN2at6native49_GLOBAL__N__09e94e3a_16_AveragePool3d_cu_a8eae74c40avg_pool3d_cuda_update_grad_input_atomicIffEEvNS_27GenericPackedTensorAccessorIKT_Lm4ENS_16DefaultPtrTraitsElEENS3_IS4_Lm4ES6_lEEiiiiiiiiibiii,"ax",@progbits
	.align	128
.text._ZN2at6native49_GLOBAL__N__09e94e3a_16_AveragePool3d_cu_a8eae74c40avg_pool3d_cuda_update_grad_input_atomicIffEEvNS_27GenericPackedTensorAccessorIKT_Lm4ENS_16DefaultPtrTraitsElEENS3_IS4_Lm4ES6_lEEiiiiiiiiibiii:
        .type           _ZN2at6native49_GLOBAL__N__09e94e3a_16_AveragePool3d_cu_a8eae74c40avg_pool3d_cuda_update_grad_input_atomicIffEEvNS_27GenericPackedTensorAccessorIKT_Lm4ENS_16DefaultPtrTraitsElEENS3_IS4_Lm4ES6_lEEiiiiiiiiibiii,@function
        .size           _ZN2at6native49_GLOBAL__N__09e94e3a_16_AveragePool3d_cu_a8eae74c40avg_pool3d_cuda_update_grad_input_atomicIffEEvNS_27GenericPackedTensorAccessorIKT_Lm4ENS_16DefaultPtrTraitsElEENS3_IS4_Lm4ES6_lEEiiiiiiiiibiii,(.L_x_836 - _ZN2at6native49_GLOBAL__N__09e94e3a_16_AveragePool3d_cu_a8eae74c40avg_pool3d_cuda_update_grad_input_atomicIffEEvNS_27GenericPackedTensorAccessorIKT_Lm4ENS_16DefaultPtrTraitsElEENS3_IS4_Lm4ES6_lEEiiiiiiiiibiii)
        .other          _ZN2at6native49_GLOBAL__N__09e94e3a_16_AveragePool3d_cu_a8eae74c40avg_pool3d_cuda_update_grad_input_atomicIffEEvNS_27GenericPackedTensorAccessorIKT_Lm4ENS_16DefaultPtrTraitsElEENS3_IS4_Lm4ES6_lEEiiiiiiiiibiii,@"STO_CUDA_ENTRY STV_DEFAULT"
_ZN2at6native49_GLOBAL__N__09e94e3a_16_AveragePool3d_cu_a8eae74c40avg_pool3d_cuda_update_grad_input_atomicIffEEvNS_27GenericPackedTensorAccessorIKT_Lm4ENS_16DefaultPtrTraitsElEENS3_IS4_Lm4ES6_lEEiiiiiiiiibiii:
        /* <DEDUP_REMOVED lines=18> */
[----:B------:R-:W-:Y:S05]  /*0120*/  CALL.REL.NOINC `($__internal_5_$__cuda_sm20_div_s64) ;  /* 0x0000000800fc7944 */ /* 0x000fea0003c00000 */
[----:B------:R-:W0:Y:S01]  /*0130*/  LDC R0, c[0x0][0x220] ;  /* 0x00008800ff007b82 */ /* 0x000e220000000800 */
[----:B------:R-:W-:-:S04]  /*0140*/  IMAD.MOV R17, RZ, RZ, -R11 ;  /* 0x000000ffff117224 */ /* 0x000fc800078e0a0b */
[----:B0-----:R-:W-:Y:S01]  /*0150*/  IMAD R17, R17, R0, UR4 ;  /* 0x0000000411117e24 */ /* 0x001fe2000f8e0200 */
[----:B------:R-:W-:Y:S06]  /*0160*/  BRA `(.L_x_234) ;  /* 0x0000000000547947 */ /* 0x000fec0003800000 */
.L_x_233:
[----:B------:R-:W0:Y:S02]  /*0170*/  LDC R4, c[0x0][0x220] ;  /* 0x00008800ff047b82 */ /* 0x000e240000000800 */
[----:B0-----:R-:W0:Y:S01]  /*0180*/  I2F.U32.RP R0, R4 ;  /* 0x0000000400007306 */ /* 0x001e220000209000 */
[----:B------:R-:W-:-:S07]  /*0190*/  ISETP.NE.U32.AND P2, PT, R4, RZ, PT ;  /* 0x000000ff0400720c */ /* 0x000fce0003f45070 */
[----:B0-----:R-:W0:Y:S02]  /*01a0*/  MUFU.RCP R0, R0 ;  /* 0x0000000000007308 */ /* 0x001e240000001000 */
[----:B0-----:R-:W-:-:S06]  /*01b0*/  VIADD R2, R0, 0xffffffe ;  /* 0x0ffffffe00027836 */ /* 0x001fcc0000000000 */
[----:B------:R0:W1:Y:S02]  /*01c0*/  F2I.FTZ.U32.TRUNC.NTZ R3, R2 ;  /* 0x0000000200037305 */ /* 0x000064000021f000 */
[----:B0-----:R-:W-:Y:S01]  /*01d0*/  IMAD.MOV.U32 R2, RZ, RZ, RZ ;  /* 0x000000ffff027224 */ /* 0x001fe200078e00ff */
[----:B-1----:R-:W-:-:S05]  /*01e0*/  IADD3 R5, RZ, -R3, RZ ;  /* 0x80000003ff057210 */ /* 0x002fca0007ffe0ff */
[----:B------:R-:W-:-:S04]  /*01f0*/  IMAD R5, R5, R4, RZ ;  /* 0x0000000405057224 */ /* 0x000fc800078e02ff */
[----:B------:R-:W-:-:S06]  /*0200*/  IMAD.HI.U32 R3, R3, R5, R2 ;  /* 0x0000000503037227 */ /* 0x000fcc00078e0002 */
[----:B------:R-:W-:-:S04]  /*0210*/  IMAD.HI.U32 R11, R3, UR4, RZ ;  /* 0x00000004030b7c27 */ /* 0x000fc8000f8e00ff */
[----:B------:R-:W-:-:S04]  /*0220*/  IMAD.MOV R3, RZ, RZ, -R11 ;  /* 0x000000ffff037224 */ /* 0x000fc800078e0a0b */
[----:B------:R-:W-:-:S05]  /*0230*/  IMAD R3, R4, R3, UR4 ;  /* 0x0000000404037e24 */ /* 0x000fca000f8e0203 */
[----:B------:R-:W-:-:S13]  /*0240*/  ISETP.GE.U32.AND P0, PT, R3, R4, PT ;  /* 0x000000040300720c */ /* 0x000fda0003f06070 */
[----:B------:R-:W-:Y:S01]  /*0250*/  @P0 IADD3 R3, R3, -R4, RZ ;  /* 0x8000000403030210 */ /* 0x000fe20007ffe0ff */
[----:B------:R-:W-:-:S03]  /*0260*/  @P0 VIADD R11, R11, 0x1 ;  /* 0x000000010b0b0836 */ /* 0x000fc60000000000 */
[----:B------:R-:W-:-:S13]  /*0270*/  ISETP.GE.U32.AND P1, PT, R3, R4, PT ;  /* 0x000000040300720c */ /* 0x000fda0003f26070 */
[----:B------:R-:W-:Y:S01]  /*0280*/  @P1 VIADD R11, R11, 0x1 ;  /* 0x000000010b0b1836 */ /* 0x000fe20000000000 */
[----:B------:R-:W-:-:S04]  /*0290*/  @!P2 LOP3.LUT R11, RZ, R4, RZ, 0x33, !PT ;  /* 0x00000004ff0ba212 */ /* 0x000fc800078e33ff */
[----:B------:R-:W-:-:S05]  /*02a0*/  IADD3 R17, -R11, RZ, RZ ;  /* 0x000000ff0b117210 */ /* 0x000fca0007ffe1ff */
[----:B------:R-:W-:-:S07]  /*02b0*/  IMAD R17, R4, R17, UR4 ;  /* 0x0000000404117e24 */ /* 0x000fce000f8e0211 */
.L_x_234:
        /* <DEDUP_REMOVED lines=14> */
[----:B------:R-:W-:Y:S01]  /*03a0*/  ULDC UR5, c[0x0][0x270] ;  /* 0x00009c0000057ab9 */ /* 0x000fe20000000800 */
[----:B------:R-:W-:Y:S01]  /*03b0*/  ULDC.64 UR10, c[0x0][0x2a8] ;  /* 0x0000aa00000a7ab9 */ /* 0x000fe20000000a00 */
[----:B------:R-:W-:Y:S01]  /*03c0*/  ULDC.64 UR8, c[0x0][0x2a0] ;  /* 0x0000a80000087ab9 */ /* 0x000fe20000000a00 */
[----:B------:R-:W-:Y:S01]  /*03d0*/  ULDC UR7, c[0x0][0x2cc] ;  /* 0x0000b30000077ab9 */ /* 0x000fe20000000800 */
[----:B------:R-:W1:Y:S01]  /*03e0*/  LDC R10, c[0x0][0x278] ;  /* 0x00009e00ff0a7b82 */ /* 0x000e620000000800 */
[----:B------:R-:W-:Y:S02]  /*03f0*/  IADD3 R18, R12, -UR6, RZ ;  /* 0x800000060c127c10 */ /* 0x000fe4000fffe0ff */
[----:B------:R-:W-:Y:S01]  /*0400*/  ISETP.NE.AND P0, PT, RZ, UR7, PT ;  /* 0x00000007ff007c0c */ /* 0x000fe2000bf05270 */
        /* <DEDUP_REMOVED lines=8> */
[C---:B------:R-:W-:Y:S01]  /*0490*/  IMAD.IADD R3, R7.reuse, 0x1, -R4 ;  /* 0x0000000107037824 */ /* 0x040fe200078e0a04 */
[C---:B------:R-:W-:Y:S02]  /*04a0*/  VIADDMNMX R9, R18.reuse, UR10, R15, PT ;  /* 0x0000000a12097c46 */ /* 0x040fe4000b80010f */
[----:B------:R-:W-:Y:S01]  /*04b0*/  VIMNMX R7, R7, UR5, PT ;  /* 0x0000000507077c48 */ /* 0x000fe2000bfe0100 */
[C---:B------:R-:W-:Y:S01]  /*04c0*/  IMAD.IADD R2, R5.reuse, 0x1, -R0 ;  /* 0x0000000105027824 */ /* 0x040fe200078e0a00 */
[----:B------:R-:W-:Y:S02]  /*04d0*/  IADD3 R20, -R18, R9, RZ ;  /* 0x0000000912147210 */ /* 0x000fe40007ffe1ff */
[----:B------:R-:W-:Y:S02]  /*04e0*/  VIMNMX R5, R5, UR4, PT ;  /* 0x0000000405057c48 */ /* 0x000fe4000bfe0100 */
[----:B------:R-:W-:Y:S01]  /*04f0*/  VIMNMX R0, RZ, R0, !PT ;  /* 0x00000000ff007248 */ /* 0x000fe20007fe0100 */
[----:B------:R-:W-:-:S04]  /*0500*/  IMAD R3, R3, R20, RZ ;  /* 0x0000001403037224 */ /* 0x000fc800078e02ff */
[----:B------:R-:W-:Y:S01]  /*0510*/  IMAD R20, R2, R3, RZ ;  /* 0x0000000302147224 */ /* 0x000fe200078e02ff */
[----:B------:R-:W-:Y:S02]  /*0520*/  VIMNMX R2, RZ, R4, !PT ;  /* 0x00000004ff027248 */ /* 0x000fe40007fe0100 */
        /* <DEDUP_REMOVED lines=8> */
[----:B------:R-:W-:Y:S02]  /*05b0*/  @!P0 IMAD.IADD R18, R4, 0x1, -R3 ;  /* 0x0000000104128824 */ /* 0x000fe400078e0a03 */
[----:B------:R-:W-:Y:S02]  /*05c0*/  @!P0 IMAD.IADD R9, R5, 0x1, -R0 ;  /* 0x0000000105098824 */ /* 0x000fe400078e0a00 */
[----:B------:R-:W-:-:S04]  /*05d0*/  @!P0 IMAD R18, R18, R19, RZ ;  /* 0x0000001312128224 */ /* 0x000fc800078e02ff */
[----:B------:R-:W-:-:S07]  /*05e0*/  @!P0 IMAD R6, R9, R18, RZ ;  /* 0x0000001209068224 */ /* 0x000fce00078e02ff */
.L_x_235:
[----:B------:R-:W-:Y:S02]  /*05f0*/  ULDC.64 UR4, c[0x0][0x248] ;  /* 0x0000920000047ab9 */ /* 0x000fe40000000a00 */
[----:B------:R-:W-:Y:S02]  /*0600*/  IMAD R19, R8, UR4, RZ ;  /* 0x0000000408137c24 */ /* 0x000fe4000f8e02ff */
[----:B------:R-:W-:-:S04]  /*0610*/  IMAD.WIDE.U32 R8, R14, UR4, RZ ;  /* 0x000000040e087c25 */ /* 0x000fc8000f8e00ff */
[----:B------:R-:W-:Y:S01]  /*0620*/  IMAD R19, R14, UR5, R19 ;  /* 0x000000050e137c24 */ /* 0x000fe2000f8e0213 */
[----:B------:R-:W-:Y:S01]  /*0630*/  ULDC.64 UR4, c[0x0][0x250] ;  /* 0x0000940000047ab9 */ /* 0x000fe20000000a00 */
[----:B------:R-:W-:Y:S01]  /*0640*/  SHF.R.S32.HI R14, RZ, 0x1f, R17 ;  /* 0x0000001fff0e7819 */ /* 0x000fe20000011411 */
[----:B------:R-:W-:Y:S02]  /*0650*/  IMAD R16, R16, UR4, RZ ;  /* 0x0000000410107c24 */ /* 0x000fe4000f8e02ff */
[----:B------:R-:W-:Y:S02]  /*0660*/  IADD3 R9, R9, R19, RZ ;  /* 0x0000001309097210 */ /* 0x000fe40007ffe0ff */
[C---:B------:R-:W-:Y:S01]  /*0670*/  IMAD R19, R13.reuse, UR5, R16 ;  /* 0x000000050d137c24 */ /* 0x040fe2000f8e0210 */
[----:B------:R-:W-:Y:S01]  /*0680*/  SHF.R.S32.HI R16, RZ, 0x1f, R11 ;  /* 0x0000001fff107819 */ /* 0x000fe2000001140b */
[----:B------:R-:W-:Y:S01]  /*0690*/  IMAD.WIDE.U32 R8, R13, UR4, R8 ;  /* 0x000000040d087c25 */ /* 0x000fe2000f8e0008 */
[----:B------:R-:W-:-:S03]  /*06a0*/  ULDC.64 UR4, c[0x0][0x240] ;  /* 0x0000900000047ab9 */ /* 0x000fc60000000a00 */
        /* <DEDUP_REMOVED lines=9> */
[----:B------:R-:W-:-:S04]  /*0740*/  ULDC.64 UR4, c[0x0][0x210] ;  /* 0x0000840000047ab9 */ /* 0x000fc80000000a00 */
[----:B------:R-:W-:Y:S02]  /*0750*/  IADD3 R9, R9, R13, RZ ;  /* 0x0000000d09097210 */ /* 0x000fe40007ffe0ff */
[----:B------:R-:W-:-:S04]  /*0760*/  LEA R16, P0, R8, UR4, 0x2 ;  /* 0x0000000408107c11 */ /* 0x000fc8000f8010ff */
[----:B------:R-:W-:Y:S01]  /*0770*/  LEA.HI.X R17, R8, UR5, R9, 0x2, P0 ;  /* 0x0000000508117c11 */ /* 0x000fe200080f1409 */
[----:B------:R-:W-:-:S04]  /*0780*/  ULDC.64 UR4, c[0x0][0x208] ;  /* 0x0000820000047ab9 */ /* 0x000fc80000000a00 */
[----:B------:R0:W5:Y:S01]  /*0790*/  LDG.E R16, desc[UR4][R16.64] ;  /* 0x0000000410107981 */ /* 0x000162000c1e1900 */
[----:B------:R-:W-:Y:S02]  /*07a0*/  ISETP.GT.AND P0, PT, R5, R0, PT ;  /* 0x000000000500720c */ /* 0x000fe40003f04270 */
[----:B------:R-:W-:-:S11]  /*07b0*/  I2FP.F32.S32 R8, R6 ;  /* 0x0000000600087245 */ /* 0x000fd60000201400 */
[----:B0-----:R-:W-:Y:S05]  /*07c0*/  @!P0 EXIT ;  /* 0x000000000000894d */ /* 0x001fea0003800000 */
[----:B------:R-:W-:Y:S01]  /*07d0*/  LOP3.LUT R12, RZ, R12, RZ, 0x33, !PT ;  /* 0x0000000cff0c7212 */ /* 0x000fe200078e33ff */
[----:B------:R0:W1:Y:S01]  /*07e0*/  MUFU.RCP R13, R8 ;  /* 0x00000008000d7308 */ /* 0x0000620000001000 */
[----:B------:R-:W-:Y:S02]  /*07f0*/  LOP3.LUT R15, RZ, R15, RZ, 0x33, !PT ;  /* 0x0000000fff0f7212 */ /* 0x000fe400078e33ff */
[----:B------:R-:W-:Y:S01]  /*0800*/  LOP3.LUT R9, RZ, R10, RZ, 0x33, !PT ;  /* 0x0000000aff097212 */ /* 0x000fe200078e33ff */
[----:B------:R-:W-:Y:S01]  /*0810*/  VIADD R12, R12, UR6 ;  /* 0x000000060c0c7c36 */ /* 0x000fe20008000000 */
[----:B------:R-:W-:Y:S02]  /*0820*/  ULDC UR6, c[0x0][0x280] ;  /* 0x0000a00000067ab9 */ /* 0x000fe40000000800 */
[----:B------:R-:W-:Y:S02]  /*0830*/  IMAD R11, R11, UR6, RZ ;  /* 0x000000060b0b7c24 */ /* 0x000fe4000f8e02ff */
[----:B------:R-:W-:-:S02]  /*0840*/  VIADDMNMX R12, R12, -UR10, R15, !PT ;  /* 0x8000000a0c0c7c46 */ /* 0x000fc4000f80010f */
[----:B0-----:R-:W-:Y:S02]  /*0850*/  IADD3 R8, R3, 0x1, RZ ;  /* 0x0000000103087810 */ /* 0x001fe40007ffe0ff */
[----:B------:R-:W-:Y:S02]  /*0860*/  VIMNMX R12, R12, R9, !PT ;  /* 0x000000090c0c7248 */ /* 0x000fe40007fe0100 */
[----:B------:R-:W-:Y:S02]  /*0870*/  LOP3.LUT R9, RZ, R3, RZ, 0x33, !PT ;  /* 0x00000003ff097212 */ /* 0x000fe400078e33ff */
[----:B------:R-:W-:Y:S01]  /*0880*/  IADD3 R10, -R12, -0x2, -R3 ;  /* 0xfffffffe0c0a7810 */ /* 0x000fe20007ffe903 */
[----:B-1---5:R-:W-:Y:S02]  /*0890*/  FMUL.FTZ R6, R16, R13 ;  /* 0x0000000d10067220 */ /* 0x022fe40000410000 */
[----:B------:R-:W-:Y:S01]  /*08a0*/  IMAD.IADD R22, R9, 0x1, -R12 ;  /* 0x0000000109167824 */ /* 0x000fe200078e0a0c */
[----:B------:R-:W-:Y:S01]  /*08b0*/  ISETP.GE.U32.AND P0, PT, R10, 0x3, PT ;  /* 0x000000030a00780c */ /* 0x000fe20003f06070 */
[----:B------:R-:W-:-:S02]  /*08c0*/  VIADD R9, R3, 0x2 ;  /* 0x0000000203097836 */ /* 0x000fc40000000000 */
[----:B------:R-:W-:Y:S01]  /*08d0*/  VIADD R10, R3, 0x3 ;  /* 0x00000003030a7836 */ /* 0x000fe20000000000 */
[----:B------:R-:W-:-:S09]  /*08e0*/  LOP3.LUT R22, R22, 0x3, RZ, 0xc0, !PT ;  /* 0x0000000316167812 */ /* 0x000fd200078ec0ff */
.L_x_244:
[----:B------:R-:W-:Y:S01]  /*08f0*/  ISETP.GT.AND P1, PT, R7, R2, PT ;  /* 0x000000020700720c */ /* 0x000fe20003f24270 */
[----:B------:R-:W-:-:S12]  /*0900*/  BSSY B0, `(.L_x_236) ;  /* 0x000003d000007945 */ /* 0x000fd80003800000 */
[----:B012-4-:R-:W-:Y:S05]  /*0910*/  @!P1 BRA `(.L_x_237) ;  /* 0x0000000000ec9947 */ /* 0x017fea0003800000 */
[----:B------:R-:W-:Y:S01]  /*0920*/  ULDC UR6, c[0x0][0x288] ;  /* 0x0000a20000067ab9 */ /* 0x000fe20000000800 */
[----:B------:R-:W-:Y:S01]  /*0930*/  MOV R24, R2 ;  /* 0x0000000200187202 */ /* 0x000fe20000000f00 */
[----:B------:R-:W-:-:S07]  /*0940*/  IMAD R23, R0, UR6, R11 ;  /* 0x0000000600177c24 */ /* 0x000fce000f8e020b */
.L_x_243:
[----:B------:R-:W-:Y:S01]  /*0950*/  ISETP.GT.AND P1, PT, R4, R3, PT ;  /* 0x000000030400720c */ /* 0x000fe20003f24270 */
[----:B------:R-:W-:-:S12]  /*0960*/  BSSY B1, `(.L_x_238) ;  /* 0x0000033000017945 */ /* 0x000fd80003800000 */
[----:B012-4-:R-:W-:Y:S05]  /*0970*/  @!P1 BRA `(.L_x_239) ;  /* 0x0000000000c49947 */ /* 0x017fea0003800000 */
[----:B------:R-:W-:Y:S01]  /*0980*/  ISETP.NE.AND P1, PT, R22, RZ, PT ;  /* 0x000000ff1600720c */ /* 0x000fe20003f25270 */
[----:B------:R-:W-:Y:S01]  /*0990*/  ULDC UR6, c[0x0][0x290] ;  /* 0x0000a40000067ab9 */ /* 0x000fe20000000800 */
[----:B------:R-:W-:Y:S01]  /*09a0*/  BSSY B2, `(.L_x_240) ;  /* 0x000001c000027945 */ /* 0x000fe20003800000 */
[----:B------:R-:W-:Y:S02]  /*09b0*/  IMAD R26, R24, UR6, R23 ;  /* 0x00000006181a7c24 */ /* 0x000fe4000f8e0217 */
[----:B------:R-:W-:-:S08]  /*09c0*/  IMAD.MOV.U32 R16, RZ, RZ, R3 ;  /* 0x000000ffff107224 */ /* 0x000fd000078e0003 */
[----:B------:R-:W-:Y:S05]  /*09d0*/  @!P1 BRA `(.L_x_241) ;  /* 0x0000000000609947 */ /* 0x000fea0003800000 */
[----:B------:R-:W0:Y:S08]  /*09e0*/  LDC R17, c[0x0][0x298] ;  /* 0x0000a600ff117b82 */ /* 0x000e300000000800 */
[----:B------:R-:W1:Y:S01]  /*09f0*/  LDC.64 R12, c[0x0][0x258] ;  /* 0x00009600ff0c7b82 */ /* 0x000e620000000a00 */
[----:B0-----:R-:W-:-:S05]  /*0a00*/  IMAD R16, R3, R17, R26 ;  /* 0x0000001103107224 */ /* 0x001fca00078e021a */
[----:B------:R-:W-:-:S04]  /*0a10*/  SHF.R.S64 R15, RZ, 0x1e, R16 ;  /* 0x0000001eff0f7819 */ /* 0x000fc80000001010 */
[----:B-1----:R-:W-:-:S04]  /*0a20*/  IADD3 R14, P1, R15, R12, RZ ;  /* 0x0000000c0f0e7210 */ /* 0x002fc80007f3e0ff */
[----:B------:R-:W-:Y:S02]  /*0a30*/  LEA.HI.X.SX32 R15, R16, R13, 0x2, P1 ;  /* 0x0000000d100f7211 */ /* 0x000fe400008f16ff */
[----:B------:R-:W-:-:S03]  /*0a40*/  ISETP.NE.AND P1, PT, R22, 0x1, PT ;  /* 0x000000011600780c */ /* 0x000fc60003f25270 */
[----:B------:R0:W-:Y:S01]  /*0a50*/  REDG.E.ADD.F32.FTZ.RN.STRONG.GPU desc[UR4][R14.64], R6 ;  /* 0x000000060e0079a6 */ /* 0x0001e2000c10f384 */
[----:B------:R-:W-:-:S09]  /*0a60*/  IMAD.MOV.U32 R16, RZ, RZ, R8 ;  /* 0x000000ffff107224 */ /* 0x000fd200078e0008 */
[----:B------:R-:W-:Y:S05]  /*0a70*/  @!P1 BRA `(.L_x_241) ;  /* 0x0000000000389947 */ /* 0x000fea0003800000 */
[----:B------:R-:W-:-:S05]  /*0a80*/  IMAD R16, R8, R17, R26 ;  /* 0x0000001108107224 */ /* 0x000fca00078e021a */
[----:B0-----:R-:W-:-:S04]  /*0a90*/  SHF.R.S64 R15, RZ, 0x1e, R16 ;  /* 0x0000001eff0f7819 */ /* 0x001fc80000001010 */
[----:B------:R-:W-:-:S04]  /*0aa0*/  IADD3 R14, P1, R15, R12, RZ ;  /* 0x0000000c0f0e7210 */ /* 0x000fc80007f3e0ff */
[----:B------:R-:W-:Y:S02]  /*0ab0*/  LEA.HI.X.SX32 R15, R16, R13, 0x2, P1 ;  /* 0x0000000d100f7211 */ /* 0x000fe400008f16ff */
[----:B------:R-:W-:-:S03]  /*0ac0*/  ISETP.NE.AND P1, PT, R22, 0x2, PT ;  /* 0x000000021600780c */ /* 0x000fc60003f25270 */
[----:B------:R1:W-:Y:S01]  /*0ad0*/  REDG.E.ADD.F32.FTZ.RN.STRONG.GPU desc[UR4][R14.64], R6 ;  /* 0x000000060e0079a6 */ /* 0x0003e2000c10f384 */
[----:B------:R-:W-:-:S09]  /*0ae0*/  MOV R16, R9 ;  /* 0x0000000900107202 */ /* 0x000fd20000000f00 */
[----:B------:R-:W-:Y:S05]  /*0af0*/  @!P1 BRA `(.L_x_241) ;  /* 0x0000000000189947 */ /* 0x000fea0003800000 */
[----:B-1----:R-:W-:-:S05]  /*0b00*/  IMAD R14, R9, R17, R26 ;  /* 0x00000011090e7224 */ /* 0x002fca00078e021a */
[----:B------:R-:W-:-:S04]  /*0b10*/  SHF.R.S64 R15, RZ, 0x1e, R14 ;  /* 0x0000001eff0f7819 */ /* 0x000fc8000000100e */
[----:B------:R-:W-:-:S04]  /*0b20*/  IADD3 R12, P1, R15, R12, RZ ;  /* 0x0000000c0f0c7210 */ /* 0x000fc80007f3e0ff */
[----:B------:R-:W-:-:S05]  /*0b30*/  LEA.HI.X.SX32 R13, R14, R13, 0x2, P1 ;  /* 0x0000000d0e0d7211 */ /* 0x000fca00008f16ff */
[----:B------:R2:W-:Y:S01]  /*0b40*/  REDG.E.ADD.F32.FTZ.RN.STRONG.GPU desc[UR4][R12.64], R6 ;  /* 0x000000060c0079a6 */ /* 0x0005e2000c10f384 */
[----:B------:R-:W-:-:S07]  /*0b50*/  IMAD.MOV.U32 R16, RZ, RZ, R10 ;  /* 0x000000ffff107224 */ /* 0x000fce00078e000a */
.L_x_241:
[----:B------:R-:W-:Y:S05]  /*0b60*/  BSYNC B2 ;  /* 0x0000000000027941 */ /* 0x000fea0003800000 */
.L_x_240:
[----:B------:R-:W-:Y:S05]  /*0b70*/  @!P0 BRA `(.L_x_239) ;  /* 0x0000000000448947 */ /* 0x000fea0003800000 */
[----:B------:R-:W3:Y:S01]  /*0b80*/  LDC R25, c[0x0][0x298] ;  /* 0x0000a600ff197b82 */ /* 0x000ee20000000800 */
[----:B------:R-:W-:-:S07]  /*0b90*/  IMAD.MOV.U32 R27, RZ, RZ, R16 ;  /* 0x000000ffff1b7224 */ /* 0x000fce00078e0010 */
[----:B--2---:R-:W2:Y:S02]  /*0ba0*/  LDC.64 R12, c[0x0][0x258] ;  /* 0x00009600ff0c7b82 */ /* 0x004ea40000000a00 */
.L_x_242:
[----:B01-34-:R-:W-:-:S05]  /*0bb0*/  IMAD R14, R27, R25, R26 ;  /* 0x000000191b0e7224 */ /* 0x01bfca00078e021a */
[----:B------:R-:W-:-:S04]  /*0bc0*/  SHF.R.S64 R19, RZ, 0x1e, R14 ;  /* 0x0000001eff137819 */ /* 0x000fc8000000100e */
[----:B--2---:R-:W-:-:S04]  /*0bd0*/  IADD3 R18, P1, R19, R12, RZ ;  /* 0x0000000c13127210 */ /* 0x004fc80007f3e0ff */
[----:B------:R-:W-:Y:S02]  /*0be0*/  LEA.HI.X.SX32 R19, R14, R13, 0x2, P1 ;  /* 0x0000000d0e137211 */ /* 0x000fe400008f16ff */
[----:B------:R-:W-:Y:S01]  /*0bf0*/  IADD3 R27, R27, 0x4, RZ ;  /* 0x000000041b1b7810 */ /* 0x000fe20007ffe0ff */
[----:B------:R-:W-:-:S03]  /*0c00*/  IMAD.WIDE R16, R25, 0x4, R18 ;  /* 0x0000000419107825 */ /* 0x000fc600078e0212 */
[----:B------:R-:W-:Y:S01]  /*0c10*/  ISETP.GE.AND P1, PT, R27, R4, PT ;  /* 0x000000041b00720c */ /* 0x000fe20003f26270 */
[----:B------:R4:W-:Y:S01]  /*0c20*/  REDG.E.ADD.F32.FTZ.RN.STRONG.GPU desc[UR4][R18.64], R6 ;  /* 0x00000006120079a6 */ /* 0x0009e2000c10f384 */
[----:B------:R-:W-:-:S03]  /*0c30*/  IMAD.WIDE R14, R25, 0x4, R16 ;  /* 0x00000004190e7825 */ /* 0x000fc600078e0210 */
[----:B------:R4:W-:Y:S04]  /*0c40*/  REDG.E.ADD.F32.FTZ.RN.STRONG.GPU desc[UR4][R16.64], R6 ;  /* 0x00000006100079a6 */ /* 0x0009e8000c10f384 */
[----:B------:R4:W-:Y:S01]  /*0c50*/  REDG.E.ADD.F32.FTZ.RN.STRONG.GPU desc[UR4][R14.64], R6 ;  /* 0x000000060e0079a6 */ /* 0x0009e2000c10f384 */
[----:B------:R-:W-:-:S05]  /*0c60*/  IMAD.WIDE R20, R25, 0x4, R14 ;  /* 0x0000000419147825 */ /* 0x000fca00078e020e */
[----:B------:R4:W-:Y:S01]  /*0c70*/  REDG.E.ADD.F32.FTZ.RN.STRONG.GPU desc[UR4][R20.64], R6 ;  /* 0x00000006140079a6 */ /* 0x0009e2000c10f384 */
[----:B------:R-:W-:Y:S05]  /*0c80*/  @!P1 BRA `(.L_x_242) ;  /* 0xfffffffc00c89947 */ /* 0x000fea000383ffff */
.L_x_239:
[----:B------:R-:W-:Y:S05]  /*0c90*/  BSYNC B1 ;  /* 0x0000000000017941 */ /* 0x000fea0003800000 */
.L_x_238:
[----:B------:R-:W-:-:S05]  /*0ca0*/  VIADD R24, R24, 0x1 ;  /* 0x0000000118187836 */ /* 0x000fca0000000000 */
[----:B------:R-:W-:-:S13]  /*0cb0*/  ISETP.GE.AND P1, PT, R24, R7, PT ;  /* 0x000000071800720c */ /* 0x000fda0003f26270 */
[----:B------:R-:W-:Y:S05]  /*0cc0*/  @!P1 BRA `(.L_x_243) ;  /* 0xfffffffc00209947 */ /* 0x000fea000383ffff */
.L_x_237:
[----:B------:R-:W-:Y:S05]  /*0cd0*/  BSYNC B0 ;  /* 0x0000000000007941 */ /* 0x000fea0003800000 */
.L_x_236:
[----:B------:R-:W-:-:S05]  /*0ce0*/  VIADD R0, R0, 0x1 ;  /* 0x0000000100007836 */ /* 0x000fca0000000000 */
[----:B------:R-:W-:-:S13]  /*0cf0*/  ISETP.GE.AND P1, PT, R0, R5, PT ;  /* 0x000000050000720c */ /* 0x000fda0003f26270 */
[----:B------:R-:W-:Y:S05]  /*0d00*/  @!P1 BRA `(.L_x_244) ;  /* 0xfffffff800f89947 */ /* 0x000fea000383ffff */
[----:B------:R-:W-:Y:S05]  /*0d10*/  EXIT ;  /* 0x000000000000794d */ /* 0x000fea0003800000 */
        .weak           $__internal_5_$__cuda_sm20_div_s64
        .type           $__internal_5_$__cuda_sm20_div_s64,@function
        .size           $__internal_5_$__cuda_sm20_div_s64,(.L_x_836 - $__internal_5_$__cuda_sm20_div_s64)
$__internal_5_$__cuda_sm20_div_s64:
        /* <DEDUP_REMOVED lines=11> */
[----:B------:R-:W-:Y:S01]  /*0dd0*/  IMAD R11, R8, R5, R11 ;  /* 0x00000005080b7224 */ /* 0x000fe200078e020b */
[----:B------:R-:W-:-:S03]  /*0de0*/  IADD3 R15, P0, RZ, -R10, RZ ;  /* 0x8000000aff0f7210 */ /* 0x000fc60007f1e0ff */
[----:B------:R-:W-:Y:S02]  /*0df0*/  IMAD R11, R9, R4, R11 ;  /* 0x00000004090b7224 */ /* 0x000fe400078e020b */
[----:B------:R-:W-:-:S04]  /*0e00*/  IMAD.HI.U32 R10, R8, R15, RZ ;  /* 0x0000000f080a7227 */ /* 0x000fc800078e00ff */
[----:B------:R-:W-:Y:S01]  /*0e10*/  IMAD.X R17, RZ, RZ, ~R11, P0 ;  /* 0x000000ffff117224 */ /* 0x000fe200000e0e0b */
[----:B------:R-:W-:-:S03]  /*0e20*/  MOV R11, R8 ;  /* 0x00000008000b7202 */ /* 0x000fc60000000f00 */
[-C--:B------:R-:W-:Y:S02]  /*0e30*/  IMAD R19, R9, R17.reuse, RZ ;  /* 0x0000001109137224 */ /* 0x080fe400078e02ff */
[----:B------:R-:W-:-:S04]  /*0e40*/  IMAD.WIDE.U32 R10, P0, R8, R17, R10 ;  /* 0x00000011080a7225 */ /* 0x000fc8000780000a */
[----:B------:R-:W-:-:S04]  /*0e50*/  IMAD.HI.U32 R7, R9, R17, RZ ;  /* 0x0000001109077227 */ /* 0x000fc800078e00ff */
[----:B------:R-:W-:-:S04]  /*0e60*/  IMAD.HI.U32 R10, P2, R9, R15, R10 ;  /* 0x0000000f090a7227 */ /* 0x000fc8000784000a */
[----:B------:R-:W-:Y:S01]  /*0e70*/  IMAD.X R7, R7, 0x1, R9, P0 ;  /* 0x0000000107077824 */ /* 0x000fe200000e0609 */
[----:B------:R-:W-:-:S04]  /*0e80*/  IADD3 R11, P3, R19, R10, RZ ;  /* 0x0000000a130b7210 */ /* 0x000fc80007f7e0ff */
[----:B------:R-:W-:Y:S01]  /*0e90*/  IADD3.X R7, RZ, RZ, R7, P3, P2 ;  /* 0x000000ffff077210 */ /* 0x000fe20001fe4407 */
[----:B------:R-:W-:-:S04]  /*0ea0*/  IMAD.WIDE.U32 R8, R11, R4, RZ ;  /* 0x000000040b087225 */ /* 0x000fc800078e00ff */
        /* <DEDUP_REMOVED lines=10> */
[----:B------:R-:W-:-:S04]  /*0f50*/  IADD3 R11, P3, R12, R11, RZ ;  /* 0x0000000b0c0b7210 */ /* 0x000fc80007f7e0ff */
[----:B------:R-:W-:Y:S01]  /*0f60*/  IADD3.X R7, R10, R7, RZ, P0, !PT ;  /* 0x000000070a077210 */ /* 0x000fe200007fe4ff */
[----:B------:R-:W-:-:S03]  /*0f70*/  IMAD.HI.U32 R8, R11, UR4, RZ ;  /* 0x000000040b087c27 */ /* 0x000fc6000f8e00ff */
[----:B------:R-:W-:Y:S01]  /*0f80*/  IADD3.X R7, RZ, RZ, R7, P3, P2 ;  /* 0x000000ffff077210 */ /* 0x000fe20001fe4407 */
[----:B------:R-:W-:-:S04]  /*0f90*/  IMAD.WIDE.U32 R8, RZ, R11, R8 ;  /* 0x0000000bff087225 */ /* 0x000fc800078e0008 */
[----:B------:R-:W-:-:S05]  /*0fa0*/  IMAD.HI.U32 R7, P0, R7, UR4, R8 ;  /* 0x0000000407077c27 */ /* 0x000fca000f800008 */
[----:B------:R-:W-:Y:S01]  /*0fb0*/  IADD3 R11, P2, RZ, R7, RZ ;  /* 0x00000007ff0b7210 */ /* 0x000fe20007f5e0ff */
[----:B------:R-:W-:-:S04]  /*0fc0*/  IMAD.X R7, RZ, RZ, RZ, P0 ;  /* 0x000000ffff077224 */ /* 0x000fc800000e06ff */
[----:B------:R-:W-:Y:S01]  /*0fd0*/  IMAD.WIDE.U32 R8, R11, R4, RZ ;  /* 0x000000040b087225 */ /* 0x000fe200078e00ff */
[----:B------:R-:W-:-:S03]  /*0fe0*/  IADD3.X R7, RZ, R7, RZ, P2, !PT ;  /* 0x00000007ff077210 */ /* 0x000fc600017fe4ff */
[C---:B------:R-:W-:Y:S01]  /*0ff0*/  IMAD R9, R11.reuse, R5, R9 ;  /* 0x000000050b097224 */ /* 0x040fe200078e0209 */
[----:B------:R-:W-:Y:S02]  /*1000*/  IADD3 R15, P2, -R8, UR4, RZ ;  /* 0x00000004080f7c10 */ /* 0x000fe4000ff5e1ff */
[----:B------:R-:W-:Y:S01]  /*1010*/  IADD3 R8, R11, 0x1, RZ ;  /* 0x000000010b087810 */ /* 0x000fe20007ffe0ff */
[-C--:B------:R-:W-:Y:S01]  /*1020*/  IMAD R7, R7, R4.reuse, R9 ;  /* 0x0000000407077224 */ /* 0x080fe200078e0209 */
[----:B------:R-:W-:-:S03]  /*1030*/  ISETP.GE.U32.AND P0, PT, R15, R4, PT ;  /* 0x000000040f00720c */ /* 0x000fc60003f06070 */
        /* <DEDUP_REMOVED lines=15> */
[----:B------:R-:W-:Y:S02]  /*1130*/  SEL R11, R2, R11, !P1 ;  /* 0x0000000b020b7207 */ /* 0x000fe40004800000 */
[----:B------:R-:W-:Y:S02]  /*1140*/  MOV R2, R0 ;  /* 0x0000000000027202 */ /* 0x000fe40000000f00 */
[----:B------:R-:W-:Y:S02]  /*1150*/  SEL R11, R11, 0xffffffff, P0 ;  /* 0xffffffff0b0b7807 */ /* 0x000fe40000000000 */
[----:B------:R-:W-:Y:S05]  /*1160*/  RET.REL.NODEC R2 `(_ZN2at6native49_GLOBAL__N__09e94e3a_16_AveragePool3d_cu_a8eae74c40avg_pool3d_cuda_update_grad_input_atomicIffEEvNS_27GenericPackedTensorAccessorIKT_Lm4ENS_16DefaultPtrTraitsElEENS3_IS4_Lm4ES6_lEEiiiiiiiiibiii) ;  /* 0xffffffec02a47950 */ /* 0x000fea0003c3ffff */
.L_x_245:
        /* <DEDUP_REMOVED lines=9> */
.L_x_836:


//--------------------- .text._ZN2at6native49_GLOBAL__N__09e94e3a_16_AveragePool3d_cu_a8eae74c33avg_pool3d_cuda_update_grad_inputIddEEvNS_27GenericPackedTensorAccessorIKT_Lm4ENS_16DefaultPtrTraitsElEENS3_IS4_Lm4ES6_lEEiiiiiiiiibii --------------------------
	.section	.text._ZN2at6native49_GLOBAL__N__09e94e3a_16_AveragePool3d_cu_a8eae74c33avg_pool3d_cuda_update_grad_inputIddEEvNS_27GenericPackedTensorAccessorIKT_Lm4ENS_16DefaultPtrTraitsElEENS3_IS4_Lm4ES6_lEEiiiiiiiiibii,"ax",@progbits
	.align	128
.text._ZN2at6native49_GLOBAL__N__09e94e3a_16_AveragePool3d_cu_a8eae74c33avg_pool3d_cuda_update_grad_inputIddEEvNS_27GenericPackedTensorAccessorIKT_Lm4ENS_16DefaultPtrTraitsElEENS3_IS4_Lm4ES6_lEEiiiiiiiiibii:
        .type           _ZN2at6native49_GLOBAL__N__09e94e3a_16_AveragePool3d_cu_a8eae74c33avg_pool3d_cuda_update_grad_inputIddEEvNS_27GenericPackedTensorAccessorIKT_Lm4ENS_16DefaultPtrTraitsElEENS3_IS4_Lm4ES6_lEEiiiiiiiiibii,@function
        .size           _ZN2at6native49_GLOBAL__N__09e94e3a_16_AveragePool3d_cu_a8eae74c33avg_pool3d_cuda_update_grad_inputIddEEvNS_27GenericPackedTensorAccessorIKT_Lm4ENS_16DefaultPtrTraitsElEENS3_IS4_Lm4ES6_lEEiiiiiiiiibii,(.L_x_838 - _ZN2at6native49_GLOBAL__N__09e94e3a_16_AveragePool3d_cu_a8eae74c33avg_pool3d_cuda_update_grad_inputIddEEvNS_27GenericPackedTensorAccessorIKT_Lm4ENS_16DefaultPtrTraitsElEENS3_IS4_Lm4ES6_lEEiiiiiiiiibii)
        .other          _ZN2at6native49_GLOBAL__N__09e94e3a_16_AveragePool3d_cu_a8eae74c33avg_pool3d_cuda_update_grad_inputIddEEvNS_27GenericPackedTensorAccessorIKT_Lm4ENS_16DefaultPtrTraitsElEENS3_IS4_Lm4ES6_lEEiiiiiiiiibii,@"STO_CUDA_ENTRY STV_DEFAULT"
_ZN2at6native49_GLOBAL__N__09e94e3a_16_AveragePool3d_cu_a8eae74c33avg_pool3d_cuda_update_grad_inputIddEEvNS_27GenericPackedTensorAccessorIKT_Lm4ENS_16DefaultPtrTraitsElEENS3_IS4_Lm4ES6_lEEiiiiiiiiibii:
        /* <DEDUP_REMOVED lines=18> */
[----:B------:R-:W-:Y:S05]  /*0120*/  CALL.REL.NOINC `($__internal_7_$__cuda_sm20_div_s64) ;  /* 0x0000001400b87944 */ /* 0x000fea0003c00000 */
[----:B------:R-:W0:Y:S01]  /*0130*/  LDC R0, c[0x0][0x220] ;  /* 0x00008800ff007b82 */ /* 0x000e220000000800 */
[----:B------:R-:W-:-:S04]  /*0140*/  IMAD.MOV R3, RZ, RZ, -R14 ;  /* 0x000000ffff037224 */ /* 0x000fc800078e0a0e */
[----:B0-----:R-:W-:Y:S01]  /*0150*/  IMAD R3, R3, R0, UR4 ;  /* 0x0000000403037e24 */ /* 0x001fe2000f8e0200 */
[----:B------:R-:W-:Y:S06]  /*0160*/  BRA `(.L_x_247) ;  /* 0x0000000000547947 */ /* 0x000fec0003800000 */
.L_x_246:
[----:B------:R-:W0:Y:S02]  /*0170*/  LDC R6, c[0x0][0x220] ;  /* 0x00008800ff067b82 */ /* 0x000e240000000800 */
[----:B0-----:R-:W0:Y:S01]  /*0180*/  I2F.U32.RP R0, R6 ;  /* 0x0000000600007306 */ /* 0x001e220000209000 */
[----:B------:R-:W-:-:S07]  /*0190*/  ISETP.NE.U32.AND P2, PT, R6, RZ, PT ;  /* 0x000000ff0600720c */ /* 0x000fce0003f45070 */
[----:B0-----:R-:W0:Y:S02]  /*01a0*/  MUFU.RCP R0, R0 ;  /* 0x0000000000007308 */ /* 0x001e240000001000 */
[----:B0-----:R-:W-:-:S06]  /*01b0*/  VIADD R4, R0, 0xffffffe ;  /* 0x0ffffffe00047836 */ /* 0x001fcc0000000000 */
[----:B------:R0:W1:Y:S02]  /*01c0*/  F2I.FTZ.U32.TRUNC.NTZ R5, R4 ;  /* 0x0000000400057305 */ /* 0x000064000021f000 */
[----:B0-----:R-:W-:Y:S01]  /*01d0*/  HFMA2.MMA R4, -RZ, RZ, 0, 0 ;  /* 0x00000000ff047435 */ /* 0x001fe200000001ff */
[----:B-1----:R-:W-:-:S04]  /*01e0*/  IMAD.MOV R3, RZ, RZ, -R5 ;  /* 0x000000ffff037224 */ /* 0x002fc800078e0a05 */
[----:B------:R-:W-:-:S05]  /*01f0*/  IMAD R3, R3, R6, RZ ;  /* 0x0000000603037224 */ /* 0x000fca00078e02ff */
        /* <DEDUP_REMOVED lines=12> */
.L_x_247:
        /* <DEDUP_REMOVED lines=16> */
[----:B------:R-:W-:Y:S02]  /*03c0*/  ULDC.64 UR6, c[0x0][0x2a0] ;  /* 0x0000a80000067ab9 */ /* 0x000fe40000000a00 */
[----:B------:R-:W1:Y:S01]  /*03d0*/  LDC R22, c[0x0][0x278] ;  /* 0x00009e00ff167b82 */ /* 0x000e620000000800 */
[----:B0-----:R-:W-:Y:S01]  /*03e0*/  IMAD R5, R12, UR4, -R21 ;  /* 0x000000040c057c24 */ /* 0x001fe2000f8e0a15 */
[----:B------:R-:W-:Y:S01]  /*03f0*/  ULDC UR4, c[0x0][0x2c0] ;  /* 0x0000b00000047ab9 */ /* 0x000fe20000000800 */
[----:B------:R-:W-:Y:S01]  /*0400*/  VIADD R0, R21, UR8 ;  /* 0x0000000815007c36 */ /* 0x000fe20008000000 */
[----:B------:R-:W-:Y:S01]  /*0410*/  IADD3 R6, R8, -UR4, RZ ;  /* 0x8000000408067c10 */ /* 0x000fe2000fffe0ff */
[----:B------:R-:W-:-:S02]  /*0420*/  IMAD R4, R3, UR11, -R20 ;  /* 0x0000000b03047c24 */ /* 0x000fc4000f8e0a14 */
[----:B------:R-:W-:Y:S01]  /*0430*/  VIADD R7, R20, UR5 ;  /* 0x0000000514077c36 */ /* 0x000fe20008000000 */
[----:B------:R-:W-:Y:S01]  /*0440*/  VIADDMNMX R16, R5, UR7, R0, PT ;  /* 0x0000000705107c46 */ /* 0x000fe2000b800100 */
[----:B-1----:R-:W-:Y:S01]  /*0450*/  VIADD R15, R22, UR4 ;  /* 0x00000004160f7c36 */ /* 0x002fe20008000000 */
[----:B------:R-:W-:Y:S02]  /*0460*/  ULDC UR4, c[0x0][0x2cc] ;  /* 0x0000b30000047ab9 */ /* 0x000fe40000000800 */
[----:B------:R-:W-:Y:S01]  /*0470*/  ISETP.NE.AND P0, PT, RZ, UR4, PT ;  /* 0x00000004ff007c0c */ /* 0x000fe2000bf05270 */
[----:B------:R-:W-:Y:S01]  /*0480*/  IMAD.IADD R0, R16, 0x1, -R5 ;  /* 0x0000000110007824 */ /* 0x000fe200078e0a05 */
[----:B------:R-:W-:Y:S02]  /*0490*/  VIADDMNMX R11, R6, UR10, R15, PT ;  /* 0x0000000a060b7c46 */ /* 0x000fe4000b80010f */
[C---:B------:R-:W-:Y:S02]  /*04a0*/  VIADDMNMX R9, R4.reuse, UR6, R7, PT ;  /* 0x0000000604097c46 */ /* 0x040fe4000b800107 */
[----:B------:R-:W-:Y:S01]  /*04b0*/  VIMNMX R5, RZ, R5, !PT ;  /* 0x00000005ff057248 */ /* 0x000fe20007fe0100 */
[----:B------:R-:W-:Y:S01]  /*04c0*/  IMAD.IADD R13, R11, 0x1, -R6 ;  /* 0x000000010b0d7824 */ /* 0x000fe200078e0a06 */
[----:B------:R-:W-:-:S02]  /*04d0*/  IADD3 R7, -R4, R9, RZ ;  /* 0x0000000904077210 */ /* 0x000fc40007ffe1ff */
[----:B------:R-:W-:Y:S01]  /*04e0*/  VIMNMX R9, R9, UR5, PT ;  /* 0x0000000509097c48 */ /* 0x000fe2000bfe0100 */
[----:B------:R-:W-:Y:S01]  /*04f0*/  IMAD R18, R0, R13, RZ ;  /* 0x0000000d00127224 */ /* 0x000fe200078e02ff */
[----:B------:R-:W-:Y:S02]  /*0500*/  VIMNMX R0, R11, R22, PT ;  /* 0x000000160b007248 */ /* 0x000fe40003fe0100 */
[----:B------:R-:W-:Y:S01]  /*0510*/  VIMNMX R4, RZ, R4, !PT ;  /* 0x00000004ff047248 */ /* 0x000fe20007fe0100 */
[----:B------:R-:W-:Y:S01]  /*0520*/  IMAD R18, R7, R18, RZ ;  /* 0x0000001207127224 */ /* 0x000fe200078e02ff */
[----:B------:R-:W-:Y:S02]  /*0530*/  VIMNMX R7, RZ, R6, !PT ;  /* 0x00000006ff077248 */ /* 0x000fe40007fe0100 */
[----:B------:R-:W-:Y:S01]  /*0540*/  VIMNMX R6, R16, UR8, PT ;  /* 0x0000000810067c48 */ /* 0x000fe2000bfe0100 */
[----:B------:R-:W-:Y:S06]  /*0550*/  @P0 BRA `(.L_x_248) ;  /* 0x0000000000240947 */ /* 0x000fec0003800000 */
[----:B------:R-:W-:Y:S01]  /*0560*/  ULDC.U8 UR4, c[0x0][0x2c4] ;  /* 0x0000b10000047ab9 */ /* 0x000fe20000000000 */
[----:B------:R-:W-:Y:S01]  /*0570*/  IMAD.MOV.U32 R10, RZ, RZ, R18 ;  /* 0x000000ffff0a7224 */ /* 0x000fe200078e0012 */
[----:B------:R-:W-:-:S06]  /*0580*/  UPRMT UR4, UR4, 0x8880, URZ ;  /* 0x0000888004047896 */ /* 0x000fcc000800003f */
[----:B------:R-:W-:-:S13]  /*0590*/  ISETP.NE.AND P0, PT, RZ, UR4, PT ;  /* 0x00000004ff007c0c */ /* 0x000fda000bf05270 */
[----:B------:R-:W-:Y:S01]  /*05a0*/  @!P0 IMAD.IADD R13, R0, 0x1, -R7 ;  /* 0x00000001000d8824 */ /* 0x000fe200078e0a07 */
[----:B------:R-:W-:Y:S01]  /*05b0*/  @!P0 IADD3 R11, R9, -R4, RZ ;  /* 0x80000004090b8210 */ /* 0x000fe20007ffe0ff */
[----:B------:R-:W-:-:S04]  /*05c0*/  @!P0 IMAD.IADD R16, R6, 0x1, -R5 ;  /* 0x0000000106108824 */ /* 0x000fc800078e0a05 */
[----:B------:R-:W-:-:S04]  /*05d0*/  @!P0 IMAD R16, R13, R16, RZ ;  /* 0x000000100d108224 */ /* 0x000fc800078e02ff */
[----:B------:R-:W-:-:S07]  /*05e0*/  @!P0 IMAD R10, R11, R16, RZ ;  /* 0x000000100b0a8224 */ /* 0x000fce00078e02ff */
.L_x_248:
[----:B------:R-:W-:Y:S01]  /*05f0*/  ULDC.64 UR4, c[0x0][0x248] ;  /* 0x0000920000047ab9 */ /* 0x000fe20000000a00 */
[----:B------:R-:W-:Y:S01]  /*0600*/  SHF.R.S32.HI R18, RZ, 0x1f, R14 ;  /* 0x0000001fff127819 */ /* 0x000fe2000001140e */
[----:B------:R-:W-:Y:S01]  /*0610*/  IMAD R11, R17, UR4, RZ ;  /* 0x00000004110b7c24 */ /* 0x000fe2000f8e02ff */
[----:B------:R-:W-:Y:S01]  /*0620*/  ULDC.64 UR8, c[0x0][0x208] ;  /* 0x0000820000087ab9 */ /* 0x000fe20000000a00 */
[----:B------:R-:W-:-:S04]  /*0630*/  IMAD.WIDE.U32 R16, R12, UR4, RZ ;  /* 0x000000040c107c25 */ /* 0x000fc8000f8e00ff */
[----:B------:R-:W-:Y:S01]  /*0640*/  IMAD R11, R12, UR5, R11 ;  /* 0x000000050c0b7c24 */ /* 0x000fe2000f8e020b */
[----:B------:R-:W-:Y:S02]  /*0650*/  ULDC.64 UR4, c[0x0][0x250] ;  /* 0x0000940000047ab9 */ /* 0x000fe40000000a00 */
[----:B------:R-:W-:Y:S02]  /*0660*/  IMAD R19, R19, UR4, RZ ;  /* 0x0000000413137c24 */ /* 0x000fe4000f8e02ff */
[----:B------:R-:W-:Y:S01]  /*0670*/  IMAD.IADD R17, R17, 0x1, R11 ;  /* 0x0000000111117824 */ /* 0x000fe200078e020b */
[----:B------:R-:W-:Y:S01]  /*0680*/  SHF.R.S32.HI R11, RZ, 0x1f, R3 ;  /* 0x0000001fff0b7819 */ /* 0x000fe20000011403 */
        /* <DEDUP_REMOVED lines=15> */
[----:B------:R-:W-:-:S06]  /*0780*/  LEA.HI.X R13, R2, UR5, R3, 0x3, P0 ;  /* 0x00000005020d7c11 */ /* 0x000fcc00080f1c03 */
[----:B------:R-:W2:Y:S01]  /*0790*/  LDG.E.64 R12, desc[UR8][R12.64] ;  /* 0x000000080c0c7981 */ /* 0x000ea2000c1e1b00 */
[----:B------:R-:W0:Y:S01]  /*07a0*/  I2F.F64 R10, R10 ;  /* 0x0000000a000a7312 */ /* 0x000e220000201c00 */
[----:B------:R-:W-:Y:S01]  /*07b0*/  IMAD.MOV.U32 R2, RZ, RZ, 0x1 ;  /* 0x00000001ff027424 */ /* 0x000fe200078e00ff */
[----:B------:R-:W-:Y:S06]  /*07c0*/  BSSY B0, `(.L_x_249) ;  /* 0x0000010000007945 */ /* 0x000fec0003800000 */
[----:B0-----:R-:W0:Y:S02]  /*07d0*/  MUFU.RCP64H R3, R11 ;  /* 0x0000000b00037308 */ /* 0x001e240000001800 */
[----:B0-----:R-:W-:-:S08]  /*07e0*/  DFMA R16, -R10, R2, 1 ;  /* 0x3ff000000a10742b */ /* 0x001fd00000000102 */
[----:B------:R-:W-:-:S08]  /*07f0*/  DFMA R16, R16, R16, R16 ;  /* 0x000000101010722b */ /* 0x000fd00000000010 */
[----:B------:R-:W-:-:S08]  /*0800*/  DFMA R16, R2, R16, R2 ;  /* 0x000000100210722b */ /* 0x000fd00000000002 */
[----:B------:R-:W-:-:S08]  /*0810*/  DFMA R2, -R10, R16, 1 ;  /* 0x3ff000000a02742b */ /* 0x000fd00000000110 */
[----:B------:R-:W-:-:S08]  /*0820*/  DFMA R2, R16, R2, R16 ;  /* 0x000000021002722b */ /* 0x000fd00000000010 */
[----:B--2---:R-:W-:Y:S01]  /*0830*/  DMUL R16, R12, R2 ;  /* 0x000000020c107228 */ /* 0x004fe20000000000 */
[----:B------:R-:W-:-:S07]  /*0840*/  FSETP.GEU.AND P1, PT, |R13|, 6.5827683646048100446e-37, PT ;  /* 0x036000000d00780b */ /* 0x000fce0003f2e200 */
[----:B------:R-:W-:-:S08]  /*0850*/  DFMA R20, -R10, R16, R12 ;  /* 0x000000100a14722b */ /* 0x000fd0000000010c */
[----:B------:R-:W-:-:S10]  /*0860*/  DFMA R2, R2, R20, R16 ;  /* 0x000000140202722b */ /* 0x000fd40000000010 */
[----:B------:R-:W-:-:S05]  /*0870*/  FFMA R16, RZ, R11, R3 ;  /* 0x0000000bff107223 */ /* 0x000fca0000000003 */
[----:B------:R-:W-:-:S13]  /*0880*/  FSETP.GT.AND P0, PT, |R16|, 1.469367938527859385e-39, PT ;  /* 0x001000001000780b */ /* 0x000fda0003f04200 */
[----:B------:R-:W-:Y:S05]  /*0890*/  @P0 BRA P1, `(.L_x_250) ;  /* 0x0000000000080947 */ /* 0x000fea0000800000 */
[----:B------:R-:W-:-:S07]  /*08a0*/  MOV R20, 0x8c0 ;  /* 0x000008c000147802 */ /* 0x000fce0000000f00 */
[----:B------:R-:W-:Y:S05]  /*08b0*/  CALL.REL.NOINC `($__internal_6_$__cuda_sm20_div_rn_f64_full) ;  /* 0x0000000800647944 */ /* 0x000fea0003c00000 */
.L_x_250:
[----:B------:R-:W-:Y:S05]  /*08c0*/  BSYNC B0 ;  /* 0x0000000000007941 */ /* 0x000fea0003800000 */
.L_x_249:
[----:B------:R-:W-:-:S13]  /*08d0*/  ISETP.GT.AND P0, PT, R9, R4, PT ;  /* 0x000000040900720c */ /* 0x000fda0003f04270 */
[----:B------:R-:W-:Y:S05]  /*08e0*/  @!P0 EXIT ;  /* 0x000000000000894d */ /* 0x000fea0003800000 */
[----:B------:R-:W-:Y:S01]  /*08f0*/  ULDC.64 UR4, c[0x0][0x290] ;  /* 0x0000a40000047ab9 */ /* 0x000fe20000000a00 */
[----:B------:R-:W-:Y:S01]  /*0900*/  LOP3.LUT R8, RZ, R8, RZ, 0x33, !PT ;  /* 0x00000008ff087212 */ /* 0x000fe200078e33ff */
[C---:B------:R-:W-:Y:S01]  /*0910*/  IMAD.WIDE.U32 R10, R5.reuse, UR4, RZ ;  /* 0x00000004050a7c25 */ /* 0x040fe2000f8e00ff */
[----:B------:R-:W-:Y:S01]  /*0920*/  ULDC UR4, c[0x0][0x2c0] ;  /* 0x0000b00000047ab9 */ /* 0x000fe20000000800 */
[----:B------:R-:W-:Y:S01]  /*0930*/  LOP3.LUT R15, RZ, R15, RZ, 0x33, !PT ;  /* 0x0000000fff0f7212 */ /* 0x000fe200078e33ff */
[----:B------:R-:W-:Y:S01]  /*0940*/  ULDC.64 UR10, c[0x0][0x280] ;  /* 0x0000a000000a7ab9 */ /* 0x000fe20000000a00 */
[----:B------:R-:W-:Y:S01]  /*0950*/  VIADD R8, R8, UR4 ;  /* 0x0000000408087c36 */ /* 0x000fe20008000000 */
[----:B------:R-:W-:Y:S01]  /*0960*/  ULDC UR4, c[0x0][0x2a8] ;  /* 0x0000aa0000047ab9 */ /* 0x000fe20000000800 */
[----:B------:R-:W-:Y:S01]  /*0970*/  IMAD R13, R18, UR10, RZ ;  /* 0x0000000a120d7c24 */ /* 0x000fe2000f8e02ff */
[----:B------:R-:W-:Y:S01]  /*0980*/  ULDC.64 UR6, c[0x0][0x298] ;  /* 0x0000a60000067ab9 */ /* 0x000fe20000000a00 */
[----:B------:R-:W-:Y:S01]  /*0990*/  IMAD R11, R5, UR5, R11 ;  /* 0x00000005050b7c24 */ /* 0x000fe2000f8e020b */
[----:B------:R-:W-:Y:S01]  /*09a0*/  VIADDMNMX R8, R8, -UR4, R15, !PT ;  /* 0x8000000408087c46 */ /* 0x000fe2000f80010f */
[----:B------:R-:W-:Y:S01]  /*09b0*/  ULDC UR4, c[0x0][0x278] ;  /* 0x00009e0000047ab9 */ /* 0x000fe20000000800 */
[C---:B------:R-:W-:Y:S01]  /*09c0*/  IMAD R39, R14.reuse, UR11, R13 ;  /* 0x0000000b0e277c24 */ /* 0x040fe2000f8e020d */
[----:B------:R-:W-:Y:S01]  /*09d0*/  ULOP3.LUT UR4, URZ, UR4, URZ, 0x33, !UPT ;  /* 0x000000043f047292 */ /* 0x000fe2000f8e333f */
[----:B------:R-:W-:Y:S01]  /*09e0*/  LOP3.LUT R13, RZ, R7, RZ, 0x33, !PT ;  /* 0x00000007ff0d7212 */ /* 0x000fe200078e33ff */
[----:B------:R-:W-:Y:S01]  /*09f0*/  IMAD.WIDE.U32 R10, R14, UR10, R10 ;  /* 0x0000000a0e0a7c25 */ /* 0x000fe2000f8e000a */
[----:B------:R-:W-:-:S02]  /*0a00*/  USHF.L.U64.HI UR7, UR6, 0x3, UR7 ;  /* 0x0000000306077899 */ /* 0x000fc40008010207 */
[----:B------:R-:W-:Y:S01]  /*0a10*/  USHF.L.U32 UR6, UR6, 0x3, URZ ;  /* 0x0000000306067899 */ /* 0x000fe2000800063f */
[----:B------:R-:W-:Y:S01]  /*0a20*/  VIMNMX R8, R8, UR4, !PT ;  /* 0x0000000408087c48 */ /* 0x000fe2000ffe0100 */
[----:B------:R-:W-:Y:S01]  /*0a30*/  IMAD.IADD R11, R39, 0x1, R11 ;  /* 0x00000001270b7824 */ /* 0x000fe200078e020b */
[----:B------:R-:W-:Y:S01]  /*0a40*/  ULDC.64 UR4, c[0x0][0x288] ;  /* 0x0000a20000047ab9 */ /* 0x000fe20000000a00 */
[----:B------:R-:W-:Y:S01]  /*0a50*/  IMAD.WIDE.U32 R14, R14, UR10, RZ ;  /* 0x0000000a0e0e7c25 */ /* 0x000fe2000f8e00ff */
[C---:B------:R-:W-:Y:S02]  /*0a60*/  IADD3 R34, -R8.reuse, R13, RZ ;  /* 0x0000000d08227210 */ /* 0x040fe40007ffe1ff */
[----:B------:R-:W-:Y:S01]  /*0a70*/  IADD3 R8, -R8, -0x2, -R7 ;  /* 0xfffffffe08087810 */ /* 0x000fe20007ffe907 */
[----:B------:R-:W-:Y:S01]  /*0a80*/  IMAD.WIDE.U32 R16, R4, UR4, R10 ;  /* 0x0000000404107c25 */ /* 0x000fe2000f8e000a */
[----:B------:R-:W-:Y:S01]  /*0a90*/  SHF.R.S32.HI R13, RZ, 0x1f, R7 ;  /* 0x0000001fff0d7819 */ /* 0x000fe20000011407 */
[----:B------:R-:W-:Y:S01]  /*0aa0*/  UMOV UR4, URZ ;  /* 0x0000003f00047c82 */ /* 0x000fe20008000000 */
[----:B------:R-:W-:Y:S01]  /*0ab0*/  ISETP.GE.U32.AND P0, PT, R8, 0x3, PT ;  /* 0x000000030800780c */ /* 0x000fe20003f06070 */
[----:B------:R-:W-:Y:S01]  /*0ac0*/  VIADD R8, R7, 0x1 ;  /* 0x0000000107087836 */ /* 0x000fe20000000000 */
[----:B------:R-:W-:Y:S01]  /*0ad0*/  IADD3 R39, R15, R39, RZ ;  /* 0x000000270f277210 */ /* 0x000fe20007ffe0ff */
[C---:B------:R-:W-:Y:S01]  /*0ae0*/  VIADD R10, R7.reuse, 0x2 ;  /* 0x00000002070a7836 */ /* 0x040fe20000000000 */
[----:B------:R-:W-:Y:S01]  /*0af0*/  LOP3.LUT R34, R34, 0x3, RZ, 0xc0, !PT ;  /* 0x0000000322227812 */ /* 0x000fe200078ec0ff */
[----:B------:R-:W-:Y:S01]  /*0b00*/  VIADD R12, R7, 0x3 ;  /* 0x00000003070c7836 */ /* 0x000fe20000000000 */
[----:B------:R-:W-:Y:S01]  /*0b10*/  SHF.R.S32.HI R35, RZ, 0x1f, R8 ;  /* 0x0000001fff237819 */ /* 0x000fe20000011408 */
[----:B------:R-:W-:Y:S01]  /*0b20*/  IMAD R11, R4, UR5, R17 ;  /* 0x00000005040b7c24 */ /* 0x000fe2000f8e0211 */
[----:B------:R-:W-:Y:S01]  /*0b30*/  SHF.R.S32.HI R37, RZ, 0x1f, R10 ;  /* 0x0000001fff257819 */ /* 0x000fe2000001140a */
[----:B------:R-:W-:-:S06]  /*0b40*/  UMOV UR5, URZ ;  /* 0x0000003f00057c82 */ /* 0x000fcc0008000000 */
.L_x_259:
[----:B------:R-:W-:Y:S01]  /*0b50*/  ISETP.GT.AND P1, PT, R6, R5, PT ;  /* 0x000000050600720c */ /* 0x000fe20003f24270 */
[----:B------:R-:W-:-:S12]  /*0b60*/  BSSY B0, `(.L_x_251) ;  /* 0x0000068000007945 */ /* 0x000fd80003800000 */
[----:B0123--:R-:W-:Y:S05]  /*0b70*/  @!P1 BRA `(.L_x_252) ;  /* 0x0000000400989947 */ /* 0x00ffea0003800000 */
[----:B------:R-:W0:Y:S01]  /*0b80*/  LDC.64 R22, c[0x0][0x288] ;  /* 0x0000a200ff167b82 */ /* 0x000e220000000a00 */
[----:B------:R-:W-:Y:S01]  /*0b90*/  SHF.R.S32.HI R19, RZ, 0x1f, R4 ;  /* 0x0000001fff137819 */ /* 0x000fe20000011404 */
[----:B------:R-:W-:Y:S01]  /*0ba0*/  IMAD.MOV.U32 R20, RZ, RZ, R16 ;  /* 0x000000ffff147224 */ /* 0x000fe200078e0010 */
[----:B------:R-:W-:Y:S01]  /*0bb0*/  HFMA2.MMA R36, -RZ, RZ, 0, 0 ;  /* 0x00000000ff247435 */ /* 0x000fe200000001ff */
[----:B------:R-:W-:Y:S02]  /*0bc0*/  IMAD.MOV.U32 R21, RZ, RZ, R11 ;  /* 0x000000ffff157224 */ /* 0x000fe400078e000b */
[----:B------:R-:W-:Y:S02]  /*0bd0*/  IMAD.MOV.U32 R38, RZ, RZ, R14 ;  /* 0x000000ffff267224 */ /* 0x000fe400078e000e */
[----:B------:R-:W-:Y:S02]  /*0be0*/  IMAD.MOV.U32 R41, RZ, RZ, RZ ;  /* 0x000000ffff297224 */ /* 0x000fe400078e00ff */
[----:B------:R-:W-:-:S02]  /*0bf0*/  IMAD.MOV.U32 R43, RZ, RZ, R5 ;  /* 0x000000ffff2b7224 */ /* 0x000fc400078e0005 */
[----:B0-----:R-:W-:Y:S02]  /*0c00*/  IMAD R24, R19, R22, RZ ;  /* 0x0000001613187224 */ /* 0x001fe400078e02ff */
[----:B------:R-:W-:Y:S02]  /*0c10*/  IMAD R26, R22, UR5, RZ ;  /* 0x00000005161a7c24 */ /* 0x000fe4000f8e02ff */
[----:B------:R-:W-:Y:S02]  /*0c20*/  IMAD R45, R4, R23, R24 ;  /* 0x00000017042d7224 */ /* 0x000fe400078e0218 */
[----:B------:R-:W-:-:S04]  /*0c30*/  IMAD.WIDE.U32 R20, R22, UR4, R20 ;  /* 0x0000000416147c25 */ /* 0x000fc8000f8e0014 */
[----:B------:R-:W-:Y:S02]  /*0c40*/  IMAD R23, R23, UR4, R26 ;  /* 0x0000000417177c24 */ /* 0x000fe4000f8e021a */
[----:B------:R-:W-:-:S03]  /*0c50*/  IMAD.WIDE.U32 R18, R4, R22, R38 ;  /* 0x0000001604127225 */ /* 0x000fc600078e0026 */
[----:B------:R-:W-:Y:S01]  /*0c60*/  IADD3 R38, R21, R23, RZ ;  /* 0x0000001715267210 */ /* 0x000fe20007ffe0ff */
[----:B------:R-:W-:-:S07]  /*0c70*/  IMAD.IADD R45, R19, 0x1, R45 ;  /* 0x00000001132d7824 */ /* 0x000fce00078e022d */
.L_x_258:
[----:B------:R-:W-:Y:S01]  /*0c80*/  ISETP.GT.AND P1, PT, R0, R7, PT ;  /* 0x000000070000720c */ /* 0x000fe20003f24270 */
[----:B------:R-:W-:-:S12]  /*0c90*/  BSSY B1, `(.L_x_253) ;  /* 0x000004f000017945 */ /* 0x000fd80003800000 */
[----:B0123--:R-:W-:Y:S05]  /*0ca0*/  @!P1 BRA `(.L_x_254) ;  /* 0x0000000400349947 */ /* 0x00ffea0003800000 */
[----:B------:R-:W0:Y:S01]  /*0cb0*/  LDC.64 R22, c[0x0][0x290] ;  /* 0x0000a400ff167b82 */ /* 0x000e220000000a00 */
[----:B------:R-:W-:Y:S01]  /*0cc0*/  ISETP.NE.AND P1, PT, R34, RZ, PT ;  /* 0x000000ff2200720c */ /* 0x000fe20003f25270 */
[----:B------:R-:W-:Y:S01]  /*0cd0*/  BSSY B2, `(.L_x_255) ;  /* 0x0000026000027945 */ /* 0x000fe20003800000 */
[----:B------:R-:W-:-:S11]  /*0ce0*/  IMAD.MOV.U32 R30, RZ, RZ, R7 ;  /* 0x000000ffff1e7224 */ /* 0x000fd600078e0007 */
[----:B------:R-:W-:Y:S05]  /*0cf0*/  @!P1 BRA `(.L_x_256) ;  /* 0x00000000008c9947 */ /* 0x000fea0003800000 */
[----:B------:R-:W1:Y:S01]  /*0d00*/  LDC.64 R24, c[0x0][0x298] ;  /* 0x0000a600ff187b82 */ /* 0x000e620000000a00 */
[----:B------:R-:W-:Y:S01]  /*0d10*/  SHF.R.S32.HI R29, RZ, 0x1f, R43 ;  /* 0x0000001fff1d7819 */ /* 0x000fe2000001142b */
[----:B------:R-:W-:-:S04]  /*0d20*/  IMAD.MOV.U32 R44, RZ, RZ, R18 ;  /* 0x000000ffff2c7224 */ /* 0x000fc800078e0012 */
[-C--:B0-----:R-:W-:Y:S02]  /*0d30*/  IMAD R30, R29, R22.reuse, RZ ;  /* 0x000000161d1e7224 */ /* 0x081fe400078e02ff */
[----:B------:R-:W0:Y:S01]  /*0d40*/  LDC.64 R26, c[0x0][0x258] ;  /* 0x00009600ff1a7b82 */ /* 0x000e220000000a00 */
[----:B------:R-:W-:-:S04]  /*0d50*/  IMAD.WIDE.U32 R28, R43, R22, R44 ;  /* 0x000000162b1c7225 */ /* 0x000fc800078e002c */
[----:B------:R-:W-:-:S04]  /*0d60*/  IMAD R31, R43, R23, R30 ;  /* 0x000000172b1f7224 */ /* 0x000fc800078e021e */
[----:B------:R-:W-:Y:S02]  /*0d70*/  IMAD.IADD R29, R29, 0x1, R31 ;  /* 0x000000011d1d7824 */ /* 0x000fe400078e021f */
[----:B-1----:R-:W-:-:S04]  /*0d80*/  IMAD R30, R13, R24, RZ ;  /* 0x000000180d1e7224 */ /* 0x002fc800078e02ff */
[C---:B------:R-:W-:Y:S02]  /*0d90*/  IMAD R33, R7.reuse, R25, R30 ;  /* 0x0000001907217224 */ /* 0x040fe400078e021e */
[----:B------:R-:W-:-:S05]  /*0da0*/  IMAD.WIDE.U32 R30, R7, R24, R28 ;  /* 0x00000018071e7225 */ /* 0x000fca00078e001c */
[----:B------:R-:W-:Y:S02]  /*0db0*/  IADD3 R31, R31, R33, RZ ;  /* 0x000000211f1f7210 */ /* 0x000fe40007ffe0ff */
[----:B0-----:R-:W-:-:S04]  /*0dc0*/  LEA R32, P1, R30, R26, 0x3 ;  /* 0x0000001a1e207211 */ /* 0x001fc800078218ff */
[----:B------:R-:W-:Y:S01]  /*0dd0*/  LEA.HI.X R33, R30, R27, R31, 0x3, P1 ;  /* 0x0000001b1e217211 */ /* 0x000fe200008f1c1f */
[----:B------:R-:W-:Y:S01]  /*0de0*/  IMAD.MOV.U32 R30, RZ, RZ, R8 ;  /* 0x000000ffff1e7224 */ /* 0x000fe200078e0008 */
[----:B------:R-:W-:-:S03]  /*0df0*/  ISETP.NE.AND P1, PT, R34, 0x1, PT ;  /* 0x000000012200780c */ /* 0x000fc60003f25270 */
[----:B------:R1:W-:Y:S10]  /*0e00*/  STG.E.64 desc[UR8][R32.64], R2 ;  /* 0x0000000220007986 */ /* 0x0003f4000c101b08 */
[----:B------:R-:W-:Y:S05]  /*0e10*/  @!P1 BRA `(.L_x_256) ;  /* 0x0000000000449947 */ /* 0x000fea0003800000 */
[----:B------:R-:W-:Y:S01]  /*0e20*/  ISETP.NE.AND P1, PT, R34, 0x2, PT ;  /* 0x000000022200780c */ /* 0x000fe20003f25270 */
[----:B------:R-:W-:-:S04]  /*0e30*/  IMAD R30, R35, R24, RZ ;  /* 0x00000018231e7224 */ /* 0x000fc800078e02ff */
[C---:B-1----:R-:W-:Y:S02]  /*0e40*/  IMAD R33, R8.reuse, R25, R30 ;  /* 0x0000001908217224 */ /* 0x042fe400078e021e */
[----:B------:R-:W-:-:S06]  /*0e50*/  IMAD.WIDE.U32 R30, R8, R24, R28 ;  /* 0x00000018081e7225 */ /* 0x000fcc00078e001c */
[-C--:B------:R-:W-:Y:S02]  /*0e60*/  @P1 IMAD R32, R37, R24.reuse, RZ ;  /* 0x0000001825201224 */ /* 0x080fe400078e02ff */
[----:B------:R-:W-:Y:S01]  /*0e70*/  @P1 IMAD.WIDE.U32 R28, R10, R24, R28 ;  /* 0x000000180a1c1225 */ /* 0x000fe200078e001c */
[----:B------:R-:W-:-:S03]  /*0e80*/  LEA R24, P2, R30, R26, 0x3 ;  /* 0x0000001a1e187211 */ /* 0x000fc600078418ff */
[----:B------:R-:W-:Y:S02]  /*0e90*/  @P1 IMAD R32, R10, R25, R32 ;  /* 0x000000190a201224 */ /* 0x000fe400078e0220 */
[----:B------:R-:W-:Y:S02]  /*0ea0*/  IMAD.IADD R25, R31, 0x1, R33 ;  /* 0x000000011f197824 */ /* 0x000fe400078e0221 */
[----:B------:R-:W-:-:S03]  /*0eb0*/  @P1 IMAD.IADD R29, R29, 0x1, R32 ;  /* 0x000000011d1d1824 */ /* 0x000fc600078e0220 */
[-C--:B------:R-:W-:Y:S02]  /*0ec0*/  LEA.HI.X R25, R30, R27.reuse, R25, 0x3, P2 ;  /* 0x0000001b1e197211 */ /* 0x080fe400010f1c19 */
[C---:B------:R-:W-:Y:S02]  /*0ed0*/  @P1 LEA R26, P2, R28.reuse, R26, 0x3 ;  /* 0x0000001a1c1a1211 */ /* 0x040fe400078418ff */
[----:B------:R-:W-:Y:S01]  /*0ee0*/  MOV R30, R10 ;  /* 0x0000000a001e7202 */ /* 0x000fe20000000f00 */
[----:B------:R2:W-:Y:S01]  /*0ef0*/  STG.E.64 desc[UR8][R24.64], R2 ;  /* 0x0000000218007986 */ /* 0x0005e2000c101b08 */
[----:B------:R-:W-:Y:S01]  /*0f00*/  @P1 LEA.HI.X R27, R28, R27, R29, 0x3, P2 ;  /* 0x0000001b1c1b1211 */ /* 0x000fe200010f1c1d */
[----:B------:R-:W-:-:S04]  /*0f10*/  @P1 IMAD.MOV.U32 R30, RZ, RZ, R12 ;  /* 0x000000ffff1e1224 */ /* 0x000fc800078e000c */
[----:B------:R2:W-:Y:S04]  /*0f20*/  @P1 STG.E.64 desc[UR8][R26.64], R2 ;  /* 0x000000021a001986 */ /* 0x0005e8000c101b08 */
.L_x_256:
[----:B------:R-:W-:Y:S05]  /*0f30*/  BSYNC B2 ;  /* 0x0000000000027941 */ /* 0x000fea0003800000 */
.L_x_255:
[----:B------:R-:W-:Y:S05]  /*0f40*/  @!P0 BRA `(.L_x_254) ;  /* 0x00000000008c8947 */ /* 0x000fea0003800000 */
[----:B--2---:R-:W-:Y:S01]  /*0f50*/  SHF.R.S32.HI R26, RZ, 0x1f, R30 ;  /* 0x0000001fff1a7819 */ /* 0x004fe2000001141e */
[-C--:B0-----:R-:W-:Y:S01]  /*0f60*/  IMAD R28, R41, R22.reuse, RZ ;  /* 0x00000016291c7224 */ /* 0x081fe200078e02ff */
[----:B------:R-:W-:Y:S01]  /*0f70*/  ULDC.64 UR10, c[0x0][0x298] ;  /* 0x0000a600000a7ab9 */ /* 0x000fe20000000a00 */
[----:B------:R-:W-:Y:S01]  /*0f80*/  IMAD.MOV.U32 R24, RZ, RZ, R20 ;  /* 0x000000ffff187224 */ /* 0x000fe200078e0014 */
[----:B------:R-:W-:Y:S01]  /*0f90*/  ULDC.64 UR12, c[0x0][0x258] ;  /* 0x00009600000c7ab9 */ /* 0x000fe20000000a00 */
[----:B------:R-:W-:Y:S02]  /*0fa0*/  IMAD.MOV.U32 R25, RZ, RZ, R38 ;  /* 0x000000ffff197224 */ /* 0x000fe400078e0026 */
[----:B------:R-:W-:Y:S02]  /*0fb0*/  IMAD R27, R26, UR10, RZ ;  /* 0x0000000a1a1b7c24 */ /* 0x000fe4000f8e02ff */
[----:B------:R-:W-:-:S04]  /*0fc0*/  IMAD.WIDE.U32 R24, R36, R22, R24 ;  /* 0x0000001624187225 */ /* 0x000fc800078e0018 */
[----:B------:R-:W-:Y:S01]  /*0fd0*/  IMAD R29, R36, R23, R28 ;  /* 0x00000017241d7224 */ /* 0x000fe200078e021c */
[----:B------:R-:W-:Y:S01]  /*0fe0*/  LEA R31, P1, R24, UR12, 0x3 ;  /* 0x0000000c181f7c11 */ /* 0x000fe2000f8218ff */
[----:B------:R-:W-:-:S03]  /*0ff0*/  IMAD.WIDE.U32 R22, R30, UR10, RZ ;  /* 0x0000000a1e167c25 */ /* 0x000fc6000f8e00ff */
[----:B------:R-:W-:Y:S01]  /*1000*/  IADD3 R25, R25, R29, RZ ;  /* 0x0000001d19197210 */ /* 0x000fe20007ffe0ff */
[----:B------:R-:W-:Y:S01]  /*1010*/  IMAD R27, R30, UR11, R27 ;  /* 0x0000000b1e1b7c24 */ /* 0x000fe2000f8e021b */
[----:B------:R-:W-:Y:S01]  /*1020*/  LEA R31, P2, R22, R31, 0x3 ;  /* 0x0000001f161f7211 */ /* 0x000fe200078418ff */
[----:B-1----:R-:W-:Y:S01]  /*1030*/  IMAD.MOV.U32 R33, RZ, RZ, R30 ;  /* 0x000000ffff217224 */ /* 0x002fe200078e001e */
[----:B------:R-:W-:Y:S01]  /*1040*/  LEA.HI.X R25, R24, UR13, R25, 0x3, P1 ;  /* 0x0000000d18197c11 */ /* 0x000fe200088f1c19 */
[----:B------:R-:W-:-:S05]  /*1050*/  IMAD.IADD R23, R23, 0x1, R27 ;  /* 0x0000000117177824 */ /* 0x000fca00078e021b */
[----:B------:R-:W-:-:S07]  /*1060*/  LEA.HI.X R30, R22, R25, R23, 0x3, P2 ;  /* 0x00000019161e7211 */ /* 0x000fce00010f1c17 */
.L_x_257:
[----:B---3--:R-:W-:Y:S01]  /*1070*/  IADD3 R26, P1, R31, UR6, RZ ;  /* 0x000000061f1a7c10 */ /* 0x008fe2000ff3e0ff */
[----:B------:R-:W-:Y:S01]  /*1080*/  IMAD.MOV.U32 R28, RZ, RZ, R31 ;  /* 0x000000ffff1c7224 */ /* 0x000fe200078e001f */
[----:B------:R-:W-:Y:S01]  /*1090*/  MOV R29, R30 ;  /* 0x0000001e001d7202 */ /* 0x000fe20000000f00 */
[----:B------:R-:W-:Y:S01]  /*10a0*/  VIADD R33, R33, 0x4 ;  /* 0x0000000421217836 */ /* 0x000fe20000000000 */
[----:B------:R-:W-:Y:S02]  /*10b0*/  IADD3.X R27, R30, UR7, RZ, P1, !PT ;  /* 0x000000071e1b7c10 */ /* 0x000fe40008ffe4ff */
[----:B------:R-:W-:Y:S01]  /*10c0*/  IADD3 R24, P1, R26, UR6, RZ ;  /* 0x000000061a187c10 */ /* 0x000fe2000ff3e0ff */
[----:B------:R3:W-:Y:S03]  /*10d0*/  STG.E.64 desc[UR8][R28.64], R2 ;  /* 0x000000021c007986 */ /* 0x0007e6000c101b08 */
[----:B------:R-:W-:Y:S01]  /*10e0*/  IADD3.X R25, R27, UR7, RZ, P1, !PT ;  /* 0x000000071b197c10 */ /* 0x000fe20008ffe4ff */
[----:B------:R3:W-:Y:S01]  /*10f0*/  STG.E.64 desc[UR8][R26.64], R2 ;  /* 0x000000021a007986 */ /* 0x0007e2000c101b08 */
[----:B------:R-:W-:-:S03]  /*1100*/  IADD3 R22, P1, R24, UR6, RZ ;  /* 0x0000000618167c10 */ /* 0x000fc6000ff3e0ff */
[----:B------:R3:W-:Y:S01]  /*1110*/  STG.E.64 desc[UR8][R24.64], R2 ;  /* 0x0000000218007986 */ /* 0x0007e2000c101b08 */
[----:B------:R-:W-:Y:S02]  /*1120*/  IADD3.X R23, R25, UR7, RZ, P1, !PT ;  /* 0x0000000719177c10 */ /* 0x000fe40008ffe4ff */
[----:B------:R-:W-:Y:S02]  /*1130*/  ISETP.GE.AND P1, PT, R33, R0, PT ;  /* 0x000000002100720c */ /* 0x000fe40003f26270 */
[----:B------:R-:W-:Y:S01]  /*1140*/  IADD3 R31, P2, R22, UR6, RZ ;  /* 0x00000006161f7c10 */ /* 0x000fe2000ff5e0ff */
[----:B------:R3:W-:Y:S03]  /*1150*/  STG.E.64 desc[UR8][R22.64], R2 ;  /* 0x0000000216007986 */ /* 0x0007e6000c101b08 */
[----:B------:R-:W-:-:S07]  /*1160*/  IADD3.X R30, R23, UR7, RZ, P2, !PT ;  /* 0x00000007171e7c10 */ /* 0x000fce00097fe4ff */
[----:B------:R-:W-:Y:S05]  /*1170*/  @!P1 BRA `(.L_x_257) ;  /* 0xfffffffc00bc9947 */ /* 0x000fea000383ffff */
.L_x_254:
[----:B------:R-:W-:Y:S05]  /*1180*/  BSYNC B1 ;  /* 0x0000000000017941 */ /* 0x000fea0003800000 */
.L_x_253:
[----:B------:R-:W-:Y:S01]  /*1190*/  VIADD R43, R43, 0x1 ;  /* 0x000000012b2b7836 */ /* 0x000fe20000000000 */
[----:B------:R-:W-:-:S04]  /*11a0*/  IADD3 R36, P2, R36, 0x1, RZ ;  /* 0x0000000124247810 */ /* 0x000fc80007f5e0ff */
[----:B------:R-:W-:Y:S01]  /*11b0*/  ISETP.GE.AND P1, PT, R43, R6, PT ;  /* 0x000000062b00720c */ /* 0x000fe20003f26270 */
[----:B------:R-:W-:-:S12]  /*11c0*/  IMAD.X R41, RZ, RZ, R41, P2 ;  /* 0x000000ffff297224 */ /* 0x000fd800010e0629 */
[----:B------:R-:W-:Y:S05]  /*11d0*/  @!P1 BRA `(.L_x_258) ;  /* 0xfffffff800a89947 */ /* 0x000fea000383ffff */
.L_x_252:
[----:B------:R-:W-:Y:S05]  /*11e0*/  BSYNC B0 ;  /* 0x0000000000007941 */ /* 0x000fea0003800000 */
.L_x_251:
[----:B------:R-:W-:Y:S01]  /*11f0*/  IADD3 R4, R4, 0x1, RZ ;  /* 0x0000000104047810 */ /* 0x000fe20007ffe0ff */
[----:B------:R-:W-:-:S03]  /*1200*/  UIADD3 UR4, UP0, UR4, 0x1, URZ ;  /* 0x0000000104047890 */ /* 0x000fc6000ff1e03f */
[----:B------:R-:W-:Y:S01]  /*1210*/  ISETP.GE.AND P1, PT, R4, R9, PT ;  /* 0x000000090400720c */ /* 0x000fe20003f26270 */
[----:B------:R-:W-:-:S12]  /*1220*/  UIADD3.X UR5, URZ, UR5, URZ, UP0, !UPT ;  /* 0x000000053f057290 */ /* 0x000fd800087fe43f */
[----:B------:R-:W-:Y:S05]  /*1230*/  @!P1 BRA `(.L_x_259) ;  /* 0xfffffff800449947 */ /* 0x000fea000383ffff */
[----:B------:R-:W-:Y:S05]  /*1240*/  EXIT ;  /* 0x000000000000794d */ /* 0x000fea0003800000 */
        .weak           $__internal_6_$__cuda_sm20_div_rn_f64_full
        .type           $__internal_6_$__cuda_sm20_div_rn_f64_full,@function
        .size           $__internal_6_$__cuda_sm20_div_rn_f64_full,($__internal_7_$__cuda_sm20_div_s64 - $__internal_6_$__cuda_sm20_div_rn_f64_full)
$__internal_6_$__cuda_sm20_div_rn_f64_full:
[C---:B------:R-:W-:Y:S01]  /*1250*/  FSETP.GEU.AND P0, PT, |R11|.reuse, 1.469367938527859385e-39, PT ;  /* 0x001000000b00780b */ /* 0x040fe20003f0e200 */
[----:B------:R-:W-:Y:S01]  /*1260*/  IMAD.MOV.U32 R22, RZ, RZ, 0x1 ;  /* 0x00000001ff167424 */ /* 0x000fe200078e00ff */
[----:B------:R-:W-:Y:S01]  /*1270*/  LOP3.LUT R2, R11, 0x800fffff, RZ, 0xc0, !PT ;  /* 0x800fffff0b027812 */ /* 0x000fe200078ec0ff */
[----:B------:R-:W-:Y:S01]  /*1280*/  IMAD.MOV.U32 R21, RZ, RZ, 0x1ca00000 ;  /* 0x1ca00000ff157424 */ /* 0x000fe200078e00ff */
[C---:B------:R-:W-:Y:S01]  /*1290*/  FSETP.GEU.AND P2, PT, |R13|.reuse, 1.469367938527859385e-39, PT ;  /* 0x001000000d00780b */ /* 0x040fe20003f4e200 */
[----:B------:R-:W-:Y:S01]  /*12a0*/  BSSY B1, `(.L_x_260) ;  /* 0x0000052000017945 */ /* 0x000fe20003800000 */
[----:B------:R-:W-:Y:S01]  /*12b0*/  LOP3.LUT R3, R2, 0x3ff00000, RZ, 0xfc, !PT ;  /* 0x3ff0000002037812 */ /* 0x000fe200078efcff */
[----:B------:R-:W-:Y:S01]  /*12c0*/  IMAD.MOV.U32 R2, RZ, RZ, R10 ;  /* 0x000000ffff027224 */ /* 0x000fe200078e000a */
[----:B------:R-:W-:Y:S02]  /*12d0*/  LOP3.LUT R19, R13, 0x7ff00000, RZ, 0xc0, !PT ;  /* 0x7ff000000d137812 */ /* 0x000fe400078ec0ff */
[----:B------:R-:W-:-:S03]  /*12e0*/  LOP3.LUT R28, R11, 0x7ff00000, RZ, 0xc0, !PT ;  /* 0x7ff000000b1c7812 */ /* 0x000fc600078ec0ff */
[----:B------:R-:W-:Y:S01]  /*12f0*/  @!P0 DMUL R2, R10, 8.98846567431157953865e+307 ;  /* 0x7fe000000a028828 */ /* 0x000fe20000000000 */
[----:B------:R-:W-:Y:S01]  /*1300*/  ISETP.GE.U32.AND P1, PT, R19, R28, PT ;  /* 0x0000001c1300720c */ /* 0x000fe20003f26070 */
[----:B------:R-:W-:Y:S02]  /*1310*/  IMAD.MOV.U32 R29, RZ, RZ, R19 ;  /* 0x000000ffff1d7224 */ /* 0x000fe400078e0013 */
[----:B------:R-:W-:Y:S02]  /*1320*/  @!P2 LOP3.LUT R24, R11, 0x7ff00000, RZ, 0xc0, !PT ;  /* 0x7ff000000b18a812 */ /* 0x000fe400078ec0ff */
[----:B------:R-:W0:Y:S02]  /*1330*/  MUFU.RCP64H R23, R3 ;  /* 0x0000000300177308 */ /* 0x000e240000001800 */
[----:B------:R-:W-:Y:S01]  /*1340*/  @!P2 ISETP.GE.U32.AND P3, PT, R19, R24, PT ;  /* 0x000000181300a20c */ /* 0x000fe20003f66070 */
[----:B------:R-:W-:Y:S01]  /*1350*/  @!P2 IMAD.MOV.U32 R24, RZ, RZ, RZ ;  /* 0x000000ffff18a224 */ /* 0x000fe200078e00ff */
[----:B------:R-:W-:-:S02]  /*1360*/  @!P0 LOP3.LUT R28, R3, 0x7ff00000, RZ, 0xc0, !PT ;  /* 0x7ff00000031c8812 */ /* 0x000fc400078ec0ff */
[----:B------:R-:W-:Y:S02]  /*1370*/  @!P2 SEL R25, R21, 0x63400000, !P3 ;  /* 0x634000001519a807 */ /* 0x000fe40005800000 */
[----:B------:R-:W-:Y:S02]  /*1380*/  IADD3 R31, R28, -0x1, RZ ;  /* 0xffffffff1c1f7810 */ /* 0x000fe40007ffe0ff */
[----:B------:R-:W-:-:S04]  /*1390*/  @!P2 LOP3.LUT R25, R25, 0x80000000, R13, 0xf8, !PT ;  /* 0x800000001919a812 */ /* 0x000fc800078ef80d */
[----:B------:R-:W-:Y:S01]  /*13a0*/  @!P2 LOP3.LUT R25, R25, 0x100000, RZ, 0xfc, !PT ;  /* 0x001000001919a812 */ /* 0x000fe200078efcff */
[----:B0-----:R-:W-:-:S08]  /*13b0*/  DFMA R16, R22, -R2, 1 ;  /* 0x3ff000001610742b */ /* 0x001fd00000000802 */
[----:B------:R-:W-:-:S08]  /*13c0*/  DFMA R16, R16, R16, R16 ;  /* 0x000000101010722b */ /* 0x000fd00000000010 */
[----:B------:R-:W-:Y:S01]  /*13d0*/  DFMA R22, R22, R16, R22 ;  /* 0x000000101616722b */ /* 0x000fe20000000016 */
[----:B------:R-:W-:Y:S02]  /*13e0*/  SEL R17, R21, 0x63400000, !P1 ;  /* 0x6340000015117807 */ /* 0x000fe40004800000 */
[----:B------:R-:W-:Y:S02]  /*13f0*/  MOV R16, R12 ;  /* 0x0000000c00107202 */ /* 0x000fe40000000f00 */
[----:B------:R-:W-:-:S03]  /*1400*/  LOP3.LUT R17, R17, 0x800fffff, R13, 0xf8, !PT ;  /* 0x800fffff11117812 */ /* 0x000fc600078ef80d */
[----:B------:R-:W-:-:S03]  /*1410*/  DFMA R26, R22, -R2, 1 ;  /* 0x3ff00000161a742b */ /* 0x000fc60000000802 */
[----:B------:R-:W-:-:S05]  /*1420*/  @!P2 DFMA R16, R16, 2, -R24 ;  /* 0x400000001010a82b */ /* 0x000fca0000000818 */
[----:B------:R-:W-:-:S05]  /*1430*/  DFMA R22, R22, R26, R22 ;  /* 0x0000001a1616722b */ /* 0x000fca0000000016 */
[----:B------:R-:W-:-:S03]  /*1440*/  @!P2 LOP3.LUT R29, R17, 0x7ff00000, RZ, 0xc0, !PT ;  /* 0x7ff00000111da812 */ /* 0x000fc600078ec0ff */
[----:B------:R-:W-:Y:S02]  /*1450*/  DMUL R24, R22, R16 ;  /* 0x0000001016187228 */ /* 0x000fe40000000000 */
[----:B------:R-:W-:-:S05]  /*1460*/  VIADD R30, R29, 0xffffffff ;  /* 0xffffffff1d1e7836 */ /* 0x000fca0000000000 */
[----:B------:R-:W-:Y:S01]  /*1470*/  ISETP.GT.U32.AND P0, PT, R30, 0x7feffffe, PT ;  /* 0x7feffffe1e00780c */ /* 0x000fe20003f04070 */
[----:B------:R-:W-:-:S03]  /*1480*/  DFMA R26, R24, -R2, R16 ;  /* 0x80000002181a722b */ /* 0x000fc60000000010 */
[----:B------:R-:W-:-:S05]  /*1490*/  ISETP.GT.U32.OR P0, PT, R31, 0x7feffffe, P0 ;  /* 0x7feffffe1f00780c */ /* 0x000fca0000704470 */
[----:B------:R-:W-:-:S08]  /*14a0*/  DFMA R22, R22, R26, R24 ;  /* 0x0000001a1616722b */ /* 0x000fd00000000018 */
[----:B------:R-:W-:Y:S05]  /*14b0*/  @P0 BRA `(.L_x_261) ;  /* 0x00000000006c0947 */ /* 0x000fea0003800000 */
[----:B------:R-:W-:-:S04]  /*14c0*/  LOP3.LUT R24, R11, 0x7ff00000, RZ, 0xc0, !PT ;  /* 0x7ff000000b187812 */ /* 0x000fc800078ec0ff */
[CC--:B------:R-:W-:Y:S02]  /*14d0*/  VIADDMNMX R12, R19.reuse, -R24.reuse, 0xb9600000, !PT ;  /* 0xb9600000130c7446 */ /* 0x0c0fe40007800918 */
[----:B------:R-:W-:Y:S02]  /*14e0*/  ISETP.GE.U32.AND P0, PT, R19, R24, PT ;  /* 0x000000181300720c */ /* 0x000fe40003f06070 */
[----:B------:R-:W-:Y:S02]  /*14f0*/  VIMNMX R12, R12, 0x46a00000, PT ;  /* 0x46a000000c0c7848 */ /* 0x000fe40003fe0100 */
[----:B------:R-:W-:-:S05]  /*1500*/  SEL R19, R21, 0x63400000, !P0 ;  /* 0x6340000015137807 */ /* 0x000fca0004000000 */
[----:B------:R-:W-:Y:S02]  /*1510*/  IMAD.IADD R19, R12, 0x1, -R19 ;  /* 0x000000010c137824 */ /* 0x000fe400078e0a13 */
[----:B------:R-:W-:Y:S02]  /*1520*/  IMAD.MOV.U32 R12, RZ, RZ, RZ ;  /* 0x000000ffff0c7224 */ /* 0x000fe400078e00ff */
[----:B------:R-:W-:-:S06]  /*1530*/  VIADD R13, R19, 0x7fe00000 ;  /* 0x7fe00000130d7836 */ /* 0x000fcc0000000000 */
[----:B------:R-:W-:-:S10]  /*1540*/  DMUL R24, R22, R12 ;  /* 0x0000000c16187228 */ /* 0x000fd40000000000 */
[----:B------:R-:W-:-:S13]  /*1550*/  FSETP.GTU.AND P0, PT, |R25|, 1.469367938527859385e-39, PT ;  /* 0x001000001900780b */ /* 0x000fda0003f0c200 */
[----:B------:R-:W-:Y:S05]  /*1560*/  @P0 BRA `(.L_x_262) ;  /* 0x0000000000940947 */ /* 0x000fea0003800000 */
[----:B------:R-:W-:Y:S01]  /*1570*/  DFMA R2, R22, -R2, R16 ;  /* 0x800000021602722b */ /* 0x000fe20000000010 */
[----:B------:R-:W-:-:S09]  /*1580*/  MOV R12, RZ ;  /* 0x000000ff000c7202 */ /* 0x000fd20000000f00 */
[C---:B------:R-:W-:Y:S02]  /*1590*/  FSETP.NEU.AND P0, PT, R3.reuse, RZ, PT ;  /* 0x000000ff0300720b */ /* 0x040fe40003f0d000 */
[----:B------:R-:W-:-:S04]  /*15a0*/  LOP3.LUT R11, R3, 0x80000000, R11, 0x48, !PT ;  /* 0x80000000030b7812 */ /* 0x000fc800078e480b */
[----:B------:R-:W-:-:S07]  /*15b0*/  LOP3.LUT R13, R11, R13, RZ, 0xfc, !PT ;  /* 0x0000000d0b0d7212 */ /* 0x000fce00078efcff */
[----:B------:R-:W-:Y:S05]  /*15c0*/  @!P0 BRA `(.L_x_262) ;  /* 0x00000000007c8947 */ /* 0x000fea0003800000 */
[----:B------:R-:W-:Y:S01]  /*15d0*/  IMAD.MOV R3, RZ, RZ, -R19 ;  /* 0x000000ffff037224 */ /* 0x000fe200078e0a13 */
[----:B------:R-:W-:Y:S01]  /*15e0*/  DMUL.RP R12, R22, R12 ;  /* 0x0000000c160c7228 */ /* 0x000fe20000008000 */
[----:B------:R-:W-:-:S06]  /*15f0*/  IMAD.MOV.U32 R2, RZ, RZ, RZ ;  /* 0x000000ffff027224 */ /* 0x000fcc00078e00ff */
[----:B------:R-:W-:-:S03]  /*1600*/  DFMA R2, R24, -R2, R22 ;  /* 0x800000021802722b */ /* 0x000fc60000000016 */
[----:B------:R-:W-:-:S03]  /*1610*/  LOP3.LUT R11, R13, R11, RZ, 0x3c, !PT ;  /* 0x0000000b0d0b7212 */ /* 0x000fc600078e3cff */
[----:B------:R-:W-:-:S04]  /*1620*/  IADD3 R2, -R19, -0x43300000, RZ ;  /* 0xbcd0000013027810 */ /* 0x000fc80007ffe1ff */
[----:B------:R-:W-:-:S04]  /*1630*/  FSETP.NEU.AND P0, PT, |R3|, R2, PT ;  /* 0x000000020300720b */ /* 0x000fc80003f0d200 */
[----:B------:R-:W-:Y:S02]  /*1640*/  FSEL R24, R12, R24, !P0 ;  /* 0x000000180c187208 */ /* 0x000fe40004000000 */
[----:B------:R-:W-:Y:S01]  /*1650*/  FSEL R25, R11, R25, !P0 ;  /* 0x000000190b197208 */ /* 0x000fe20004000000 */
[----:B------:R-:W-:Y:S06]  /*1660*/  BRA `(.L_x_262) ;  /* 0x0000000000547947 */ /* 0x000fec0003800000 */
.L_x_261:
[----:B------:R-:W-:-:S14]  /*1670*/  DSETP.NAN.AND P0, PT, R12, R12, PT ;  /* 0x0000000c0c00722a */ /* 0x000fdc0003f08000 */
[----:B------:R-:W-:Y:S05]  /*1680*/  @P0 BRA `(.L_x_263) ;  /* 0x0000000000440947 */ /* 0x000fea0003800000 */
[----:B------:R-:W-:-:S14]  /*1690*/  DSETP.NAN.AND P0, PT, R10, R10, PT ;  /* 0x0000000a0a00722a */ /* 0x000fdc0003f08000 */
[----:B------:R-:W-:Y:S05]  /*16a0*/  @P0 BRA `(.L_x_264) ;  /* 0x0000000000300947 */ /* 0x000fea0003800000 */
[----:B------:R-:W-:Y:S01]  /*16b0*/  ISETP.NE.AND P0, PT, R29, R28, PT ;  /* 0x0000001c1d00720c */ /* 0x000fe20003f05270 */
[----:B------:R-:W-:Y:S01]  /*16c0*/  IMAD.MOV.U32 R24, RZ, RZ, 0x0 ;  /* 0x00000000ff187424 */ /* 0x000fe200078e00ff */
[----:B------:R-:W-:-:S11]  /*16d0*/  MOV R25, 0xfff80000 ;  /* 0xfff8000000197802 */ /* 0x000fd60000000f00 */
[----:B------:R-:W-:Y:S05]  /*16e0*/  @!P0 BRA `(.L_x_262) ;  /* 0x0000000000348947 */ /* 0x000fea0003800000 */
[----:B------:R-:W-:Y:S02]  /*16f0*/  ISETP.NE.AND P0, PT, R29, 0x7ff00000, PT ;  /* 0x7ff000001d00780c */ /* 0x000fe40003f05270 */
[----:B------:R-:W-:Y:S02]  /*1700*/  LOP3.LUT R25, R13, 0x80000000, R11, 0x48, !PT ;  /* 0x800000000d197812 */ /* 0x000fe400078e480b */
[----:B------:R-:W-:-:S13]  /*1710*/  ISETP.EQ.OR P0, PT, R28, RZ, !P0 ;  /* 0x000000ff1c00720c */ /* 0x000fda0004702670 */
[----:B------:R-:W-:Y:S01]  /*1720*/  @P0 LOP3.LUT R2, R25, 0x7ff00000, RZ, 0xfc, !PT ;  /* 0x7ff0000019020812 */ /* 0x000fe200078efcff */
[----:B------:R-:W-:Y:S02]  /*1730*/  @!P0 IMAD.MOV.U32 R24, RZ, RZ, RZ ;  /* 0x000000ffff188224 */ /* 0x000fe400078e00ff */
[----:B------:R-:W-:Y:S02]  /*1740*/  @P0 IMAD.MOV.U32 R24, RZ, RZ, RZ ;  /* 0x000000ffff180224 */ /* 0x000fe400078e00ff */
[----:B------:R-:W-:Y:S01]  /*1750*/  @P0 IMAD.MOV.U32 R25, RZ, RZ, R2 ;  /* 0x000000ffff190224 */ /* 0x000fe200078e0002 */
[----:B------:R-:W-:Y:S06]  /*1760*/  BRA `(.L_x_262) ;  /* 0x0000000000147947 */ /* 0x000fec0003800000 */
.L_x_264:
[----:B------:R-:W-:Y:S02]  /*1770*/  LOP3.LUT R25, R11, 0x80000, RZ, 0xfc, !PT ;  /* 0x000800000b197812 */ /* 0x000fe400078efcff */
[----:B------:R-:W-:Y:S01]  /*1780*/  MOV R24, R10 ;  /* 0x0000000a00187202 */ /* 0x000fe20000000f00 */
[----:B------:R-:W-:Y:S06]  /*1790*/  BRA `(.L_x_262) ;  /* 0x0000000000087947 */ /* 0x000fec0003800000 */
.L_x_263:
[----:B------:R-:W-:Y:S01]  /*17a0*/  LOP3.LUT R25, R13, 0x80000, RZ, 0xfc, !PT ;  /* 0x000800000d197812 */ /* 0x000fe200078efcff */
[----:B------:R-:W-:-:S07]  /*17b0*/  IMAD.MOV.U32 R24, RZ, RZ, R12 ;  /* 0x000000ffff187224 */ /* 0x000fce00078e000c */
.L_x_262:
[----:B------:R-:W-:Y:S05]  /*17c0*/  BSYNC B1 ;  /* 0x0000000000017941 */ /* 0x000fea0003800000 */
.L_x_260:
[----:B------:R-:W-:Y:S01]  /*17d0*/  MOV R21, 0x0 ;  /* 0x0000000000157802 */ /* 0x000fe20000000f00 */
[----:B------:R-:W-:Y:S02]  /*17e0*/  IMAD.MOV.U32 R2, RZ, RZ, R24 ;  /* 0x000000ffff027224 */ /* 0x000fe400078e0018 */
[----:B------:R-:W-:Y:S01]  /*17f0*/  IMAD.MOV.U32 R3, RZ, RZ, R25 ;  /* 0x000000ffff037224 */ /* 0x000fe200078e0019 */
[----:B------:R-:W-:Y:S06]  /*1800*/  RET.REL.NODEC R20 `(_ZN2at6native49_GLOBAL__N__09e94e3a_16_AveragePool3d_cu_a8eae74c33avg_pool3d_cuda_update_grad_inputIddEEvNS_27GenericPackedTensorAccessorIKT_Lm4ENS_16DefaultPtrTraitsElEENS3_IS4_Lm4ES6_lEEiiiiiiiiibii) ;  /* 0xffffffe414fc7950 */ /* 0x000fec0003c3ffff */
        .weak           $__internal_7_$__cuda_sm20_div_s64
        .type           $__internal_7_$__cuda_sm20_div_s64,@function
        .size           $__internal_7_$__cuda_sm20_div_s64,(.L_x_838 - $__internal_7_$__cuda_sm20_div_s64)
$__internal_7_$__cuda_sm20_div_s64:
        /* <DEDUP_REMOVED lines=12> */
[----:B------:R-:W-:Y:S02]  /*18d0*/  IADD3 R13, P0, RZ, -R14, RZ ;  /* 0x8000000eff0d7210 */ /* 0x000fe40007f1e0ff */
[----:B------:R-:W-:Y:S01]  /*18e0*/  MOV R15, R8 ;  /* 0x00000008000f7202 */ /* 0x000fe20000000f00 */
        /* <DEDUP_REMOVED lines=15> */
[----:B------:R-:W-:Y:S01]  /*19e0*/  IMAD.X R8, RZ, RZ, ~R9, P0 ;  /* 0x000000ffff087224 */ /* 0x000fe200000e0e09 */
[----:B------:R-:W-:-:S03]  /*19f0*/  HFMA2.MMA R9, -RZ, RZ, 0, 0 ;  /* 0x00000000ff097435 */ /* 0x000fc600000001ff */
        /* <DEDUP_REMOVED lines=21> */
[CC--:B------:R-:W-:Y:S02]  /*1b50*/  ISETP.GE.U32.AND.EX P0, PT, R15.reuse, R7.reuse, PT, P0 ;  /* 0x000000070f00720c */ /* 0x0c0fe40003f06100 */
[----:B------:R-:W-:Y:S02]  /*1b60*/  IADD3.X R9, R15, ~R7, RZ, P2, !PT ;  /* 0x800000070f097210 */ /* 0x000fe400017fe4ff */
[----:B------:R-:W-:Y:S02]  /*1b70*/  SEL R3, R3, R13, P0 ;  /* 0x0000000d03037207 */ /* 0x000fe40000000000 */
[----:B------:R-:W-:Y:S02]  /*1b80*/  SEL R11, R8, R11, P0 ;  /* 0x0000000b080b7207 */ /* 0x000fe40000000000 */
[----:B------:R-:W-:Y:S02]  /*1b90*/  SEL R9, R9, R15, P0 ;  /* 0x0000000f09097207 */ /* 0x000fe40000000000 */
[----:B------:R-:W-:Y:S01]  /*1ba0*/  ISETP.GE.U32.AND P0, PT, R3, R6, PT ;  /* 0x000000060300720c */ /* 0x000fe20003f06070 */
[----:B------:R-:W-:-:S03]  /*1bb0*/  VIADD R14, R11, 0x1 ;  /* 0x000000010b0e7836 */ /* 0x000fc60000000000 */
[----:B------:R-:W-:-:S04]  /*1bc0*/  ISETP.GE.U32.AND.EX P0, PT, R9, R7, PT, P0 ;  /* 0x000000070900720c */ /* 0x000fc80003f06100 */
[----:B------:R-:W-:Y:S02]  /*1bd0*/  SEL R14, R14, R11, P0 ;  /* 0x0000000b0e0e7207 */ /* 0x000fe40000000000 */
[----:B------:R-:W-:Y:S02]  /*1be0*/  ISETP.NE.U32.AND P0, PT, R4, RZ, PT ;  /* 0x000000ff0400720c */ /* 0x000fe40003f05070 */
[----:B------:R-:W-:Y:S01]  /*1bf0*/  MOV R4, R0 ;  /* 0x0000000000047202 */ /* 0x000fe20000000f00 */
[----:B------:R-:W-:Y:S01]  /*1c00*/  IMAD.MOV R3, RZ, RZ, -R14 ;  /* 0x000000ffff037224 */ /* 0x000fe200078e0a0e */
[----:B------:R-:W-:Y:S01]  /*1c10*/  ISETP.NE.AND.EX P0, PT, R5, RZ, PT, P0 ;  /* 0x000000ff0500720c */ /* 0x000fe20003f05300 */
[----:B------:R-:W-:-:S03]  /*1c20*/  IMAD.MOV.U32 R5, RZ, RZ, 0x0 ;  /* 0x00000000ff057424 */ /* 0x000fc600078e00ff */
[----:B------:R-:W-:-:S04]  /*1c30*/  SEL R14, R3, R14, !P1 ;  /* 0x0000000e030e7207 */ /* 0x000fc80004800000 */
[----:B------:R-:W-:Y:S01]  /*1c40*/  SEL R14, R14, 0xffffffff, P0 ;  /* 0xffffffff0e0e7807 */ /* 0x000fe20000000000 */
[----:B------:R-:W-:Y:S06]  /*1c50*/  RET.REL.NODEC R4 `(_ZN2at6native49_GLOBAL__N__09e94e3a_16_AveragePool3d_cu_a8eae74c33avg_pool3d_cuda_update_grad_inputIddEEvNS_27GenericPackedTensorAccessorIKT_Lm4ENS_16DefaultPtrTraitsElEENS3_IS4_Lm4ES6_lEEiiiiiiiiibii) ;  /* 0xffffffe004e87950 */ /* 0x000fec0003c3ffff */
.L_x_265:
        /* <DEDUP_REMOVED lines=10> */
.L_x_838:


//--------------------- .text._ZN2at6native49_GLOBAL__N__09e94e3a_16_AveragePool3d_cu_a8eae74c40avg_pool3d_cuda_update_grad_input_atomicIddEEvNS_27GenericPackedTensorAccessorIKT_Lm4ENS_16DefaultPtrTraitsElEENS3_IS4_Lm4ES6_lEEiiiiiiiiibiii --------------------------
	.section	.text._ZN2at6native49_GLOBAL__N__09e94e3a_16_AveragePool3d_cu_a8eae74c40avg_pool3d_cuda_update_grad_input_atomicIddEEvNS_27GenericPackedTensorAccessorIKT_Lm4ENS_16DefaultPtrTraitsElEENS3_IS4_Lm4ES6_lEEiiiiiiiiibiii,"ax",@progbits
	.align	128
.text._ZN2at6native49_GLOBAL__N__09e94e3a_16_AveragePool3d_cu_a8eae74c40avg_pool3d_cuda_update_grad_input_atomicIddEEvNS_27GenericPackedTensorAccessorIKT_Lm4ENS_16DefaultPtrTraitsElEENS3_IS4_Lm4ES6_lEEiiiiiiiiibiii:
        .type           _ZN2at6native49_GLOBAL__N__09e94e3a_16_AveragePool3d_cu_a8eae74c40avg_pool3d_cuda_update_grad_input_atomicIddEEvNS_27GenericPackedTensorAccessorIKT_Lm4ENS_16DefaultPtrTraitsElEENS3_IS4_Lm4ES6_lEEiiiiiiiiibiii,@function
        .size           _ZN2at6native49_GLOBAL__N__09e94e3a_16_AveragePool3d_cu_a8eae74c40avg_pool3d_cuda_update_grad_input_atomicIddEEvNS_27GenericPackedTensorAccessorIKT_Lm4ENS_16DefaultPtrTraitsElEENS3_IS4_Lm4ES6_lEEiiiiiiiiibiii,(.L_x_841 - _ZN2at6native49_GLOBAL__N__09e94e3a_16_AveragePool3d_cu_a8eae74c40avg_pool3d_cuda_update_grad_input_atomicIddEEvNS_27GenericPackedTensorAccessorIKT_Lm4ENS_16DefaultPtrTraitsElEENS3_IS4_Lm4ES6_lEEiiiiiiiiibiii)
        .other          _ZN2at6native49_GLOBAL__N__09e94e3a_16_AveragePool3d_cu_a8eae74c40avg_pool3d_cuda_update_grad_input_atomicIddEEvNS_27GenericPackedTensorAccessorIKT_Lm4ENS_16DefaultPtrTraitsElEENS3_IS4_Lm4ES6_lEEiiiiiiiiibiii,@"STO_CUDA_ENTRY STV_DEFAULT"
_ZN2at6native49_GLOBAL__N__09e94e3a_16_AveragePool3d_cu_a8eae74c40avg_pool3d_cuda_update_grad_input_atomicIddEEvNS_27GenericPackedTensorAccessorIKT_Lm4ENS_16DefaultPtrTraitsElEENS3_IS4_Lm4ES6_lEEiiiiiiiiibiii:
        /* <DEDUP_REMOVED lines=18> */
[----:B------:R-:W-:Y:S05]  /*0120*/  CALL.REL.NOINC `($__internal_9_$__cuda_sm20_div_s64) ;  /* 0x0000001000c07944 */ /* 0x000fea0003c00000 */
[----:B------:R-:W0:Y:S01]  /*0130*/  LDC R4, c[0x0][0x220] ;  /* 0x00008800ff047b82 */ /* 0x000e220000000800 */
[----:B------:R-:W-:-:S04]  /*0140*/  IMAD.MOV R11, RZ, RZ, -R2 ;  /* 0x000000ffff0b7224 */ /* 0x000fc800078e0a02 */
[----:B0-----:R-:W-:Y:S01]  /*0150*/  IMAD R11, R11, R4, UR4 ;  /* 0x000000040b0b7e24 */ /* 0x001fe2000f8e0204 */
[----:B------:R-:W-:Y:S06]  /*0160*/  BRA `(.L_x_267) ;  /* 0x0000000000547947 */ /* 0x000fec0003800000 */
.L_x_266:
        /* <DEDUP_REMOVED lines=14> */
[----:B------:R-:W-:Y:S01]  /*0250*/  @P0 IMAD.IADD R3, R3, 0x1, -R6 ;  /* 0x0000000103030824 */ /* 0x000fe200078e0a06 */
[----:B------:R-:W-:-:S04]  /*0260*/  @P0 IADD3 R2, R2, 0x1, RZ ;  /* 0x0000000102020810 */ /* 0x000fc80007ffe0ff */
[----:B------:R-:W-:-:S13]  /*0270*/  ISETP.GE.U32.AND P1, PT, R3, R6, PT ;  /* 0x000000060300720c */ /* 0x000fda0003f26070 */
[----:B------:R-:W-:Y:S01]  /*0280*/  @P1 VIADD R2, R2, 0x1 ;  /* 0x0000000102021836 */ /* 0x000fe20000000000 */
[----:B------:R-:W-:-:S05]  /*0290*/  @!P2 LOP3.LUT R2, RZ, R6, RZ, 0x33, !PT ;  /* 0x00000006ff02a212 */ /* 0x000fca00078e33ff */
[----:B------:R-:W-:-:S04]  /*02a0*/  IMAD.MOV R11, RZ, RZ, -R2 ;  /* 0x000000ffff0b7224 */ /* 0x000fc800078e0a02 */
[----:B------:R-:W-:-:S07]  /*02b0*/  IMAD R11, R6, R11, UR4 ;  /* 0x00000004060b7e24 */ /* 0x000fce000f8e020b */
.L_x_267:
        /* <DEDUP_REMOVED lines=16> */
[----:B------:R-:W-:Y:S02]  /*03c0*/  ULDC.64 UR6, c[0x0][0x2a0] ;  /* 0x0000a80000067ab9 */ /* 0x000fe40000000a00 */
[----:B------:R-:W1:Y:S01]  /*03d0*/  LDC R17, c[0x0][0x278] ;  /* 0x00009e00ff117b82 */ /* 0x000e620000000800 */
[----:B0-----:R-:W-:Y:S01]  /*03e0*/  IMAD R9, R10, UR4, -R7 ;  /* 0x000000040a097c24 */ /* 0x001fe2000f8e0a07 */
[----:B------:R-:W-:Y:S01]  /*03f0*/  ULDC UR4, c[0x0][0x2c0] ;  /* 0x0000b00000047ab9 */ /* 0x000fe20000000800 */
[----:B------:R-:W-:-:S02]  /*0400*/  VIADD R14, R7, UR8 ;  /* 0x00000008070e7c36 */ /* 0x000fc40008000000 */
[----:B------:R-:W-:Y:S02]  /*0410*/  VIADD R13, R3, -UR4 ;  /* 0x80000004030d7c36 */ /* 0x000fe40008000000 */
[----:B------:R-:W-:Y:S01]  /*0420*/  IMAD R7, R11, UR11, -R6 ;  /* 0x0000000b0b077c24 */ /* 0x000fe2000f8e0a06 */
[----:B------:R-:W-:Y:S01]  /*0430*/  VIADDMNMX R24, R9, UR7, R14, PT ;  /* 0x0000000709187c46 */ /* 0x000fe2000b80010e */
[----:B-1----:R-:W-:Y:S01]  /*0440*/  VIADD R4, R17, UR4 ;  /* 0x0000000411047c36 */ /* 0x002fe20008000000 */
[----:B------:R-:W-:Y:S01]  /*0450*/  ULDC UR4, c[0x0][0x2cc] ;  /* 0x0000b30000047ab9 */ /* 0x000fe20000000800 */
[----:B------:R-:W-:Y:S01]  /*0460*/  VIADD R6, R6, UR5 ;  /* 0x0000000506067c36 */ /* 0x000fe20008000000 */
[----:B------:R-:W-:Y:S02]  /*0470*/  ISETP.NE.AND P0, PT, RZ, UR4, PT ;  /* 0x00000004ff007c0c */ /* 0x000fe4000bf05270 */
[----:B------:R-:W-:Y:S02]  /*0480*/  VIADDMNMX R16, R13, UR10, R4, PT ;  /* 0x0000000a0d107c46 */ /* 0x000fe4000b800104 */
[----:B------:R-:W-:-:S02]  /*0490*/  VIADDMNMX R14, R7, UR6, R6, PT ;  /* 0x00000006070e7c46 */ /* 0x000fc4000b800106 */
[----:B------:R-:W-:Y:S01]  /*04a0*/  IADD3 R5, -R9, R24, RZ ;  /* 0x0000001809057210 */ /* 0x000fe20007ffe1ff */
[----:B------:R-:W-:Y:S01]  /*04b0*/  IMAD.IADD R18, R16, 0x1, -R13 ;  /* 0x0000000110127824 */ /* 0x000fe200078e0a0d */
[C---:B------:R-:W-:Y:S01]  /*04c0*/  VIMNMX R23, R14.reuse, UR5, PT ;  /* 0x000000050e177c48 */ /* 0x040fe2000bfe0100 */
[----:B------:R-:W-:Y:S01]  /*04d0*/  IMAD.IADD R6, R14, 0x1, -R7 ;  /* 0x000000010e067824 */ /* 0x000fe200078e0a07 */
[----:B------:R-:W-:Y:S01]  /*04e0*/  VIMNMX R24, R24, UR8, PT ;  /* 0x0000000818187c48 */ /* 0x000fe2000bfe0100 */
[----:B------:R-:W-:Y:S01]  /*04f0*/  IMAD R15, R5, R18, RZ ;  /* 0x00000012050f7224 */ /* 0x000fe200078e02ff */
[----:B------:R-:W-:Y:S02]  /*0500*/  VIMNMX R5, R16, R17, PT ;  /* 0x0000001110057248 */ /* 0x000fe40003fe0100 */
[----:B------:R-:W-:Y:S01]  /*0510*/  VIMNMX R22, RZ, R13, !PT ;  /* 0x0000000dff167248 */ /* 0x000fe20007fe0100 */
[----:B------:R-:W-:Y:S01]  /*0520*/  IMAD R15, R6, R15, RZ ;  /* 0x0000000f060f7224 */ /* 0x000fe200078e02ff */
[----:B------:R-:W-:-:S02]  /*0530*/  VIMNMX R6, RZ, R7, !PT ;  /* 0x00000007ff067248 */ /* 0x000fc40007fe0100 */
[----:B------:R-:W-:Y:S01]  /*0540*/  VIMNMX R7, RZ, R9, !PT ;  /* 0x00000009ff077248 */ /* 0x000fe20007fe0100 */
        /* <DEDUP_REMOVED lines=10> */
.L_x_268:
        /* <DEDUP_REMOVED lines=8> */
[----:B------:R-:W-:Y:S02]  /*0670*/  IADD3 R9, R9, R13, RZ ;  /* 0x0000000d09097210 */ /* 0x000fe40007ffe0ff */
        /* <DEDUP_REMOVED lines=35> */
[----:B------:R-:W-:Y:S05]  /*08b0*/  CALL.REL.NOINC `($__internal_8_$__cuda_sm20_div_rn_f64_full) ;  /* 0x0000000400687944 */ /* 0x000fea0003c00000 */
[----:B------:R-:W-:Y:S02]  /*08c0*/  IMAD.MOV.U32 R8, RZ, RZ, R16 ;  /* 0x000000ffff087224 */ /* 0x000fe400078e0010 */
[----:B------:R-:W-:-:S07]  /*08d0*/  IMAD.MOV.U32 R9, RZ, RZ, R17 ;  /* 0x000000ffff097224 */ /* 0x000fce00078e0011 */
.L_x_270:
[----:B------:R-:W-:Y:S05]  /*08e0*/  BSYNC B0 ;  /* 0x0000000000007941 */ /* 0x000fea0003800000 */
.L_x_269:
[----:B------:R-:W-:-:S13]  /*08f0*/  ISETP.GT.AND P0, PT, R23, R6, PT ;  /* 0x000000061700720c */ /* 0x000fda0003f04270 */
[----:B------:R-:W-:Y:S05]  /*0900*/  @!P0 EXIT ;  /* 0x000000000000894d */ /* 0x000fea0003800000 */
[----:B------:R-:W-:Y:S01]  /*0910*/  LOP3.LUT R3, RZ, R3, RZ, 0x33, !PT ;  /* 0x00000003ff037212 */ /* 0x000fe200078e33ff */
[----:B------:R-:W-:Y:S01]  /*0920*/  ULDC UR5, c[0x0][0x2c0] ;  /* 0x0000b00000057ab9 */ /* 0x000fe20000000800 */
[----:B------:R-:W-:Y:S01]  /*0930*/  LOP3.LUT R4, RZ, R4, RZ, 0x33, !PT ;  /* 0x00000004ff047212 */ /* 0x000fe200078e33ff */
[----:B------:R-:W-:Y:S01]  /*0940*/  ULDC UR4, c[0x0][0x278] ;  /* 0x00009e0000047ab9 */ /* 0x000fe20000000800 */
[----:B------:R-:W-:Y:S01]  /*0950*/  IADD3 R3, R3, UR5, RZ ;  /* 0x0000000503037c10 */ /* 0x000fe2000fffe0ff */
[----:B------:R-:W-:Y:S01]  /*0960*/  ULDC UR8, c[0x0][0x2a8] ;  /* 0x0000aa0000087ab9 */ /* 0x000fe20000000800 */
[----:B------:R-:W-:Y:S01]  /*0970*/  ULOP3.LUT UR4, URZ, UR4, URZ, 0x33, !UPT ;  /* 0x000000043f047292 */ /* 0x000fe2000f8e333f */
[----:B------:R-:W-:Y:S02]  /*0980*/  LOP3.LUT R0, RZ, R22, RZ, 0x33, !PT ;  /* 0x00000016ff007212 */ /* 0x000fe400078e33ff */
[----:B------:R-:W-:-:S04]  /*0990*/  VIADDMNMX R3, R3, -UR8, R4, !PT ;  /* 0x8000000803037c46 */ /* 0x000fc8000f800104 */
[----:B------:R-:W-:Y:S01]  /*09a0*/  VIMNMX R3, R3, UR4, !PT ;  /* 0x0000000403037c48 */ /* 0x000fe2000ffe0100 */
[----:B------:R-:W-:Y:S02]  /*09b0*/  ULDC UR4, c[0x0][0x280] ;  /* 0x0000a00000047ab9 */ /* 0x000fe40000000800 */
[----:B------:R-:W-:Y:S01]  /*09c0*/  IMAD R19, R2, UR4, RZ ;  /* 0x0000000402137c24 */ /* 0x000fe2000f8e02ff */
[----:B------:R-:W-:Y:S01]  /*09d0*/  IADD3 R4, -R3, -0x2, -R22 ;  /* 0xfffffffe03047810 */ /* 0x000fe20007ffe916 */
[----:B------:R-:W-:Y:S02]  /*09e0*/  IMAD.IADD R10, R0, 0x1, -R3 ;  /* 0x00000001000a7824 */ /* 0x000fe400078e0a03 */
[----:B------:R-:W-:Y:S01]  /*09f0*/  VIADD R0, R22, 0x1 ;  /* 0x0000000116007836 */ /* 0x000fe20000000000 */
[----:B------:R-:W-:Y:S01]  /*0a00*/  ISETP.GE.U32.AND P0, PT, R4, 0x3, PT ;  /* 0x000000030400780c */ /* 0x000fe20003f06070 */
[----:B------:R-:W-:Y:S01]  /*0a10*/  VIADD R3, R22, 0x2 ;  /* 0x0000000216037836 */ /* 0x000fe20000000000 */
[----:B------:R-:W-:Y:S01]  /*0a20*/  LOP3.LUT R2, R10, 0x3, RZ, 0xc0, !PT ;  /* 0x000000030a027812 */ /* 0x000fe200078ec0ff */
[----:B------:R-:W-:-:S10]  /*0a30*/  VIADD R4, R22, 0x3 ;  /* 0x0000000316047836 */ /* 0x000fd40000000000 */
.L_x_279:
[----:B------:R-:W-:Y:S01]  /*0a40*/  ISETP.GT.AND P1, PT, R24, R7, PT ;  /* 0x000000071800720c */ /* 0x000fe20003f24270 */
[----:B------:R-:W-:-:S12]  /*0a50*/  BSSY B0, `(.L_x_271) ;  /* 0x000003c000007945 */ /* 0x000fd80003800000 */
[----:B012-4-:R-:W-:Y:S05]  /*0a60*/  @!P1 BRA `(.L_x_272) ;  /* 0x0000000000e89947 */ /* 0x017fea0003800000 */
[----:B------:R-:W-:Y:S01]  /*0a70*/  ULDC UR4, c[0x0][0x288] ;  /* 0x0000a20000047ab9 */ /* 0x000fe20000000800 */
[----:B------:R-:W-:Y:S02]  /*0a80*/  IMAD.MOV.U32 R25, RZ, RZ, R7 ;  /* 0x000000ffff197224 */ /* 0x000fe400078e0007 */
[----:B------:R-:W-:-:S07]  /*0a90*/  IMAD R18, R6, UR4, R19 ;  /* 0x0000000406127c24 */ /* 0x000fce000f8e0213 */
.L_x_278:
        /* <DEDUP_REMOVED lines=16> */
[----:B------:R0:W-:Y:S01]  /*0ba0*/  REDG.E.ADD.F64.RN.STRONG.GPU desc[UR6][R12.64], R8 ;  /* 0x000000080c0079a6 */ /* 0x0001e2000c10ff86 */
[----:B------:R-:W-:-:S09]  /*0bb0*/  MOV R26, R0 ;  /* 0x00000000001a7202 */ /* 0x000fd20000000f00 */
[----:B------:R-:W-:Y:S05]  /*0bc0*/  @!P1 BRA `(.L_x_276) ;  /* 0x0000000000389947 */ /* 0x000fea0003800000 */
[----:B------:R-:W-:-:S05]  /*0bd0*/  IMAD R14, R0, R16, R27 ;  /* 0x00000010000e7224 */ /* 0x000fca00078e021b */
[----:B0-----:R-:W-:-:S04]  /*0be0*/  SHF.R.S64 R13, RZ, 0x1d, R14 ;  /* 0x0000001dff0d7819 */ /* 0x001fc8000000100e */
[----:B------:R-:W-:-:S04]  /*0bf0*/  IADD3 R12, P1, R13, R10, RZ ;  /* 0x0000000a0d0c7210 */ /* 0x000fc80007f3e0ff */
[----:B------:R-:W-:Y:S02]  /*0c00*/  LEA.HI.X.SX32 R13, R14, R11, 0x3, P1 ;  /* 0x0000000b0e0d7211 */ /* 0x000fe400008f1eff */
[----:B------:R-:W-:-:S03]  /*0c10*/  ISETP.NE.AND P1, PT, R2, 0x2, PT ;  /* 0x000000020200780c */ /* 0x000fc60003f25270 */
[----:B------:R1:W-:Y:S01]  /*0c20*/  REDG.E.ADD.F64.RN.STRONG.GPU desc[UR6][R12.64], R8 ;  /* 0x000000080c0079a6 */ /* 0x0003e2000c10ff86 */
[----:B------:R-:W-:-:S09]  /*0c30*/  IMAD.MOV.U32 R26, RZ, RZ, R3 ;  /* 0x000000ffff1a7224 */ /* 0x000fd200078e0003 */
[----:B------:R-:W-:Y:S05]  /*0c40*/  @!P1 BRA `(.L_x_276) ;  /* 0x0000000000189947 */ /* 0x000fea0003800000 */
[----:B-1----:R-:W-:-:S05]  /*0c50*/  IMAD R12, R3, R16, R27 ;  /* 0x00000010030c7224 */ /* 0x002fca00078e021b */
[----:B------:R-:W-:-:S04]  /*0c60*/  SHF.R.S64 R13, RZ, 0x1d, R12 ;  /* 0x0000001dff0d7819 */ /* 0x000fc8000000100c */
[----:B------:R-:W-:-:S04]  /*0c70*/  IADD3 R10, P1, R13, R10, RZ ;  /* 0x0000000a0d0a7210 */ /* 0x000fc80007f3e0ff */
[----:B------:R-:W-:-:S05]  /*0c80*/  LEA.HI.X.SX32 R11, R12, R11, 0x3, P1 ;  /* 0x0000000b0c0b7211 */ /* 0x000fca00008f1eff */
[----:B------:R2:W-:Y:S01]  /*0c90*/  REDG.E.ADD.F64.RN.STRONG.GPU desc[UR6][R10.64], R8 ;  /* 0x000000080a0079a6 */ /* 0x0005e2000c10ff86 */
[----:B------:R-:W-:-:S07]  /*0ca0*/  IMAD.MOV.U32 R26, RZ, RZ, R4 ;  /* 0x000000ffff1a7224 */ /* 0x000fce00078e0004 */
.L_x_276:
[----:B------:R-:W-:Y:S05]  /*0cb0*/  BSYNC B2 ;  /* 0x0000000000027941 */ /* 0x000fea0003800000 */
.L_x_275:
[----:B------:R-:W-:Y:S05]  /*0cc0*/  @!P0 BRA `(.L_x_274) ;  /* 0x0000000000408947 */ /* 0x000fea0003800000 */
[----:B------:R-:W3:Y:S08]  /*0cd0*/  LDC R29, c[0x0][0x298] ;  /* 0x0000a600ff1d7b82 */ /* 0x000ef00000000800 */
[----:B--2---:R-:W2:Y:S02]  /*0ce0*/  LDC.64 R10, c[0x0][0x258] ;  /* 0x00009600ff0a7b82 */ /* 0x004ea40000000a00 */
.L_x_277:
[----:B---34-:R-:W-:-:S05]  /*0cf0*/  IMAD R14, R26, R29, R27 ;  /* 0x0000001d1a0e7224 */ /* 0x018fca00078e021b */
[----:B01----:R-:W-:-:S04]  /*0d00*/  SHF.R.S64 R13, RZ, 0x1d, R14 ;  /* 0x0000001dff0d7819 */ /* 0x003fc8000000100e */
[----:B--2---:R-:W-:-:S04]  /*0d10*/  IADD3 R12, P1, R13, R10, RZ ;  /* 0x0000000a0d0c7210 */ /* 0x004fc80007f3e0ff */
[----:B------:R-:W-:Y:S01]  /*0d20*/  LEA.HI.X.SX32 R13, R14, R11, 0x3, P1 ;  /* 0x0000000b0e0d7211 */ /* 0x000fe200008f1eff */
[----:B------:R-:W-:Y:S02]  /*0d30*/  VIADD R26, R26, 0x4 ;  /* 0x000000041a1a7836 */ /* 0x000fe40000000000 */
[----:B------:R-:W-:-:S03]  /*0d40*/  IMAD.WIDE R14, R29, 0x8, R12 ;  /* 0x000000081d0e7825 */ /* 0x000fc600078e020c */
[----:B------:R-:W-:Y:S01]  /*0d50*/  ISETP.GE.AND P1, PT, R26, R5, PT ;  /* 0x000000051a00720c */ /* 0x000fe20003f26270 */
[----:B------:R4:W-:Y:S01]  /*0d60*/  REDG.E.ADD.F64.RN.STRONG.GPU desc[UR6][R12.64], R8 ;  /* 0x000000080c0079a6 */ /* 0x0009e2000c10ff86 */
[----:B------:R-:W-:-:S03]  /*0d70*/  IMAD.WIDE R16, R29, 0x8, R14 ;  /* 0x000000081d107825 */ /* 0x000fc600078e020e */
[----:B------:R4:W-:Y:S04]  /*0d80*/  REDG.E.ADD.F64.RN.STRONG.GPU desc[UR6][R14.64], R8 ;  /* 0x000000080e0079a6 */ /* 0x0009e8000c10ff86 */
[----:B------:R4:W-:Y:S01]  /*0d90*/  REDG.E.ADD.F64.RN.STRONG.GPU desc[UR6][R16.64], R8 ;  /* 0x00000008100079a6 */ /* 0x0009e2000c10ff86 */
[----:B------:R-:W-:-:S05]  /*0da0*/  IMAD.WIDE R20, R29, 0x8, R16 ;  /* 0x000000081d147825 */ /* 0x000fca00078e0210 */
[----:B------:R4:W-:Y:S01]  /*0db0*/  REDG.E.ADD.F64.RN.STRONG.GPU desc[UR6][R20.64], R8 ;  /* 0x00000008140079a6 */ /* 0x0009e2000c10ff86 */
[----:B------:R-:W-:Y:S05]  /*0dc0*/  @!P1 BRA `(.L_x_277) ;  /* 0xfffffffc00c89947 */ /* 0x000fea000383ffff */
.L_x_274:
[----:B------:R-:W-:Y:S05]  /*0dd0*/  BSYNC B1 ;  /* 0x0000000000017941 */ /* 0x000fea0003800000 */
.L_x_273:
[----:B------:R-:W-:-:S05]  /*0de0*/  VIADD R25, R25, 0x1 ;  /* 0x0000000119197836 */ /* 0x000fca0000000000 */
[----:B------:R-:W-:-:S13]  /*0df0*/  ISETP.GE.AND P1, PT, R25, R24, PT ;  /* 0x000000181900720c */ /* 0x000fda0003f26270 */
[----:B------:R-:W-:Y:S05]  /*0e00*/  @!P1 BRA `(.L_x_278) ;  /* 0xfffffffc00249947 */ /* 0x000fea000383ffff */
.L_x_272:
[----:B------:R-:W-:Y:S05]  /*0e10*/  BSYNC B0 ;  /* 0x0000000000007941 */ /* 0x000fea0003800000 */
.L_x_271:
[----:B------:R-:W-:-:S05]  /*0e20*/  VIADD R6, R6, 0x1 ;  /* 0x0000000106067836 */ /* 0x000fca0000000000 */
[----:B------:R-:W-:-:S13]  /*0e30*/  ISETP.GE.AND P1, PT, R6, R23, PT ;  /* 0x000000170600720c */ /* 0x000fda0003f26270 */
[----:B------:R-:W-:Y:S05]  /*0e40*/  @!P1 BRA `(.L_x_279) ;  /* 0xfffffff800fc9947 */ /* 0x000fea000383ffff */
[----:B------:R-:W-:Y:S05]  /*0e50*/  EXIT ;  /* 0x000000000000794d */ /* 0x000fea0003800000 */
        .weak           $__internal_8_$__cuda_sm20_div_rn_f64_full
        .type           $__internal_8_$__cuda_sm20_div_rn_f64_full,@function
        .size           $__internal_8_$__cuda_sm20_div_rn_f64_full,($__internal_9_$__cuda_sm20_div_s64 - $__internal_8_$__cuda_sm20_div_rn_f64_full)
$__internal_8_$__cuda_sm20_div_rn_f64_full:
[C---:B------:R-:W-:Y:S01]  /*0e60*/  FSETP.GEU.AND P0, PT, |R29|.reuse, 1.469367938527859385e-39, PT ;  /* 0x001000001d00780b */ /* 0x040fe20003f0e200 */
[--C-:B------:R-:W-:Y:S01]  /*0e70*/  IMAD.MOV.U32 R10, RZ, RZ, R28.reuse ;  /* 0x000000ffff0a7224 */ /* 0x100fe200078e001c */
[----:B------:R-:W-:Y:S01]  /*0e80*/  LOP3.LUT R8, R29, 0x800fffff, RZ, 0xc0, !PT ;  /* 0x800fffff1d087812 */ /* 0x000fe200078ec0ff */
[----:B------:R-:W-:Y:S01]  /*0e90*/  IMAD.MOV.U32 R14, RZ, RZ, 0x1 ;  /* 0x00000001ff0e7424 */ /* 0x000fe200078e00ff */
[----:B------:R-:W-:Y:S01]  /*0ea0*/  MOV R11, R29 ;  /* 0x0000001d000b7202 */ /* 0x000fe20000000f00 */
[----:B------:R-:W-:Y:S01]  /*0eb0*/  IMAD.MOV.U32 R26, RZ, RZ, 0x1ca00000 ;  /* 0x1ca00000ff1a7424 */ /* 0x000fe200078e00ff */
[----:B------:R-:W-:Y:S01]  /*0ec0*/  LOP3.LUT R9, R8, 0x3ff00000, RZ, 0xfc, !PT ;  /* 0x3ff0000008097812 */ /* 0x000fe200078efcff */
[----:B------:R-:W-:Y:S01]  /*0ed0*/  IMAD.MOV.U32 R8, RZ, RZ, R28 ;  /* 0x000000ffff087224 */ /* 0x000fe200078e001c */
[C---:B------:R-:W-:Y:S01]  /*0ee0*/  FSETP.GEU.AND P2, PT, |R13|.reuse, 1.469367938527859385e-39, PT ;  /* 0x001000000d00780b */ /* 0x040fe20003f4e200 */
[----:B------:R-:W-:Y:S01]  /*0ef0*/  BSSY B1, `(.L_x_280) ;  /* 0x0000050000017945 */ /* 0x000fe20003800000 */
[----:B------:R-:W-:-:S02]  /*0f00*/  LOP3.LUT R25, R13, 0x7ff00000, RZ, 0xc0, !PT ;  /* 0x7ff000000d197812 */ /* 0x000fc400078ec0ff */
[----:B------:R-:W-:Y:S01]  /*0f10*/  LOP3.LUT R28, R29, 0x7ff00000, RZ, 0xc0, !PT ;  /* 0x7ff000001d1c7812 */ /* 0x000fe200078ec0ff */
[----:B------:R-:W-:-:S03]  /*0f20*/  @!P0 DMUL R8, R10, 8.98846567431157953865e+307 ;  /* 0x7fe000000a088828 */ /* 0x000fc60000000000 */
[----:B------:R-:W-:-:S03]  /*0f30*/  ISETP.GE.U32.AND P1, PT, R25, R28, PT ;  /* 0x0000001c1900720c */ /* 0x000fc60003f26070 */
[----:B------:R-:W0:Y:S02]  /*0f40*/  MUFU.RCP64H R15, R9 ;  /* 0x00000009000f7308 */ /* 0x000e240000001800 */
[----:B------:R-:W-:Y:S02]  /*0f50*/  @!P2 LOP3.LUT R16, R11, 0x7ff00000, RZ, 0xc0, !PT ;  /* 0x7ff000000b10a812 */ /* 0x000fe400078ec0ff */
[----:B------:R-:W-:Y:S02]  /*0f60*/  @!P0 LOP3.LUT R28, R9, 0x7ff00000, RZ, 0xc0, !PT ;  /* 0x7ff00000091c8812 */ /* 0x000fe400078ec0ff */
[----:B------:R-:W-:-:S04]  /*0f70*/  @!P2 ISETP.GE.U32.AND P3, PT, R25, R16, PT ;  /* 0x000000101900a20c */ /* 0x000fc80003f66070 */
[----:B------:R-:W-:-:S04]  /*0f80*/  @!P2 SEL R17, R26, 0x63400000, !P3 ;  /* 0x634000001a11a807 */ /* 0x000fc80005800000 */
[----:B------:R-:W-:Y:S01]  /*0f90*/  @!P2 LOP3.LUT R20, R17, 0x80000000, R13, 0xf8, !PT ;  /* 0x800000001114a812 */ /* 0x000fe200078ef80d */
[----:B0-----:R-:W-:-:S03]  /*0fa0*/  DFMA R18, R14, -R8, 1 ;  /* 0x3ff000000e12742b */ /* 0x001fc60000000808 */
[----:B------:R-:W-:Y:S01]  /*0fb0*/  @!P2 LOP3.LUT R21, R20, 0x100000, RZ, 0xfc, !PT ;  /* 0x001000001415a812 */ /* 0x000fe200078efcff */
[----:B------:R-:W-:-:S04]  /*0fc0*/  @!P2 IMAD.MOV.U32 R20, RZ, RZ, RZ ;  /* 0x000000ffff14a224 */ /* 0x000fc800078e00ff */
[----:B------:R-:W-:-:S08]  /*0fd0*/  DFMA R18, R18, R18, R18 ;  /* 0x000000121212722b */ /* 0x000fd00000000012 */
[----:B------:R-:W-:Y:S01]  /*0fe0*/  DFMA R18, R14, R18, R14 ;  /* 0x000000120e12722b */ /* 0x000fe2000000000e */
[----:B------:R-:W-:Y:S01]  /*0ff0*/  SEL R15, R26, 0x63400000, !P1 ;  /* 0x634000001a0f7807 */ /* 0x000fe20004800000 */
[----:B------:R-:W-:-:S03]  /*1000*/  IMAD.MOV.U32 R14, RZ, RZ, R12 ;  /* 0x000000ffff0e7224 */ /* 0x000fc600078e000c */
[----:B------:R-:W-:-:S03]  /*1010*/  LOP3.LUT R15, R15, 0x800fffff, R13, 0xf8, !PT ;  /* 0x800fffff0f0f7812 */ /* 0x000fc600078ef80d */
[----:B------:R-:W-:-:S03]  /*1020*/  DFMA R16, R18, -R8, 1 ;  /* 0x3ff000001210742b */ /* 0x000fc60000000808 */
[----:B------:R-:W-:-:S05]  /*1030*/  @!P2 DFMA R14, R14, 2, -R20 ;  /* 0x400000000e0ea82b */ /* 0x000fca0000000814 */
[----:B------:R-:W-:-:S08]  /*1040*/  DFMA R16, R18, R16, R18 ;  /* 0x000000101210722b */ /* 0x000fd00000000012 */
[----:B------:R-:W-:-:S08]  /*1050*/  DMUL R18, R16, R14 ;  /* 0x0000000e10127228 */ /* 0x000fd00000000000 */
[----:B------:R-:W-:-:S08]  /*1060*/  DFMA R20, R18, -R8, R14 ;  /* 0x800000081214722b */ /* 0x000fd0000000000e */
[----:B------:R-:W-:Y:S01]  /*1070*/  DFMA R20, R16, R20, R18 ;  /* 0x000000141014722b */ /* 0x000fe20000000012 */
[----:B------:R-:W-:Y:S01]  /*1080*/  IMAD.MOV.U32 R19, RZ, RZ, R25 ;  /* 0x000000ffff137224 */ /* 0x000fe200078e0019 */
[----:B------:R-:W-:-:S04]  /*1090*/  @!P2 LOP3.LUT R19, R15, 0x7ff00000, RZ, 0xc0, !PT ;  /* 0x7ff000000f13a812 */ /* 0x000fc800078ec0ff */
[----:B------:R-:W-:-:S04]  /*10a0*/  IADD3 R16, R19, -0x1, RZ ;  /* 0xffffffff13107810 */ /* 0x000fc80007ffe0ff */
[----:B------:R-:W-:Y:S01]  /*10b0*/  ISETP.GT.U32.AND P0, PT, R16, 0x7feffffe, PT ;  /* 0x7feffffe1000780c */ /* 0x000fe20003f04070 */
[----:B------:R-:W-:-:S05]  /*10c0*/  VIADD R16, R28, 0xffffffff ;  /* 0xffffffff1c107836 */ /* 0x000fca0000000000 */
[----:B------:R-:W-:-:S13]  /*10d0*/  ISETP.GT.U32.OR P0, PT, R16, 0x7feffffe, P0 ;  /* 0x7feffffe1000780c */ /* 0x000fda0000704470 */
        /* <DEDUP_REMOVED lines=13> */
[----:B------:R-:W-:-:S09]  /*11b0*/  IMAD.MOV.U32 R12, RZ, RZ, RZ ;  /* 0x000000ffff0c7224 */ /* 0x000fd200078e00ff */
[C---:B------:R-:W-:Y:S02]  /*11c0*/  FSETP.NEU.AND P0, PT, R9.reuse, RZ, PT ;  /* 0x000000ff0900720b */ /* 0x040fe40003f0d000 */
[----:B------:R-:W-:-:S04]  /*11d0*/  LOP3.LUT R11, R9, 0x80000000, R11, 0x48, !PT ;  /* 0x80000000090b7812 */ /* 0x000fc800078e480b */
[----:B------:R-:W-:-:S07]  /*11e0*/  LOP3.LUT R13, R11, R13, RZ, 0xfc, !PT ;  /* 0x0000000d0b0d7212 */ /* 0x000fce00078efcff */
[----:B------:R-:W-:Y:S05]  /*11f0*/  @!P0 BRA `(.L_x_282) ;  /* 0x00000000007c8947 */ /* 0x000fea0003800000 */
[----:B------:R-:W-:Y:S01]  /*1200*/  IMAD.MOV R9, RZ, RZ, -R18 ;  /* 0x000000ffff097224 */ /* 0x000fe200078e0a12 */
[----:B------:R-:W-:Y:S01]  /*1210*/  MOV R8, RZ ;  /* 0x000000ff00087202 */ /* 0x000fe20000000f00 */
[----:B------:R-:W-:-:S05]  /*1220*/  DMUL.RP R12, R20, R12 ;  /* 0x0000000c140c7228 */ /* 0x000fca0000008000 */
[----:B------:R-:W-:-:S05]  /*1230*/  DFMA R8, R16, -R8, R20 ;  /* 0x800000081008722b */ /* 0x000fca0000000014 */
[----:B------:R-:W-:Y:S02]  /*1240*/  LOP3.LUT R11, R13, R11, RZ, 0x3c, !PT ;  /* 0x0000000b0d0b7212 */ /* 0x000fe400078e3cff */
[----:B------:R-:W-:-:S04]  /*1250*/  IADD3 R8, -R18, -0x43300000, RZ ;  /* 0xbcd0000012087810 */ /* 0x000fc80007ffe1ff */
[----:B------:R-:W-:-:S04]  /*1260*/  FSETP.NEU.AND P0, PT, |R9|, R8, PT ;  /* 0x000000080900720b */ /* 0x000fc80003f0d200 */
[----:B------:R-:W-:Y:S02]  /*1270*/  FSEL R16, R12, R16, !P0 ;  /* 0x000000100c107208 */ /* 0x000fe40004000000 */
[----:B------:R-:W-:Y:S01]  /*1280*/  FSEL R17, R11, R17, !P0 ;  /* 0x000000110b117208 */ /* 0x000fe20004000000 */
[----:B------:R-:W-:Y:S06]  /*1290*/  BRA `(.L_x_282) ;  /* 0x0000000000547947 */ /* 0x000fec0003800000 */
.L_x_281:
[----:B------:R-:W-:-:S14]  /*12a0*/  DSETP.NAN.AND P0, PT, R12, R12, PT ;  /* 0x0000000c0c00722a */ /* 0x000fdc0003f08000 */
[----:B------:R-:W-:Y:S05]  /*12b0*/  @P0 BRA `(.L_x_283) ;  /* 0x0000000000440947 */ /* 0x000fea0003800000 */
[----:B------:R-:W-:-:S14]  /*12c0*/  DSETP.NAN.AND P0, PT, R10, R10, PT ;  /* 0x0000000a0a00722a */ /* 0x000fdc0003f08000 */
[----:B------:R-:W-:Y:S05]  /*12d0*/  @P0 BRA `(.L_x_284) ;  /* 0x0000000000300947 */ /* 0x000fea0003800000 */
[----:B------:R-:W-:Y:S01]  /*12e0*/  ISETP.NE.AND P0, PT, R19, R28, PT ;  /* 0x0000001c1300720c */ /* 0x000fe20003f05270 */
[----:B------:R-:W-:Y:S02]  /*12f0*/  IMAD.MOV.U32 R16, RZ, RZ, 0x0 ;  /* 0x00000000ff107424 */ /* 0x000fe400078e00ff */
[----:B------:R-:W-:-:S10]  /*1300*/  IMAD.MOV.U32 R17, RZ, RZ, -0x80000 ;  /* 0xfff80000ff117424 */ /* 0x000fd400078e00ff */
        /* <DEDUP_REMOVED lines=9> */
.L_x_284:
[----:B------:R-:W-:Y:S01]  /*13a0*/  LOP3.LUT R17, R11, 0x80000, RZ, 0xfc, !PT ;  /* 0x000800000b117812 */ /* 0x000fe200078efcff */
[----:B------:R-:W-:Y:S01]  /*13b0*/  IMAD.MOV.U32 R16, RZ, RZ, R10 ;  /* 0x000000ffff107224 */ /* 0x000fe200078e000a */
[----:B------:R-:W-:Y:S06]  /*13c0*/  BRA `(.L_x_282) ;  /* 0x0000000000087947 */ /* 0x000fec0003800000 */
.L_x_283:
[----:B------:R-:W-:Y:S02]  /*13d0*/  LOP3.LUT R17, R13, 0x80000, RZ, 0xfc, !PT ;  /* 0x000800000d117812 */ /* 0x000fe400078efcff */
[----:B------:R-:W-:-:S07]  /*13e0*/  MOV R16, R12 ;  /* 0x0000000c00107202 */ /* 0x000fce0000000f00 */
.L_x_282:
[----:B------:R-:W-:Y:S05]  /*13f0*/  BSYNC B1 ;  /* 0x0000000000017941 */ /* 0x000fea0003800000 */
.L_x_280:
[----:B------:R-:W-:Y:S02]  /*1400*/  IMAD.MOV.U32 R8, RZ, RZ, R0 ;  /* 0x000000ffff087224 */ /* 0x000fe400078e0000 */
[----:B------:R-:W-:-:S04]  /*1410*/  IMAD.MOV.U32 R9, RZ, RZ, 0x0 ;  /* 0x00000000ff097424 */ /* 0x000fc800078e00ff */
[----:B------:R-:W-:Y:S05]  /*1420*/  RET.REL.NODEC R8 `(_ZN2at6native49_GLOBAL__N__09e94e3a_16_AveragePool3d_cu_a8eae74c40avg_pool3d_cuda_update_grad_input_atomicIddEEvNS_27GenericPackedTensorAccessorIKT_Lm4ENS_16DefaultPtrTraitsElEENS3_IS4_Lm4ES6_lEEiiiiiiiiibiii) ;  /* 0xffffffe808f47950 */ /* 0x000fea0003c3ffff */
        .weak           $__internal_9_$__cuda_sm20_div_s64
        .type           $__internal_9_$__cuda_sm20_div_s64,@function
        .size           $__internal_9_$__cuda_sm20_div_s64,(.L_x_841 - $__internal_9_$__cuda_sm20_div_s64)
$__internal_9_$__cuda_sm20_div_s64:
        /* <DEDUP_REMOVED lines=58> */
[----:B------:R-:W-:-:S02]  /*17d0*/  VIADD R4, R11, 0x1 ;  /* 0x000000010b047836 */ /* 0x000fc40000000000 */
[----:B------:R-:W-:Y:S01]  /*17e0*/  IMAD.MOV.U32 R7, RZ, RZ, 0x0 ;  /* 0x00000000ff077424 */ /* 0x000fe200078e00ff */
[----:B------:R-:W-:-:S04]  /*17f0*/  ISETP.GE.U32.AND.EX P0, PT, R9, R5, PT, P0 ;  /* 0x000000050900720c */ /* 0x000fc80003f06100 */
[----:B------:R-:W-:Y:S02]  /*1800*/  SEL R4, R4, R11, P0 ;  /* 0x0000000b04047207 */ /* 0x000fe40000000000 */
[----:B------:R-:W-:-:S03]  /*1810*/  ISETP.NE.U32.AND P0, PT, R2, RZ, PT ;  /* 0x000000ff0200720c */ /* 0x000fc60003f05070 */
[----:B------:R-:W-:Y:S01]  /*1820*/  IMAD.MOV R5, RZ, RZ, -R4 ;  /* 0x000000ffff057224 */ /* 0x000fe200078e0a04 */
[----:B------:R-:W-:-:S04]  /*1830*/  ISETP.NE.AND.EX P0, PT, R3, RZ, PT, P0 ;  /* 0x000000ff0300720c */ /* 0x000fc80003f05300 */
[----:B------:R-:W-:-:S04]  /*1840*/  SEL R2, R5, R4, !P1 ;  /* 0x0000000405027207 */ /* 0x000fc80004800000 */
[----:B------:R-:W-:Y:S01]  /*1850*/  SEL R2, R2, 0xffffffff, P0 ;  /* 0xffffffff02027807 */ /* 0x000fe20000000000 */
[----:B------:R-:W-:Y:S06]  /*1860*/  RET.REL.NODEC R6 `(_ZN2at6native49_GLOBAL__N__09e94e3a_16_AveragePool3d_cu_a8eae74c40avg_pool3d_cuda_update_grad_input_atomicIddEEvNS_27GenericPackedTensorAccessorIKT_Lm4ENS_16DefaultPtrTraitsElEENS3_IS4_Lm4ES6_lEEiiiiiiiiibiii) ;  /* 0xffffffe406e47950 */ /* 0x000fec0003c3ffff */
.L_x_285:
        /* <DEDUP_REMOVED lines=9> */
.L_x_841:


//--------------------- .text._ZN2at6native49_GLOBAL__N__09e94e3a_16_AveragePool3d_cu_a8eae74c44avg_pool3d_single_backward_out_frame_stride1IN3c108BFloat16EfEEvNS_27GenericPackedTensorAccessorIKT_Lm4ENS_16DefaultPtrTraitsElEENS5_IS6_Lm4ES8_lEEiiiT0_i --------------------------
	.section	.text._ZN2at6native49_GLOBAL__N__09e94e3a_16_AveragePool3d_cu_a8eae74c44avg_pool3d_single_backward_out_frame_stride1IN3c108BFloat16EfEEvNS_27GenericPackedTensorAccessorIKT_Lm4ENS_16DefaultPtrTraitsElEENS5_IS6_Lm4ES8_lEEiiiT0_i,"ax",@progbits
	.align	128
.text._ZN2at6native49_GLOBAL__N__09e94e3a_16_AveragePool3d_cu_a8eae74c44avg_pool3d_single_backward_out_frame_stride1IN3c108BFloat16EfEEvNS_27GenericPackedTensorAccessorIKT_Lm4ENS_16DefaultPtrTraitsElEENS5_IS6_Lm4ES8_lEEiiiT0_i:
        .type           _ZN2at6native49_GLOBAL__N__09e94e3a_16_AveragePool3d_cu_a8eae74c44avg_pool3d_single_backward_out_frame_stride1IN3c108BFloat16EfEEvNS_27GenericPackedTensorAccessorIKT_Lm4ENS_16DefaultPtrTraitsElEENS5_IS6_Lm4ES8_lEEiiiT0_i,@function
        .size           _ZN2at6native49_GLOBAL__N__09e94e3a_16_AveragePool3d_cu_a8eae74c44avg_pool3d_single_backward_out_frame_stride1IN3c108BFloat16EfEEvNS_27GenericPackedTensorAccessorIKT_Lm4ENS_16DefaultPtrTraitsElEENS5_IS6_Lm4ES8_lEEiiiT0_i,(.L_x_844 - _ZN2at6native49_GLOBAL__N__09e94e3a_16_AveragePool3d_cu_a8eae74c44avg_pool3d_single_backward_out_frame_stride1IN3c108BFloat16EfEEvNS_27GenericPackedTensorAccessorIKT_Lm4ENS_16DefaultPtrTraitsElEENS5_IS6_Lm4ES8_lEEiiiT0_i)
        .other          _ZN2at6native49_GLOBAL__N__09e94e3a_16_AveragePool3d_cu_a8eae74c44avg_pool3d_single_backward_out_frame_stride1IN3c108BFloat16EfEEvNS_27GenericPackedTensorAccessorIKT_Lm4ENS_16DefaultPtrTraitsElEENS5_IS6_Lm4ES8_lEEiiiT0_i,@"STO_CUDA_ENTRY STV_DEFAULT"
_ZN2at6native49_GLOBAL__N__09e94e3a_16_AveragePool3d_cu_a8eae74c44avg_pool3d_single_backward_out_frame_stride1IN3c108BFloat16EfEEvNS_27GenericPackedTensorAccessorIKT_Lm4ENS_16DefaultPtrTraitsElEENS5_IS6_Lm4ES8_lEEiiiT0_i:
[----:B------:R-:W-:Y:S01]  /*0000*/  LDC R1, c[0x0][0x28] ;  /* 0x00000a00ff017b82 */ /* 0x000fe20000000800 */
[----:B------:R-:W0:Y:S07]  /*0010*/  S2R R6, SR_CTAID.X ;  /* 0x0000000000067919 */ /* 0x000e2e0000002500 */
[----:B------:R-:W1:Y:S01]  /*0020*/  S2UR UR4, SR_CTAID.Z ;  /* 0x00000000000479c3 */ /* 0x000e620000002700 */
[----:B------:R-:W-:Y:S01]  /*0030*/  ULDC UR7, c[0x0][0x26c] ;  /* 0x00009b0000077ab9 */ /* 0x000fe20000000800 */
[----:B------:R-:W-:Y:S01]  /*0040*/  ULDC UR5, c[0x0][0x2b0] ;  /* 0x0000ac0000057ab9 */ /* 0x000fe20000000800 */
[----:B------:R-:W2:Y:S01]  /*0050*/  S2R R0, SR_CTAID.Y ;  /* 0x0000000000007919 */ /* 0x000ea20000002600 */
[----:B------:R-:W-:Y:S01]  /*0060*/  ISETP.NE.U32.AND P0, PT, RZ, UR7, PT ;  /* 0x00000007ff007c0c */ /* 0x000fe2000bf05070 */
[----:B------:R-:W-:Y:S01]  /*0070*/  ULDC UR6, c[0x0][0x0] ;  /* 0x0000000000067ab9 */ /* 0x000fe20000000800 */
[----:B------:R-:W2:Y:S01]  /*0080*/  S2R R3, SR_TID.Y ;  /* 0x0000000000037919 */ /* 0x000ea20000002200 */
[----:B------:R-:W3:Y:S01]  /*0090*/  S2R R7, SR_TID.X ;  /* 0x0000000000077919 */ /* 0x000ee20000002100 */
[----:B-1----:R-:W-:-:S03]  /*00a0*/  UIADD3 UR4, UR4, UR5, URZ ;  /* 0x0000000504047290 */ /* 0x002fc6000fffe03f */
[----:B------:R-:W-:Y:S01]  /*00b0*/  ULDC UR5, c[0x0][0x4] ;  /* 0x0000010000057ab9 */ /* 0x000fe20000000800 */
[----:B0-----:R-:W-:Y:S02]  /*00c0*/  IMAD R6, R6, UR6, RZ ;  /* 0x0000000606067c24 */ /* 0x001fe4000f8e02ff */
[----:B--2---:R-:W-:Y:S02]  /*00d0*/  IMAD R0, R0, UR5, R3 ;  /* 0x0000000500007c24 */ /* 0x004fe4000f8e0203 */
[----:B---3--:R-:W-:Y:S01]  /*00e0*/  IMAD.IADD R2, R6, 0x1, R7 ;  /* 0x0000000106027824 */ /* 0x008fe200078e0207 */
[----:B------:R-:W-:Y:S06]  /*00f0*/  @!P0 BRA `(.L_x_286) ;  /* 0x0000000000188947 */ /* 0x000fec0003800000 */
[----:B------:R-:W-:-:S07]  /*0100*/  MOV R10, 0x120 ;  /* 0x00000120000a7802 */ /* 0x000fce0000000f00 */
[----:B------:R-:W-:Y:S05]  /*0110*/  CALL.REL.NOINC `($__internal_10_$__cuda_sm20_div_s64) ;  /* 0x0000001000c87944 */ /* 0x000fea0003c00000 */
[----:B------:R-:W0:Y:S01]  /*0120*/  LDC R4, c[0x0][0x268] ;  /* 0x00009a00ff047b82 */ /* 0x000e220000000800 */
[----:B------:R-:W-:-:S04]  /*0130*/  IMAD.MOV R5, RZ, RZ, -R3 ;  /* 0x000000ffff057224 */ /* 0x000fc800078e0a03 */
[----:B0-----:R-:W-:Y:S01]  /*0140*/  IMAD R5, R5, R4, UR4 ;  /* 0x0000000405057e24 */ /* 0x001fe2000f8e0204 */
[----:B------:R-:W-:Y:S06]  /*0150*/  BRA `(.L_x_287) ;  /* 0x0000000000547947 */ /* 0x000fec0003800000 */
.L_x_286:
[----:B------:R-:W0:Y:S02]  /*0160*/  LDC R8, c[0x0][0x268] ;  /* 0x00009a00ff087b82 */ /* 0x000e240000000800 */
[----:B0-----:R-:W0:Y:S01]  /*0170*/  I2F.U32.RP R3, R8 ;  /* 0x0000000800037306 */ /* 0x001e220000209000 */
[----:B------:R-:W-:-:S07]  /*0180*/  ISETP.NE.U32.AND P2, PT, R8, RZ, PT ;  /* 0x000000ff0800720c */ /* 0x000fce0003f45070 */
[----:B0-----:R-:W0:Y:S02]  /*0190*/  MUFU.RCP R3, R3 ;  /* 0x0000000300037308 */ /* 0x001e240000001000 */
[----:B0-----:R-:W-:-:S06]  /*01a0*/  IADD3 R4, R3, 0xffffffe, RZ ;  /* 0x0ffffffe03047810 */ /* 0x001fcc0007ffe0ff */
        /* <DEDUP_REMOVED lines=12> */
[----:B------:R-:W-:Y:S02]  /*0270*/  @P1 IADD3 R3, R3, 0x1, RZ ;  /* 0x0000000103031810 */ /* 0x000fe40007ffe0ff */
[----:B------:R-:W-:-:S05]  /*0280*/  @!P2 LOP3.LUT R3, RZ, R8, RZ, 0x33, !PT ;  /* 0x00000008ff03a212 */ /* 0x000fca00078e33ff */
[----:B------:R-:W-:-:S04]  /*0290*/  IMAD.MOV R5, RZ, RZ, -R3 ;  /* 0x000000ffff057224 */ /* 0x000fc800078e0a03 */
[----:B------:R-:W-:-:S07]  /*02a0*/  IMAD R5, R8, R5, UR4 ;  /* 0x0000000408057e24 */ /* 0x000fce000f8e0205 */
.L_x_287:
        /* <DEDUP_REMOVED lines=12> */
[----:B------:R-:W-:Y:S02]  /*0370*/  SHF.R.S32.HI R12, RZ, 0x1f, R3 ;  /* 0x0000001fff0c7819 */ /* 0x000fe40000011403 */
[----:B------:R-:W-:-:S04]  /*0380*/  MOV R20, RZ ;  /* 0x000000ff00147202 */ /* 0x000fc80000000f00 */
[----:B------:R-:W1:Y:S08]  /*0390*/  LDC R10, c[0x0][0x220] ;  /* 0x00008800ff0a7b82 */ /* 0x000e700000000800 */
[----:B------:R-:W2:Y:S01]  /*03a0*/  LDC R11, c[0x0][0x2a8] ;  /* 0x0000aa00ff0b7b82 */ /* 0x000ea20000000800 */
[----:B0-----:R-:W-:Y:S02]  /*03b0*/  IADD3 R4, R5, 0x1, -R8 ;  /* 0x0000000105047810 */ /* 0x001fe40007ffe808 */
[----:B------:R-:W-:-:S02]  /*03c0*/  IADD3 R8, R0, 0x1, -R9 ;  /* 0x0000000100087810 */ /* 0x000fc40007ffe809 */
[----:B------:R-:W-:Y:S02]  /*03d0*/  VIMNMX R4, RZ, R4, !PT ;  /* 0x00000004ff047248 */ /* 0x000fe40007fe0100 */
[----:B------:R-:W-:Y:S02]  /*03e0*/  VIMNMX R8, RZ, R8, !PT ;  /* 0x00000008ff087248 */ /* 0x000fe40007fe0100 */
[----:B-1----:R-:W-:-:S04]  /*03f0*/  VIADDMNMX R13, R5, 0x1, R10, PT ;  /* 0x00000001050d7846 */ /* 0x002fc8000380010a */
[----:B------:R-:W-:Y:S02]  /*0400*/  ISETP.GE.AND P0, PT, R4, R13, PT ;  /* 0x0000000d0400720c */ /* 0x000fe40003f06270 */
[----:B--2---:R-:W-:-:S04]  /*0410*/  IADD3 R9, R2, 0x1, -R11 ;  /* 0x0000000102097810 */ /* 0x004fc80007ffe80b */
[----:B------:R-:W-:-:S07]  /*0420*/  VIMNMX R9, RZ, R9, !PT ;  /* 0x00000009ff097248 */ /* 0x000fce0007fe0100 */
[----:B------:R-:W-:Y:S05]  /*0430*/  @P0 BRA `(.L_x_288) ;  /* 0x0000000c00800947 */ /* 0x000fea0003800000 */
[----:B------:R-:W-:Y:S01]  /*0440*/  SHF.R.S32.HI R10, RZ, 0x1f, R8 ;  /* 0x0000001fff0a7819 */ /* 0x000fe20000011408 */
[----:B------:R-:W-:Y:S01]  /*0450*/  ULDC.64 UR4, c[0x0][0x248] ;  /* 0x0000920000047ab9 */ /* 0x000fe20000000a00 */
[----:B------:R-:W-:Y:S01]  /*0460*/  ULDC.64 UR6, c[0x0][0x238] ;  /* 0x00008e0000067ab9 */ /* 0x000fe20000000a00 */
[----:B------:R-:W-:Y:S01]  /*0470*/  IMAD.WIDE.U32 R14, R8, UR4, RZ ;  /* 0x00000004080e7c25 */ /* 0x000fe2000f8e00ff */
[----:B------:R-:W-:Y:S01]  /*0480*/  IADD3 R6, -R7, -0x2, -R6 ;  /* 0xfffffffe07067810 */ /* 0x000fe20007ffe906 */
[----:B------:R-:W-:Y:S02]  /*0490*/  HFMA2.MMA R20, -RZ, RZ, 0, 0 ;  /* 0x00000000ff147435 */ /* 0x000fe400000001ff */
[----:B------:R-:W-:Y:S01]  /*04a0*/  IMAD R11, R10, UR4, RZ ;  /* 0x000000040a0b7c24 */ /* 0x000fe2000f8e02ff */
[----:B------:R-:W-:-:S03]  /*04b0*/  SHF.R.S32.HI R10, RZ, 0x1f, R9 ;  /* 0x0000001fff0a7819 */ /* 0x000fc60000011409 */
[----:B------:R-:W-:Y:S01]  /*04c0*/  IMAD R11, R8, UR5, R11 ;  /* 0x00000005080b7c24 */ /* 0x000fe2000f8e020b */
[----:B------:R-:W-:Y:S01]  /*04d0*/  ULDC.64 UR4, c[0x0][0x250] ;  /* 0x0000940000047ab9 */ /* 0x000fe20000000a00 */
[----:B------:R-:W-:Y:S02]  /*04e0*/  IMAD R8, R12, UR6, RZ ;  /* 0x000000060c087c24 */ /* 0x000fe4000f8e02ff */
[----:B------:R-:W-:Y:S02]  /*04f0*/  IMAD.IADD R15, R15, 0x1, R11 ;  /* 0x000000010f0f7824 */ /* 0x000fe400078e020b */
[----:B------:R-:W0:Y:S01]  /*0500*/  LDC R11, c[0x0][0x230] ;  /* 0x00008c00ff0b7b82 */ /* 0x000e220000000800 */
[C---:B------:R-:W-:Y:S02]  /*0510*/  IMAD R8, R3.reuse, UR7, R8 ;  /* 0x0000000703087c24 */ /* 0x040fe4000f8e0208 */
[----:B------:R-:W-:-:S04]  /*0520*/  IMAD.WIDE.U32 R12, R3, UR6, R14 ;  /* 0x00000006030c7c25 */ /* 0x000fc8000f8e000e */
[----:B------:R-:W-:Y:S01]  /*0530*/  IMAD R10, R10, UR4, RZ ;  /* 0x000000040a0a7c24 */ /* 0x000fe2000f8e02ff */
[----:B------:R-:W-:Y:S01]  /*0540*/  IADD3 R13, R8, R13, RZ ;  /* 0x0000000d080d7210 */ /* 0x000fe20007ffe0ff */
[----:B------:R-:W-:-:S04]  /*0550*/  IMAD.WIDE.U32 R14, R9, UR4, R14 ;  /* 0x00000004090e7c25 */ /* 0x000fc8000f8e000e */
[C---:B------:R-:W-:Y:S01]  /*0560*/  IMAD R17, R9.reuse, UR5, R10 ;  /* 0x0000000509117c24 */ /* 0x040fe2000f8e020a */
[----:B------:R-:W-:Y:S01]  /*0570*/  SHF.R.S32.HI R10, RZ, 0x1f, R4 ;  /* 0x0000001fff0a7819 */ /* 0x000fe20000011404 */
[----:B------:R-:W-:Y:S01]  /*0580*/  IMAD.WIDE.U32 R12, R9, UR4, R12 ;  /* 0x00000004090c7c25 */ /* 0x000fe2000f8e000c */
[----:B------:R-:W-:-:S03]  /*0590*/  ULDC.64 UR4, c[0x0][0x240] ;  /* 0x0000900000047ab9 */ /* 0x000fc60000000a00 */
[----:B------:R-:W-:Y:S01]  /*05a0*/  IMAD.IADD R15, R15, 0x1, R17 ;  /* 0x000000010f0f7824 */ /* 0x000fe200078e0211 */
[----:B------:R-:W-:Y:S01]  /*05b0*/  IADD3 R13, R17, R13, RZ ;  /* 0x0000000d110d7210 */ /* 0x000fe20007ffe0ff */
[----:B------:R-:W-:Y:S02]  /*05c0*/  IMAD R17, R10, UR4, RZ ;  /* 0x000000040a117c24 */ /* 0x000fe4000f8e02ff */
[----:B------:R-:W-:Y:S01]  /*05d0*/  IMAD.WIDE.U32 R14, R3, UR6, R14 ;  /* 0x00000006030e7c25 */ /* 0x000fe2000f8e000e */
[----:B0-----:R-:W-:Y:S01]  /*05e0*/  LOP3.LUT R7, RZ, R11, RZ, 0x33, !PT ;  /* 0x0000000bff077212 */ /* 0x001fe200078e33ff */
[----:B------:R-:W-:Y:S02]  /*05f0*/  ULDC.64 UR6, c[0x0][0x210] ;  /* 0x0000840000067ab9 */ /* 0x000fe40000000a00 */
[----:B------:R-:W-:Y:S01]  /*0600*/  IMAD R17, R4, UR5, R17 ;  /* 0x0000000504117c24 */ /* 0x000fe2000f8e0211 */
[----:B------:R-:W-:Y:S01]  /*0610*/  VIMNMX R10, R6, R7, !PT ;  /* 0x00000007060a7248 */ /* 0x000fe20007fe0100 */
[----:B------:R-:W-:-:S04]  /*0620*/  IMAD.WIDE.U32 R12, R4, UR4, R12 ;  /* 0x00000004040c7c25 */ /* 0x000fc8000f8e000c */
[----:B------:R-:W-:Y:S01]  /*0630*/  IMAD.IADD R15, R15, 0x1, R8 ;  /* 0x000000010f0f7824 */ /* 0x000fe200078e0208 */
[----:B------:R-:W-:Y:S02]  /*0640*/  IADD3 R7, R17, R13, RZ ;  /* 0x0000000d11077210 */ /* 0x000fe40007ffe0ff */
[----:B------:R-:W-:Y:S01]  /*0650*/  LOP3.LUT R13, RZ, R9, RZ, 0x33, !PT ;  /* 0x00000009ff0d7212 */ /* 0x000fe200078e33ff */
[----:B------:R-:W-:Y:S01]  /*0660*/  IMAD.WIDE.U32 R14, R4, UR4, R14 ;  /* 0x00000004040e7c25 */ /* 0x000fe2000f8e000e */
[----:B------:R-:W-:Y:S01]  /*0670*/  IADD3 R8, -R10, -0x2, -R9 ;  /* 0xfffffffe0a087810 */ /* 0x000fe20007ffe909 */
[----:B------:R-:W-:Y:S01]  /*0680*/  UMOV UR4, URZ ;  /* 0x0000003f00047c82 */ /* 0x000fe20008000000 */
[----:B------:R-:W-:Y:S01]  /*0690*/  LEA R6, P0, R12, UR6, 0x1 ;  /* 0x000000060c067c11 */ /* 0x000fe2000f8008ff */
[----:B------:R-:W-:Y:S01]  /*06a0*/  IMAD.IADD R13, R13, 0x1, -R10 ;  /* 0x000000010d0d7824 */ /* 0x000fe200078e0a0a */
[----:B------:R-:W-:Y:S02]  /*06b0*/  ISETP.GE.U32.AND P1, PT, R8, 0x3, PT ;  /* 0x000000030800780c */ /* 0x000fe40003f26070 */
[----:B------:R-:W-:Y:S01]  /*06c0*/  LEA.HI.X R7, R12, UR7, R7, 0x1, P0 ;  /* 0x000000070c077c11 */ /* 0x000fe200080f0c07 */
[----:B------:R-:W-:Y:S01]  /*06d0*/  IMAD.IADD R12, R15, 0x1, R17 ;  /* 0x000000010f0c7824 */ /* 0x000fe200078e0211 */
[C---:B------:R-:W-:Y:S01]  /*06e0*/  IADD3 R8, R9.reuse, 0x2, RZ ;  /* 0x0000000209087810 */ /* 0x040fe20007ffe0ff */
[----:B------:R-:W-:Y:S01]  /*06f0*/  VIADD R9, R9, 0x3 ;  /* 0x0000000309097836 */ /* 0x000fe20000000000 */
[----:B------:R-:W-:-:S02]  /*0700*/  VIADDMNMX R10, R2, 0x1, R11, PT ;  /* 0x00000001020a7846 */ /* 0x000fc4000380010b */
[----:B------:R-:W-:-:S07]  /*0710*/  LOP3.LUT R11, R13, 0x3, RZ, 0xc0, !PT ;  /* 0x000000030d0b7812 */ /* 0x000fce00078ec0ff */
.L_x_301:
[----:B------:R-:W0:Y:S01]  /*0720*/  LDC R17, c[0x0][0x2a4] ;  /* 0x0000a900ff117b82 */ /* 0x000e220000000800 */
[----:B------:R-:W-:Y:S01]  /*0730*/  IADD3 R4, R4, 0x1, RZ ;  /* 0x0000000104047810 */ /* 0x000fe20007ffe0ff */
[----:B------:R-:W-:Y:S06]  /*0740*/  BSSY B1, `(.L_x_289) ;  /* 0x00000aa000017945 */ /* 0x000fec0003800000 */
[----:B------:R-:W1:Y:S08]  /*0750*/  LDC R13, c[0x0][0x228] ;  /* 0x00008a00ff0d7b82 */ /* 0x000e700000000800 */
[----:B------:R-:W2:Y:S01]  /*0760*/  LDC R16, c[0x0][0x220] ;  /* 0x00008800ff107b82 */ /* 0x000ea20000000800 */
[----:B0-----:R-:W-:-:S04]  /*0770*/  IADD3 R18, R0, 0x1, -R17 ;  /* 0x0000000100127810 */ /* 0x001fc80007ffe811 */
[----:B------:R-:W-:Y:S02]  /*0780*/  VIMNMX R18, RZ, R18, !PT ;  /* 0x00000012ff127248 */ /* 0x000fe40007fe0100 */
[----:B-1----:R-:W-:-:S04]  /*0790*/  VIADDMNMX R13, R0, 0x1, R13, PT ;  /* 0x00000001000d7846 */ /* 0x002fc8000380010d */
[----:B------:R-:W-:Y:S02]  /*07a0*/  ISETP.GE.AND P0, PT, R18, R13, PT ;  /* 0x0000000d1200720c */ /* 0x000fe40003f06270 */
[----:B--2---:R-:W-:-:S04]  /*07b0*/  VIADDMNMX R17, R5, 0x1, R16, PT ;  /* 0x0000000105117846 */ /* 0x004fc80003800110 */
[----:B------:R-:W-:-:S07]  /*07c0*/  ISETP.GE.AND P2, PT, R4, R17, PT ;  /* 0x000000110400720c */ /* 0x000fce0003f46270 */
[----:B------:R-:W-:Y:S06]  /*07d0*/  @P0 BRA `(.L_x_290) ;  /* 0x0000000800800947 */ /* 0x000fec0003800000 */
[----:B------:R-:W-:-:S07]  /*07e0*/  IMAD.U32 R19, RZ, RZ, UR4 ;  /* 0x00000004ff137e24 */ /* 0x000fce000f8e00ff */
.L_x_300:
[----:B------:R-:W0:Y:S01]  /*07f0*/  LDC R17, c[0x0][0x2a8] ;  /* 0x0000aa00ff117b82 */ /* 0x000e220000000800 */
[----:B------:R-:W-:Y:S01]  /*0800*/  IADD3 R18, R18, 0x1, RZ ;  /* 0x0000000112127810 */ /* 0x000fe20007ffe0ff */
[----:B------:R-:W-:Y:S03]  /*0810*/  BSSY B0, `(.L_x_291) ;  /* 0x0000099000007945 */ /* 0x000fe60003800000 */
[----:B------:R-:W-:Y:S02]  /*0820*/  ISETP.GE.AND P3, PT, R18, R13, PT ;  /* 0x0000000d1200720c */ /* 0x000fe40003f66270 */
[----:B0-----:R-:W-:-:S04]  /*0830*/  IADD3 R17, R2, 0x1, -R17 ;  /* 0x0000000102117810 */ /* 0x001fc80007ffe811 */
[----:B------:R-:W-:-:S04]  /*0840*/  VIMNMX R25, RZ, R17, !PT ;  /* 0x00000011ff197248 */ /* 0x000fc80007fe0100 */
[----:B------:R-:W-:-:S13]  /*0850*/  ISETP.GE.AND P0, PT, R25, R10, PT ;  /* 0x0000000a1900720c */ /* 0x000fda0003f06270 */
[----:B------:R-:W-:Y:S05]  /*0860*/  @P0 BRA `(.L_x_292) ;  /* 0x00000008004c0947 */ /* 0x000fea0003800000 */
[----:B------:R-:W-:Y:S01]  /*0870*/  ISETP.NE.AND P0, PT, R11, RZ, PT ;  /* 0x000000ff0b00720c */ /* 0x000fe20003f05270 */
[----:B------:R-:W-:Y:S01]  /*0880*/  BSSY B2, `(.L_x_293) ;  /* 0x000001b000027945 */ /* 0x000fe20003800000 */
[----:B------:R-:W-:Y:S01]  /*0890*/  IMAD.MOV.U32 R21, RZ, RZ, R25 ;  /* 0x000000ffff157224 */ /* 0x000fe200078e0019 */
[----:B------:R-:W-:-:S10]  /*08a0*/  MOV R23, R19 ;  /* 0x0000001300177202 */ /* 0x000fd40000000f00 */
[----:B------:R-:W-:Y:S05]  /*08b0*/  @!P0 BRA `(.L_x_294) ;  /* 0x00000000005c8947 */ /* 0x000fea0003800000 */
[----:B------:R-:W-:Y:S01]  /*08c0*/  IADD3 R17, P0, R19, R14, RZ ;  /* 0x0000000e13117210 */ /* 0x000fe20007f1e0ff */
[----:B------:R-:W-:-:S03]  /*08d0*/  ULDC.64 UR6, c[0x0][0x210] ;  /* 0x0000840000067ab9 */ /* 0x000fc60000000a00 */
[----:B------:R-:W-:Y:S02]  /*08e0*/  LEA.HI.X.SX32 R22, R19, R12, 0x1, P0 ;  /* 0x0000000c13167211 */ /* 0x000fe400000f0eff */
[----:B------:R-:W-:-:S04]  /*08f0*/  LEA R16, P0, R17, UR6, 0x1 ;  /* 0x0000000611107c11 */ /* 0x000fc8000f8008ff */
[----:B------:R-:W-:-:S05]  /*0900*/  LEA.HI.X R17, R17, UR7, R22, 0x1, P0 ;  /* 0x0000000711117c11 */ /* 0x000fca00080f0c16 */
[----:B------:R-:W2:Y:S01]  /*0910*/  LDG.E.U16 R21, desc[UR8][R16.64] ;  /* 0x0000000810157981 */ /* 0x000ea2000c1e1500 */
[----:B------:R-:W-:Y:S01]  /*0920*/  ISETP.NE.AND P0, PT, R11, 0x1, PT ;  /* 0x000000010b00780c */ /* 0x000fe20003f05270 */
[----:B--2---:R-:W-:Y:S01]  /*0930*/  IMAD.U32 R23, R21, 0x10000, RZ ;  /* 0x0001000015177824 */ /* 0x004fe200078e00ff */
[----:B------:R-:W-:-:S03]  /*0940*/  IADD3 R21, R25, 0x1, RZ ;  /* 0x0000000119157810 */ /* 0x000fc60007ffe0ff */
[----:B------:R-:W-:Y:S01]  /*0950*/  FADD.FTZ R20, R20, R23 ;  /* 0x0000001714147221 */ /* 0x000fe20000010000 */
[----:B------:R-:W-:-:S07]  /*0960*/  VIADD R23, R19, 0x1 ;  /* 0x0000000113177836 */ /* 0x000fce0000000000 */
[----:B------:R-:W-:Y:S05]  /*0970*/  @!P0 BRA `(.L_x_294) ;  /* 0x00000000002c8947 */ /* 0x000fea0003800000 */
[----:B------:R-:W-:Y:S01]  /*0980*/  ISETP.NE.AND P0, PT, R11, 0x2, PT ;  /* 0x000000020b00780c */ /* 0x000fe20003f05270 */
[----:B------:R-:W2:-:S12]  /*0990*/  LDG.E.U16 R21, desc[UR8][R16.64+0x2] ;  /* 0x0000020810157981 */ /* 0x000e98000c1e1500 */
[----:B------:R-:W3:Y:S01]  /*09a0*/  @P0 LDG.E.U16 R22, desc[UR8][R16.64+0x4] ;  /* 0x0000040810160981 */ /* 0x000ee2000c1e1500 */
[C---:B------:R-:W-:Y:S01]  /*09b0*/  VIADD R23, R19.reuse, 0x2 ;  /* 0x0000000213177836 */ /* 0x040fe20000000000 */
[----:B------:R-:W-:Y:S02]  /*09c0*/  @P0 IADD3 R23, R19, 0x3, RZ ;  /* 0x0000000313170810 */ /* 0x000fe40007ffe0ff */
[----:B--2---:R-:W-:Y:S02]  /*09d0*/  SHF.L.U32 R25, R21, 0x10, RZ ;  /* 0x0000001015197819 */ /* 0x004fe400000006ff */
[----:B------:R-:W-:Y:S01]  /*09e0*/  MOV R21, R8 ;  /* 0x0000000800157202 */ /* 0x000fe20000000f00 */
[----:B------:R-:W-:Y:S02]  /*09f0*/  @P0 IMAD.MOV.U32 R21, RZ, RZ, R9 ;  /* 0x000000ffff150224 */ /* 0x000fe400078e0009 */
[----:B------:R-:W-:Y:S01]  /*0a00*/  FADD.FTZ R20, R20, R25 ;  /* 0x0000001914147221 */ /* 0x000fe20000010000 */
[----:B---3--:R-:W-:-:S04]  /*0a10*/  @P0 IMAD.U32 R27, R22, 0x10000, RZ ;  /* 0x00010000161b0824 */ /* 0x008fc800078e00ff */
[----:B------:R-:W-:-:S07]  /*0a20*/  @P0 FADD.FTZ R20, R20, R27 ;  /* 0x0000001b14140221 */ /* 0x000fce0000010000 */
.L_x_294:
[----:B------:R-:W-:Y:S05]  /*0a30*/  BSYNC B2 ;  /* 0x0000000000027941 */ /* 0x000fea0003800000 */
.L_x_293:
[----:B------:R-:W-:Y:S05]  /*0a40*/  @!P1 BRA `(.L_x_292) ;  /* 0x0000000400d49947 */ /* 0x000fea0003800000 */
[----:B------:R-:W-:Y:S01]  /*0a50*/  IADD3 R16, R10, -R21, RZ ;  /* 0x800000150a107210 */ /* 0x000fe20007ffe0ff */
[----:B------:R-:W-:Y:S01]  /*0a60*/  BSSY B2, `(.L_x_295) ;  /* 0x0000040000027945 */ /* 0x000fe20003800000 */
[----:B------:R-:W-:Y:S01]  /*0a70*/  PLOP3.LUT P0, PT, PT, PT, PT, 0x80, 0x0 ;  /* 0x000000000000781c */ /* 0x000fe20003f0f070 */
[----:B------:R-:W-:Y:S01]  /*0a80*/  IMAD.MOV.U32 R24, RZ, RZ, R6 ;  /* 0x000000ffff187224 */ /* 0x000fe200078e0006 */
[----:B------:R-:W-:Y:S02]  /*0a90*/  ISETP.GT.AND P4, PT, R16, 0xc, PT ;  /* 0x0000000c1000780c */ /* 0x000fe40003f84270 */
[----:B------:R-:W-:-:S11]  /*0aa0*/  MOV R25, R7 ;  /* 0x0000000700197202 */ /* 0x000fd60000000f00 */
[----:B------:R-:W-:Y:S05]  /*0ab0*/  @!P4 BRA `(.L_x_296) ;  /* 0x0000000000e8c947 */ /* 0x000fea0003800000 */
[----:B------:R-:W-:Y:S01]  /*0ac0*/  PLOP3.LUT P0, PT, PT, PT, PT, 0x8, 0x0 ;  /* 0x000000000000781c */ /* 0x000fe20003f0e170 */
[----:B------:R-:W-:-:S12]  /*0ad0*/  VIADD R22, R10, 0xfffffff4 ;  /* 0xfffffff40a167836 */ /* 0x000fd80000000000 */
.L_x_297:
[----:B------:R-:W-:Y:S01]  /*0ae0*/  MOV R16, R24 ;  /* 0x0000001800107202 */ /* 0x000fe20000000f00 */
[----:B------:R-:W-:-:S04]  /*0af0*/  IMAD.MOV.U32 R17, RZ, RZ, R25 ;  /* 0x000000ffff117224 */ /* 0x000fc800078e0019 */
[----:B------:R-:W-:-:S05]  /*0b00*/  IMAD.WIDE R16, R23, 0x2, R16 ;  /* 0x0000000217107825 */ /* 0x000fca00078e0210 */
[----:B------:R-:W2:Y:S04]  /*0b10*/  LDG.E.U16 R26, desc[UR8][R16.64] ;  /* 0x00000008101a7981 */ /* 0x000ea8000c1e1500 */
[----:B------:R-:W3:Y:S04]  /*0b20*/  LDG.E.U16 R28, desc[UR8][R16.64+0x2] ;  /* 0x00000208101c7981 */ /* 0x000ee8000c1e1500 */
[----:B------:R-:W4:Y:S01]  /*0b30*/  LDG.E.U16 R29, desc[UR8][R16.64+0x4] ;  /* 0x00000408101d7981 */ /* 0x000f22000c1e1500 */
[----:B--2---:R-:W-:-:S03]  /*0b40*/  SHF.L.U32 R27, R26, 0x10, RZ ;  /* 0x000000101a1b7819 */ /* 0x004fc600000006ff */
[----:B------:R-:W2:Y:S01]  /*0b50*/  LDG.E.U16 R26, desc[UR8][R16.64+0x8] ;  /* 0x00000808101a7981 */ /* 0x000ea2000c1e1500 */
[----:B---3--:R-:W-:Y:S02]  /*0b60*/  IMAD.U32 R28, R28, 0x10000, RZ ;  /* 0x000100001c1c7824 */ /* 0x008fe400078e00ff */
[----:B------:R-:W-:Y:S02]  /*0b70*/  FADD.FTZ R27, R27, R20 ;  /* 0x000000141b1b7221 */ /* 0x000fe40000010000 */
[----:B------:R-:W3:Y:S02]  /*0b80*/  LDG.E.U16 R20, desc[UR8][R16.64+0xa] ;  /* 0x00000a0810147981 */ /* 0x000ee4000c1e1500 */
[----:B------:R-:W-:Y:S02]  /*0b90*/  FADD.FTZ R28, R27, R28 ;  /* 0x0000001c1b1c7221 */ /* 0x000fe40000010000 */
[----:B------:R-:W5:Y:S01]  /*0ba0*/  LDG.E.U16 R27, desc[UR8][R16.64+0x6] ;  /* 0x00000608101b7981 */ /* 0x000f62000c1e1500 */
[----:B----4-:R-:W-:-:S05]  /*0bb0*/  SHF.L.U32 R29, R29, 0x10, RZ ;  /* 0x000000101d1d7819 */ /* 0x010fca00000006ff */
[----:B------:R-:W-:Y:S02]  /*0bc0*/  FADD.FTZ R28, R28, R29 ;  /* 0x0000001d1c1c7221 */ /* 0x000fe40000010000 */
[----:B------:R-:W4:Y:S01]  /*0bd0*/  LDG.E.U16 R29, desc[UR8][R16.64+0xc] ;  /* 0x00000c08101d7981 */ /* 0x000f22000c1e1500 */
[----:B--2---:R-:W-:Y:S01]  /*0be0*/  SHF.L.U32 R26, R26, 0x10, RZ ;  /* 0x000000101a1a7819 */ /* 0x004fe200000006ff */
[----:B-----5:R-:W-:-:S04]  /*0bf0*/  IMAD.U32 R27, R27, 0x10000, RZ ;  /* 0x000100001b1b7824 */ /* 0x020fc800078e00ff */
[----:B------:R-:W-:-:S04]  /*0c00*/  FADD.FTZ R27, R28, R27 ;  /* 0x0000001b1c1b7221 */ /* 0x000fc80000010000 */
[----:B------:R-:W-:Y:S01]  /*0c10*/  FADD.FTZ R26, R27, R26 ;  /* 0x0000001a1b1a7221 */ /* 0x000fe20000010000 */
[----:B---3--:R-:W-:Y:S02]  /*0c20*/  IMAD.U32 R27, R20, 0x10000, RZ ;  /* 0x00010000141b7824 */ /* 0x008fe400078e00ff */
[----:B------:R-:W2:Y:S02]  /*0c30*/  LDG.E.U16 R20, desc[UR8][R16.64+0x12] ;  /* 0x0000120810147981 */ /* 0x000ea4000c1e1500 */
[----:B------:R-:W-:Y:S02]  /*0c40*/  FADD.FTZ R28, R26, R27 ;  /* 0x0000001b1a1c7221 */ /* 0x000fe40000010000 */
[----:B------:R-:W3:Y:S04]  /*0c50*/  LDG.E.U16 R27, desc[UR8][R16.64+0xe] ;  /* 0x00000e08101b7981 */ /* 0x000ee8000c1e1500 */
[----:B------:R-:W5:Y:S01]  /*0c60*/  LDG.E.U16 R26, desc[UR8][R16.64+0x10] ;  /* 0x00001008101a7981 */ /* 0x000f62000c1e1500 */
[----:B----4-:R-:W-:-:S05]  /*0c70*/  SHF.L.U32 R29, R29, 0x10, RZ ;  /* 0x000000101d1d7819 */ /* 0x010fca00000006ff */
[----:B------:R-:W-:Y:S02]  /*0c80*/  FADD.FTZ R28, R28, R29 ;  /* 0x0000001d1c1c7221 */ /* 0x000fe40000010000 */
[----:B------:R-:W4:Y:S01]  /*0c90*/  LDG.E.U16 R29, desc[UR8][R16.64+0x14] ;  /* 0x00001408101d7981 */ /* 0x000f22000c1e1500 */
[----:B---3--:R-:W-:Y:S01]  /*0ca0*/  IMAD.U32 R27, R27, 0x10000, RZ ;  /* 0x000100001b1b7824 */ /* 0x008fe200078e00ff */
[----:B-----5:R-:W-:-:S03]  /*0cb0*/  SHF.L.U32 R26, R26, 0x10, RZ ;  /* 0x000000101a1a7819 */ /* 0x020fc600000006ff */
[----:B------:R-:W-:-:S04]  /*0cc0*/  FADD.FTZ R27, R28, R27 ;  /* 0x0000001b1c1b7221 */ /* 0x000fc80000010000 */
[----:B------:R-:W-:Y:S01]  /*0cd0*/  FADD.FTZ R26, R27, R26 ;  /* 0x0000001a1b1a7221 */ /* 0x000fe20000010000 */
[----:B--2---:R-:W-:Y:S02]  /*0ce0*/  IMAD.U32 R27, R20, 0x10000, RZ ;  /* 0x00010000141b7824 */ /* 0x004fe400078e00ff */
[----:B------:R-:W2:Y:S02]  /*0cf0*/  LDG.E.U16 R20, desc[UR8][R16.64+0x1a] ;  /* 0x00001a0810147981 */ /* 0x000ea4000c1e1500 */
[----:B------:R-:W-:Y:S02]  /*0d00*/  FADD.FTZ R28, R26, R27 ;  /* 0x0000001b1a1c7221 */ /* 0x000fe40000010000 */
[----:B------:R-:W3:Y:S04]  /*0d10*/  LDG.E.U16 R27, desc[UR8][R16.64+0x16] ;  /* 0x00001608101b7981 */ /* 0x000ee8000c1e1500 */
[----:B------:R-:W5:Y:S01]  /*0d20*/  LDG.E.U16 R26, desc[UR8][R16.64+0x18] ;  /* 0x00001808101a7981 */ /* 0x000f62000c1e1500 */
[----:B----4-:R-:W-:-:S05]  /*0d30*/  SHF.L.U32 R29, R29, 0x10, RZ ;  /* 0x000000101d1d7819 */ /* 0x010fca00000006ff */
[----:B------:R-:W-:Y:S01]  /*0d40*/  FADD.FTZ R28, R28, R29 ;  /* 0x0000001d1c1c7221 */ /* 0x000fe20000010000 */
[----:B---3--:R-:W-:Y:S01]  /*0d50*/  IMAD.U32 R27, R27, 0x10000, RZ ;  /* 0x000100001b1b7824 */ /* 0x008fe200078e00ff */
[----:B-----5:R-:W-:-:S03]  /*0d60*/  SHF.L.U32 R26, R26, 0x10, RZ ;  /* 0x000000101a1a7819 */ /* 0x020fc600000006ff */
[----:B------:R-:W-:Y:S02]  /*0d70*/  FADD.FTZ R27, R28, R27 ;  /* 0x0000001b1c1b7221 */ /* 0x000fe40000010000 */
[----:B------:R-:W3:Y:S02]  /*0d80*/  LDG.E.U16 R28, desc[UR8][R16.64+0x1e] ;  /* 0x00001e08101c7981 */ /* 0x000ee4000c1e1500 */
[----:B------:R-:W-:Y:S01]  /*0d90*/  FADD.FTZ R26, R27, R26 ;  /* 0x0000001a1b1a7221 */ /* 0x000fe20000010000 */
[----:B--2---:R-:W-:Y:S02]  /*0da0*/  IMAD.U32 R27, R20, 0x10000, RZ ;  /* 0x00010000141b7824 */ /* 0x004fe400078e00ff */
[----:B------:R-:W2:Y:S01]  /*0db0*/  LDG.E.U16 R20, desc[UR8][R16.64+0x1c] ;  /* 0x00001c0810147981 */ /* 0x000ea2000c1e1500 */
[----:B------:R-:W-:Y:S02]  /*0dc0*/  VIADD R21, R21, 0x10 ;  /* 0x0000001015157836 */ /* 0x000fe40000000000 */
[----:B------:R-:W-:-:S03]  /*0dd0*/  FADD.FTZ R26, R26, R27 ;  /* 0x0000001b1a1a7221 */ /* 0x000fc60000010000 */
[----:B------:R-:W-:Y:S02]  /*0de0*/  ISETP.GE.AND P4, PT, R21, R22, PT ;  /* 0x000000161500720c */ /* 0x000fe40003f86270 */
[----:B------:R-:W-:-:S05]  /*0df0*/  IADD3 R24, P5, R24, 0x20, RZ ;  /* 0x0000002018187810 */ /* 0x000fca0007fbe0ff */
[----:B------:R-:W-:Y:S01]  /*0e00*/  IMAD.X R25, RZ, RZ, R25, P5 ;  /* 0x000000ffff197224 */ /* 0x000fe200028e0619 */
[----:B--2---:R-:W-:-:S05]  /*0e10*/  SHF.L.U32 R27, R20, 0x10, RZ ;  /* 0x00000010141b7819 */ /* 0x004fca00000006ff */
[----:B------:R-:W-:Y:S01]  /*0e20*/  FADD.FTZ R26, R26, R27 ;  /* 0x0000001b1a1a7221 */ /* 0x000fe20000010000 */
[----:B---3--:R-:W-:-:S05]  /*0e30*/  SHF.L.U32 R27, R28, 0x10, RZ ;  /* 0x000000101c1b7819 */ /* 0x008fca00000006ff */
[----:B------:R-:W-:Y:S01]  /*0e40*/  FADD.FTZ R20, R26, R27 ;  /* 0x0000001b1a147221 */ /* 0x000fe20000010000 */
[----:B------:R-:W-:Y:S06]  /*0e50*/  @!P4 BRA `(.L_x_297) ;  /* 0xfffffffc0020c947 */ /* 0x000fec000383ffff */
.L_x_296:
[----:B------:R-:W-:Y:S05]  /*0e60*/  BSYNC B2 ;  /* 0x0000000000027941 */ /* 0x000fea0003800000 */
.L_x_295:
[----:B------:R-:W-:Y:S01]  /*0e70*/  IADD3 R16, R10, -R21, RZ ;  /* 0x800000150a107210 */ /* 0x000fe20007ffe0ff */
[----:B------:R-:W-:Y:S03]  /*0e80*/  BSSY B2, `(.L_x_298) ;  /* 0x0000022000027945 */ /* 0x000fe60003800000 */
[----:B------:R-:W-:-:S13]  /*0e90*/  ISETP.GT.AND P4, PT, R16, 0x4, PT ;  /* 0x000000041000780c */ /* 0x000fda0003f84270 */
[----:B------:R-:W-:Y:S05]  /*0ea0*/  @!P4 BRA `(.L_x_299) ;  /* 0x00000000007cc947 */ /* 0x000fea0003800000 */
[----:B------:R-:W-:Y:S01]  /*0eb0*/  MOV R17, R25 ;  /* 0x0000001900117202 */ /* 0x000fe20000000f00 */
[----:B------:R-:W-:-:S04]  /*0ec0*/  IMAD.MOV.U32 R16, RZ, RZ, R24 ;  /* 0x000000ffff107224 */ /* 0x000fc800078e0018 */
[----:B------:R-:W-:-:S05]  /*0ed0*/  IMAD.WIDE R16, R23, 0x2, R16 ;  /* 0x0000000217107825 */ /* 0x000fca00078e0210 */
[----:B------:R-:W2:Y:S04]  /*0ee0*/  LDG.E.U16 R22, desc[UR8][R16.64] ;  /* 0x0000000810167981 */ /* 0x000ea8000c1e1500 */
[----:B------:R-:W3:Y:S01]  /*0ef0*/  LDG.E.U16 R26, desc[UR8][R16.64+0x6] ;  /* 0x00000608101a7981 */ /* 0x000ee2000c1e1500 */
[----:B--2---:R-:W-:-:S03]  /*0f00*/  IMAD.U32 R27, R22, 0x10000, RZ ;  /* 0x00010000161b7824 */ /* 0x004fc600078e00ff */
[----:B------:R-:W2:Y:S01]  /*0f10*/  LDG.E.U16 R22, desc[UR8][R16.64+0x2] ;  /* 0x0000020810167981 */ /* 0x000ea2000c1e1500 */
[----:B------:R-:W-:-:S03]  /*0f20*/  FADD.FTZ R28, R20, R27 ;  /* 0x0000001b141c7221 */ /* 0x000fc60000010000 */
[----:B------:R-:W4:Y:S04]  /*0f30*/  LDG.E.U16 R27, desc[UR8][R16.64+0x4] ;  /* 0x00000408101b7981 */ /* 0x000f28000c1e1500 */
[----:B------:R-:W5:Y:S01]  /*0f40*/  LDG.E.U16 R20, desc[UR8][R16.64+0x8] ;  /* 0x0000080810147981 */ /* 0x000f62000c1e1500 */
[----:B---3--:R-:W-:Y:S02]  /*0f50*/  SHF.L.U32 R26, R26, 0x10, RZ ;  /* 0x000000101a1a7819 */ /* 0x008fe400000006ff */
[----:B--2---:R-:W-:Y:S02]  /*0f60*/  SHF.L.U32 R29, R22, 0x10, RZ ;  /* 0x00000010161d7819 */ /* 0x004fe400000006ff */
[----:B------:R-:W2:Y:S01]  /*0f70*/  LDG.E.U16 R22, desc[UR8][R16.64+0xc] ;  /* 0x00000c0810167981 */ /* 0x000ea2000c1e1500 */
[----:B----4-:R-:W-:-:S02]  /*0f80*/  IMAD.U32 R27, R27, 0x10000, RZ ;  /* 0x000100001b1b7824 */ /* 0x010fc400078e00ff */
[----:B------:R-:W-:-:S04]  /*0f90*/  FADD.FTZ R28, R28, R29 ;  /* 0x0000001d1c1c7221 */ /* 0x000fc80000010000 */
[----:B------:R-:W-:Y:S02]  /*0fa0*/  FADD.FTZ R27, R28, R27 ;  /* 0x0000001b1c1b7221 */ /* 0x000fe40000010000 */
[----:B------:R-:W3:Y:S02]  /*0fb0*/  LDG.E.U16 R28, desc[UR8][R16.64+0xe] ;  /* 0x00000e08101c7981 */ /* 0x000ee4000c1e1500 */
[----:B------:R-:W-:Y:S01]  /*0fc0*/  FADD.FTZ R26, R27, R26 ;  /* 0x0000001a1b1a7221 */ /* 0x000fe20000010000 */
[----:B-----5:R-:W-:Y:S02]  /*0fd0*/  IMAD.U32 R27, R20, 0x10000, RZ ;  /* 0x00010000141b7824 */ /* 0x020fe400078e00ff */
[----:B------:R-:W4:Y:S02]  /*0fe0*/  LDG.E.U16 R20, desc[UR8][R16.64+0xa] ;  /* 0x00000a0810147981 */ /* 0x000f24000c1e1500 */
[----:B------:R-:W-:Y:S01]  /*0ff0*/  FADD.FTZ R26, R26, R27 ;  /* 0x0000001b1a1a7221 */ /* 0x000fe20000010000 */
[----:B------:R-:W-:Y:S01]  /*1000*/  IADD3 R24, P4, R24, 0x10, RZ ;  /* 0x0000001018187810 */ /* 0x000fe20007f9e0ff */
[----:B------:R-:W-:Y:S01]  /*1010*/  VIADD R21, R21, 0x8 ;  /* 0x0000000815157836 */ /* 0x000fe20000000000 */
[----:B------:R-:W-:-:S02]  /*1020*/  PLOP3.LUT P0, PT, PT, PT, PT, 0x8, 0x0 ;  /* 0x000000000000781c */ /* 0x000fc40003f0e170 */
[----:B------:R-:W-:Y:S02]  /*1030*/  IADD3.X R25, RZ, R25, RZ, P4, !PT ;  /* 0x00000019ff197210 */ /* 0x000fe400027fe4ff */
[----:B----4-:R-:W-:-:S05]  /*1040*/  SHF.L.U32 R27, R20, 0x10, RZ ;  /* 0x00000010141b7819 */ /* 0x010fca00000006ff */
[----:B------:R-:W-:Y:S01]  /*1050*/  FADD.FTZ R26, R26, R27 ;  /* 0x0000001b1a1a7221 */ /* 0x000fe20000010000 */
[----:B--2---:R-:W-:Y:S01]  /*1060*/  IMAD.U32 R27, R22, 0x10000, RZ ;  /* 0x00010000161b7824 */ /* 0x004fe200078e00ff */
[----:B---3--:R-:W-:-:S03]  /*1070*/  SHF.L.U32 R29, R28, 0x10, RZ ;  /* 0x000000101c1d7819 */ /* 0x008fc600000006ff */
[----:B------:R-:W-:-:S04]  /*1080*/  FADD.FTZ R26, R26, R27 ;  /* 0x0000001b1a1a7221 */ /* 0x000fc80000010000 */
[----:B------:R-:W-:-:S07]  /*1090*/  FADD.FTZ R20, R26, R29 ;  /* 0x0000001d1a147221 */ /* 0x000fce0000010000 */
.L_x_299:
[----:B------:R-:W-:Y:S05]  /*10a0*/  BSYNC B2 ;  /* 0x0000000000027941 */ /* 0x000fea0003800000 */
.L_x_298:
[----:B------:R-:W-:-:S13]  /*10b0*/  ISETP.LT.OR P0, PT, R21, R10, P0 ;  /* 0x0000000a1500720c */ /* 0x000fda0000701670 */
[----:B------:R-:W-:Y:S05]  /*10c0*/  @!P0 BRA `(.L_x_292) ;  /* 0x0000000000348947 */ /* 0x000fea0003800000 */
[----:B------:R-:W-:-:S05]  /*10d0*/  IMAD.WIDE R24, R23, 0x2, R24 ;  /* 0x0000000217187825 */ /* 0x000fca00078e0218 */
[----:B------:R-:W2:Y:S04]  /*10e0*/  LDG.E.U16 R16, desc[UR8][R24.64] ;  /* 0x0000000818107981 */ /* 0x000ea8000c1e1500 */
[----:B------:R-:W3:Y:S04]  /*10f0*/  LDG.E.U16 R21, desc[UR8][R24.64+0x2] ;  /* 0x0000020818157981 */ /* 0x000ee8000c1e1500 */
[----:B------:R-:W4:Y:S04]  /*1100*/  LDG.E.U16 R22, desc[UR8][R24.64+0x4] ;  /* 0x0000040818167981 */ /* 0x000f28000c1e1500 */
[----:B------:R-:W5:Y:S01]  /*1110*/  LDG.E.U16 R23, desc[UR8][R24.64+0x6] ;  /* 0x0000060818177981 */ /* 0x000f62000c1e1500 */
[----:B--2---:R-:W-:Y:S01]  /*1120*/  IMAD.U32 R17, R16, 0x10000, RZ ;  /* 0x0001000010117824 */ /* 0x004fe200078e00ff */
[----:B---3--:R-:W-:-:S03]  /*1130*/  SHF.L.U32 R16, R21, 0x10, RZ ;  /* 0x0000001015107819 */ /* 0x008fc600000006ff */
[----:B------:R-:W-:Y:S01]  /*1140*/  FADD.FTZ R17, R20, R17 ;  /* 0x0000001114117221 */ /* 0x000fe20000010000 */
[----:B----4-:R-:W-:-:S03]  /*1150*/  IMAD.U32 R21, R22, 0x10000, RZ ;  /* 0x0001000016157824 */ /* 0x010fc600078e00ff */
[----:B------:R-:W-:Y:S01]  /*1160*/  FADD.FTZ R16, R17, R16 ;  /* 0x0000001011107221 */ /* 0x000fe20000010000 */
[----:B-----5:R-:W-:-:S03]  /*1170*/  SHF.L.U32 R23, R23, 0x10, RZ ;  /* 0x0000001017177819 */ /* 0x020fc600000006ff */
[----:B------:R-:W-:-:S04]  /*1180*/  FADD.FTZ R16, R16, R21 ;  /* 0x0000001510107221 */ /* 0x000fc80000010000 */
[----:B------:R-:W-:-:S07]  /*1190*/  FADD.FTZ R20, R16, R23 ;  /* 0x0000001710147221 */ /* 0x000fce0000010000 */
.L_x_292:
[----:B------:R-:W-:Y:S05]  /*11a0*/  BSYNC B0 ;  /* 0x0000000000007941 */ /* 0x000fea0003800000 */
.L_x_291:
[----:B------:R-:W-:Y:S02]  /*11b0*/  ULDC UR5, c[0x0][0x230] ;  /* 0x00008c0000057ab9 */ /* 0x000fe40000000800 */
[----:B------:R-:W-:Y:S01]  /*11c0*/  VIADD R19, R19, UR5 ;  /* 0x0000000513137c36 */ /* 0x000fe20008000000 */
[----:B------:R-:W-:Y:S06]  /*11d0*/  @!P3 BRA `(.L_x_300) ;  /* 0xfffffff40084b947 */ /* 0x000fec000383ffff */
.L_x_290:
[----:B------:R-:W-:Y:S05]  /*11e0*/  BSYNC B1 ;  /* 0x0000000000017941 */ /* 0x000fea0003800000 */
.L_x_289:
[----:B------:R-:W-:Y:S01]  /*11f0*/  ULDC UR5, c[0x0][0x228] ;  /* 0x00008a0000057ab9 */ /* 0x000fe20000000800 */
[----:B------:R-:W-:Y:S02]  /*1200*/  ULDC UR6, c[0x0][0x230] ;  /* 0x00008c0000067ab9 */ /* 0x000fe40000000800 */
[----:B------:R-:W-:-:S04]  /*1210*/  UIMAD UR5, UR5, UR6, URZ ;  /* 0x00000006050572a4 */ /* 0x000fc8000f8e023f */
[----:B------:R-:W-:Y:S01]  /*1220*/  UIADD3 UR4, UR4, UR5, URZ ;  /* 0x0000000504047290 */ /* 0x000fe2000fffe03f */
[----:B------:R-:W-:Y:S11]  /*1230*/  @!P2 BRA `(.L_x_301) ;  /* 0xfffffff40038a947 */ /* 0x000ff6000383ffff */
.L_x_288:
[----:B------:R-:W-:Y:S01]  /*1240*/  SHF.R.S32.HI R9, RZ, 0x1f, R0 ;  /* 0x0000001fff097819 */ /* 0x000fe20000011400 */
[----:B------:R-:W-:Y:S01]  /*1250*/  ULDC.64 UR6, c[0x0][0x290] ;  /* 0x0000a40000067ab9 */ /* 0x000fe20000000a00 */
[----:B------:R-:W-:Y:S01]  /*1260*/  SHF.R.S32.HI R11, RZ, 0x1f, R2 ;  /* 0x0000001fff0b7819 */ /* 0x000fe20000011402 */
[----:B------:R-:W-:Y:S01]  /*1270*/  IMAD.WIDE.U32 R6, R0, UR6, RZ ;  /* 0x0000000600067c25 */ /* 0x000fe2000f8e00ff */
[----:B------:R-:W-:-:S03]  /*1280*/  ULDC UR5, c[0x0][0x2ac] ;  /* 0x0000ab0000057ab9 */ /* 0x000fc60000000800 */
[----:B------:R-:W-:Y:S01]  /*1290*/  FMUL.FTZ R20, R20, UR5 ;  /* 0x0000000514147c20 */ /* 0x000fe20008410000 */
[----:B------:R-:W-:-:S04]  /*12a0*/  IMAD R9, R9, UR6, RZ ;  /* 0x0000000609097c24 */ /* 0x000fc8000f8e02ff */
[----:B------:R-:W-:Y:S01]  /*12b0*/  IMAD R9, R0, UR7, R9 ;  /* 0x0000000700097c24 */ /* 0x000fe2000f8e0209 */
[----:B------:R-:W-:Y:S01]  /*12c0*/  ULDC.64 UR6, c[0x0][0x298] ;  /* 0x0000a60000067ab9 */ /* 0x000fe20000000a00 */
[----:B------:R-:W-:Y:S01]  /*12d0*/  SHF.R.S32.HI R0, RZ, 0x1f, R5 ;  /* 0x0000001fff007819 */ /* 0x000fe20000011405 */
[----:B------:R-:W-:Y:S01]  /*12e0*/  IMAD R11, R11, UR6, RZ ;  /* 0x000000060b0b7c24 */ /* 0x000fe2000f8e02ff */
[----:B------:R-:W-:Y:S02]  /*12f0*/  F2FP.BF16.F32.PACK_AB R20, RZ, R20 ;  /* 0x00000014ff14723e */ /* 0x000fe400000010ff */
[----:B------:R-:W-:Y:S01]  /*1300*/  IADD3 R7, R7, R9, RZ ;  /* 0x0000000907077210 */ /* 0x000fe20007ffe0ff */
        /* <DEDUP_REMOVED lines=17> */
[----:B------:R-:W-:Y:S01]  /*1420*/  STG.E.U16 desc[UR8][R4.64], R20 ;  /* 0x0000001404007986 */ /* 0x000fe2000c101508 */
[----:B------:R-:W-:Y:S05]  /*1430*/  EXIT ;  /* 0x000000000000794d */ /* 0x000fea0003800000 */
        .weak           $__internal_10_$__cuda_sm20_div_s64
        .type           $__internal_10_$__cuda_sm20_div_s64,@function
        .size           $__internal_10_$__cuda_sm20_div_s64,(.L_x_844 - $__internal_10_$__cuda_sm20_div_s64)
$__internal_10_$__cuda_sm20_div_s64:
        /* <DEDUP_REMOVED lines=44> */
[----:B------:R-:W-:Y:S01]  /*1700*/  IMAD.X R3, RZ, RZ, R3, P2 ;  /* 0x000000ffff037224 */ /* 0x000fe200010e0603 */
[----:B------:R-:W-:Y:S01]  /*1710*/  IADD3 R15, P2, -R12, UR4, RZ ;  /* 0x000000040c0f7c10 */ /* 0x000fe2000ff5e1ff */
[C---:B------:R-:W-:Y:S01]  /*1720*/  IMAD R13, R11.reuse, R9, R13 ;  /* 0x000000090b0d7224 */ /* 0x040fe200078e020d */
[----:B------:R-:W-:Y:S02]  /*1730*/  IADD3 R12, R11, 0x1, RZ ;  /* 0x000000010b0c7810 */ /* 0x000fe40007ffe0ff */
[-C--:B------:R-:W-:Y:S01]  /*1740*/  ISETP.GE.U32.AND P0, PT, R15, R8.reuse, PT ;  /* 0x000000080f00720c */ /* 0x080fe20003f06070 */
[----:B------:R-:W-:-:S05]  /*1750*/  IMAD R3, R3, R8, R13 ;  /* 0x0000000803037224 */ /* 0x000fca00078e020d */
[----:B------:R-:W-:Y:S02]  /*1760*/  IADD3.X R17, RZ, ~R3, RZ, P2, !PT ;  /* 0x80000003ff117210 */ /* 0x000fe400017fe4ff */
[----:B------:R-:W-:Y:S02]  /*1770*/  IADD3 R3, P2, R15, -R8, RZ ;  /* 0x800000080f037210 */ /* 0x000fe40007f5e0ff */
[----:B------:R-:W-:-:S03]  /*1780*/  ISETP.GE.U32.AND.EX P0, PT, R17, R9, PT, P0 ;  /* 0x000000091100720c */ /* 0x000fc60003f06100 */
[----:B------:R-:W-:Y:S01]  /*1790*/  IMAD.X R13, R17, 0x1, ~R9, P2 ;  /* 0x00000001110d7824 */ /* 0x000fe200010e0e09 */
[----:B------:R-:W-:Y:S02]  /*17a0*/  SEL R3, R3, R15, P0 ;  /* 0x0000000f03037207 */ /* 0x000fe40000000000 */
[----:B------:R-:W-:Y:S01]  /*17b0*/  SEL R12, R12, R11, P0 ;  /* 0x0000000b0c0c7207 */ /* 0x000fe20000000000 */
[----:B------:R-:W-:Y:S01]  /*17c0*/  HFMA2.MMA R11, -RZ, RZ, 0, 0 ;  /* 0x00000000ff0b7435 */ /* 0x000fe200000001ff */
[----:B------:R-:W-:Y:S02]  /*17d0*/  SEL R13, R13, R17, P0 ;  /* 0x000000110d0d7207 */ /* 0x000fe40000000000 */
[----:B------:R-:W-:Y:S01]  /*17e0*/  ISETP.GE.U32.AND P0, PT, R3, R8, PT ;  /* 0x000000080300720c */ /* 0x000fe20003f06070 */
[----:B------:R-:W-:-:S03]  /*17f0*/  VIADD R3, R12, 0x1 ;  /* 0x000000010c037836 */ /* 0x000fc60000000000 */
[----:B------:R-:W-:-:S04]  /*1800*/  ISETP.GE.U32.AND.EX P0, PT, R13, R9, PT, P0 ;  /* 0x000000090d00720c */ /* 0x000fc80003f06100 */
[----:B------:R-:W-:Y:S02]  /*1810*/  SEL R3, R3, R12, P0 ;  /* 0x0000000c03037207 */ /* 0x000fe40000000000 */
[----:B------:R-:W-:Y:S02]  /*1820*/  ISETP.NE.U32.AND P0, PT, R4, RZ, PT ;  /* 0x000000ff0400720c */ /* 0x000fe40003f05070 */
[-C--:B------:R-:W-:Y:S02]  /*1830*/  IADD3 R4, RZ, -R3.reuse, RZ ;  /* 0x80000003ff047210 */ /* 0x080fe40007ffe0ff */
[----:B------:R-:W-:Y:S02]  /*1840*/  ISETP.NE.AND.EX P0, PT, R5, RZ, PT, P0 ;  /* 0x000000ff0500720c */ /* 0x000fe40003f05300 */
[----:B------:R-:W-:-:S04]  /*1850*/  SEL R3, R4, R3, !P1 ;  /* 0x0000000304037207 */ /* 0x000fc80004800000 */
[----:B------:R-:W-:Y:S01]  /*1860*/  SEL R3, R3, 0xffffffff, P0 ;  /* 0xffffffff03037807 */ /* 0x000fe20000000000 */
[----:B------:R-:W-:Y:S06]  /*1870*/  RET.REL.NODEC R10 `(_ZN2at6native49_GLOBAL__N__09e94e3a_16_AveragePool3d_cu_a8eae74c44avg_pool3d_single_backward_out_frame_stride1IN3c108BFloat16EfEEvNS_27GenericPackedTensorAccessorIKT_Lm4ENS_16DefaultPtrTraitsElEENS5_IS6_Lm4ES8_lEEiiiT0_i) ;  /* 0xffffffe40ae07950 */ /* 0x000fec0003c3ffff */
.L_x_302:
        /* <DEDUP_REMOVED lines=16> */
.L_x_844:


//--------------------- .text._ZN2at6native49_GLOBAL__N__09e94e3a_16_AveragePool3d_cu_a8eae74c44avg_pool3d_single_backward_out_frame_stride1IN3c104HalfEfEEvNS_27GenericPackedTensorAccessorIKT_Lm4ENS_16DefaultPtrTraitsElEENS5_IS6_Lm4ES8_lEEiiiT0_i --------------------------
	.section	.text._ZN2at6native49_GLOBAL__N__09e94e3a_16_AveragePool3d_cu_a8eae74c44avg_pool3d_single_backward_out_frame_stride1IN3c104HalfEfEEvNS_27GenericPackedTensorAccessorIKT_Lm4ENS_16DefaultPtrTraitsElEENS5_IS6_Lm4ES8_lEEiiiT0_i,"ax",@progbits
	.align	128
.text._ZN2at6native49_GLOBAL__N__09e94e3a_16_AveragePool3d_cu_a8eae74c44avg_pool3d_single_backward_out_frame_stride1IN3c104HalfEfEEvNS_27GenericPackedTensorAccessorIKT_Lm4ENS_16DefaultPtrTraitsElEENS5_IS6_Lm4ES8_lEEiiiT0_i:
        .type           _ZN2at6native49_GLOBAL__N__09e94e3a_16_AveragePool3d_cu_a8eae74c44avg_pool3d_single_backward_out_frame_stride1IN3c104HalfEfEEvNS_27GenericPackedTensorAccessorIKT_Lm4ENS_16DefaultPtrTraitsElEENS5_IS6_Lm4ES8_lEEiiiT0_i,@function
        .size           _ZN2at6native49_GLOBAL__N__09e94e3a_16_AveragePool3d_cu_a8eae74c44avg_pool3d_single_backward_out_frame_stride1IN3c104HalfEfEEvNS_27GenericPackedTensorAccessorIKT_Lm4ENS_16DefaultPtrTraitsElEENS5_IS6_Lm4ES8_lEEiiiT0_i,(.L_x_846 - _ZN2at6native49_GLOBAL__N__09e94e3a_16_AveragePool3d_cu_a8eae74c44avg_pool3d_single_backward_out_frame_stride1IN3c104HalfEfEEvNS_27GenericPackedTensorAccessorIKT_Lm4ENS_16DefaultPtrTraitsElEENS5_IS6_Lm4ES8_lEEiiiT0_i)
        .other          _ZN2at6native49_GLOBAL__N__09e94e3a_16_AveragePool3d_cu_a8eae74c44avg_pool3d_single_backward_out_frame_stride1IN3c104HalfEfEEvNS_27GenericPackedTensorAccessorIKT_Lm4ENS_16DefaultPtrTraitsElEENS5_IS6_Lm4ES8_lEEiiiT0_i,@"STO_CUDA_ENTRY STV_DEFAULT"
_ZN2at6native49_GLOBAL__N__09e94e3a_16_AveragePool3d_cu_a8eae74c44avg_pool3d_single_backward_out_frame_stride1IN3c104HalfEfEEvNS_27GenericPackedTensorAccessorIKT_Lm4ENS_16DefaultPtrTraitsElEENS5_IS6_Lm4ES8_lEEiiiT0_i:
        /* <DEDUP_REMOVED lines=13> */
[----:B--2---:R-:W-:-:S03]  /*00d0*/  IMAD R0, R0, UR5, R3 ;  /* 0x0000000500007c24 */ /* 0x004fc6000f8e0203 */
[----:B---3--:R-:W-:Y:S01]  /*00e0*/  IADD3 R2, R6, R7, RZ ;  /* 0x0000000706027210 */ /* 0x008fe20007ffe0ff */
[----:B------:R-:W-:Y:S06]  /*00f0*/  @!P0 BRA `(.L_x_303) ;  /* 0x0000000000188947 */ /* 0x000fec0003800000 */
[----:B------:R-:W-:-:S07]  /*0100*/  MOV R10, 0x120 ;  /* 0x00000120000a7802 */ /* 0x000fce0000000f00 */
[----:B------:R-:W-:Y:S05]  /*0110*/  CALL.REL.NOINC `($__internal_11_$__cuda_sm20_div_s64) ;  /* 0x0000001000c87944 */ /* 0x000fea0003c00000 */
[----:B------:R-:W0:Y:S01]  /*0120*/  LDC R4, c[0x0][0x268] ;  /* 0x00009a00ff047b82 */ /* 0x000e220000000800 */
[----:B------:R-:W-:-:S05]  /*0130*/  IADD3 R5, -R3, RZ, RZ ;  /* 0x000000ff03057210 */ /* 0x000fca0007ffe1ff */
[----:B0-----:R-:W-:Y:S01]  /*0140*/  IMAD R5, R5, R4, UR4 ;  /* 0x0000000405057e24 */ /* 0x001fe2000f8e0204 */
[----:B------:R-:W-:Y:S06]  /*0150*/  BRA `(.L_x_304) ;  /* 0x0000000000547947 */ /* 0x000fec0003800000 */
.L_x_303:
[----:B------:R-:W0:Y:S02]  /*0160*/  LDC R8, c[0x0][0x268] ;  /* 0x00009a00ff087b82 */ /* 0x000e240000000800 */
[----:B0-----:R-:W0:Y:S01]  /*0170*/  I2F.U32.RP R3, R8 ;  /* 0x0000000800037306 */ /* 0x001e220000209000 */
[----:B------:R-:W-:-:S07]  /*0180*/  ISETP.NE.U32.AND P2, PT, R8, RZ, PT ;  /* 0x000000ff0800720c */ /* 0x000fce0003f45070 */
[----:B0-----:R-:W0:Y:S02]  /*0190*/  MUFU.RCP R3, R3 ;  /* 0x0000000300037308 */ /* 0x001e240000001000 */
[----:B0-----:R-:W-:-:S06]  /*01a0*/  VIADD R4, R3, 0xffffffe ;  /* 0x0ffffffe03047836 */ /* 0x001fcc0000000000 */
[----:B------:R0:W1:Y:S02]  /*01b0*/  F2I.FTZ.U32.TRUNC.NTZ R5, R4 ;  /* 0x0000000400057305 */ /* 0x000064000021f000 */
[----:B0-----:R-:W-:Y:S01]  /*01c0*/  HFMA2.MMA R4, -RZ, RZ, 0, 0 ;  /* 0x00000000ff047435 */ /* 0x001fe200000001ff */
[----:B-1----:R-:W-:-:S05]  /*01d0*/  IADD3 R9, RZ, -R5, RZ ;  /* 0x80000005ff097210 */ /* 0x002fca0007ffe0ff */
[----:B------:R-:W-:-:S04]  /*01e0*/  IMAD R9, R9, R8, RZ ;  /* 0x0000000809097224 */ /* 0x000fc800078e02ff */
[----:B------:R-:W-:-:S06]  /*01f0*/  IMAD.HI.U32 R5, R5, R9, R4 ;  /* 0x0000000905057227 */ /* 0x000fcc00078e0004 */
[----:B------:R-:W-:-:S04]  /*0200*/  IMAD.HI.U32 R3, R5, UR4, RZ ;  /* 0x0000000405037c27 */ /* 0x000fc8000f8e00ff */
[----:B------:R-:W-:-:S04]  /*0210*/  IMAD.MOV R5, RZ, RZ, -R3 ;  /* 0x000000ffff057224 */ /* 0x000fc800078e0a03 */
[----:B------:R-:W-:-:S05]  /*0220*/  IMAD R5, R8, R5, UR4 ;  /* 0x0000000408057e24 */ /* 0x000fca000f8e0205 */
[----:B------:R-:W-:-:S13]  /*0230*/  ISETP.GE.U32.AND P0, PT, R5, R8, PT ;  /* 0x000000080500720c */ /* 0x000fda0003f06070 */
[-C--:B------:R-:W-:Y:S02]  /*0240*/  @P0 IADD3 R5, R5, -R8.reuse, RZ ;  /* 0x8000000805050210 */ /* 0x080fe40007ffe0ff */
[----:B------:R-:W-:Y:S02]  /*0250*/  @P0 IADD3 R3, R3, 0x1, RZ ;  /* 0x0000000103030810 */ /* 0x000fe40007ffe0ff */
[----:B------:R-:W-:-:S13]  /*0260*/  ISETP.GE.U32.AND P1, PT, R5, R8, PT ;  /* 0x000000080500720c */ /* 0x000fda0003f26070 */
[----:B------:R-:W-:Y:S01]  /*0270*/  @P1 VIADD R3, R3, 0x1 ;  /* 0x0000000103031836 */ /* 0x000fe20000000000 */
[----:B------:R-:W-:-:S04]  /*0280*/  @!P2 LOP3.LUT R3, RZ, R8, RZ, 0x33, !PT ;  /* 0x00000008ff03a212 */ /* 0x000fc800078e33ff */
[----:B------:R-:W-:-:S05]  /*0290*/  IADD3 R5, -R3, RZ, RZ ;  /* 0x000000ff03057210 */ /* 0x000fca0007ffe1ff */
[----:B------:R-:W-:-:S07]  /*02a0*/  IMAD R5, R8, R5, UR4 ;  /* 0x0000000408057e24 */ /* 0x000fce000f8e0205 */
.L_x_304:
        /* <DEDUP_REMOVED lines=29> */
[----:B------:R-:W-:-:S03]  /*0480*/  IADD3 R6, -R7, -0x2, -R6 ;  /* 0xfffffffe07067810 */ /* 0x000fc60007ffe906 */
[----:B------:R-:W-:Y:S01]  /*0490*/  IMAD R11, R10, UR4, RZ ;  /* 0x000000040a0b7c24 */ /* 0x000fe2000f8e02ff */
[----:B------:R-:W-:Y:S01]  /*04a0*/  SHF.R.S32.HI R10, RZ, 0x1f, R9 ;  /* 0x0000001fff0a7819 */ /* 0x000fe20000011409 */
[----:B------:R-:W-:Y:S02]  /*04b0*/  IMAD.MOV.U32 R20, RZ, RZ, RZ ;  /* 0x000000ffff147224 */ /* 0x000fe400078e00ff */
[----:B------:R-:W-:Y:S01]  /*04c0*/  IMAD R11, R8, UR5, R11 ;  /* 0x00000005080b7c24 */ /* 0x000fe2000f8e020b */
[----:B------:R-:W-:Y:S01]  /*04d0*/  ULDC.64 UR4, c[0x0][0x250] ;  /* 0x0000940000047ab9 */ /* 0x000fe20000000a00 */
[----:B------:R-:W-:Y:S02]  /*04e0*/  IMAD R8, R12, UR6, RZ ;  /* 0x000000060c087c24 */ /* 0x000fe4000f8e02ff */
[----:B------:R-:W-:Y:S02]  /*04f0*/  IMAD.IADD R15, R15, 0x1, R11 ;  /* 0x000000010f0f7824 */ /* 0x000fe400078e020b */
[----:B------:R-:W0:Y:S01]  /*0500*/  LDC R11, c[0x0][0x230] ;  /* 0x00008c00ff0b7b82 */ /* 0x000e220000000800 */
[----:B------:R-:W-:-:S02]  /*0510*/  IMAD R8, R3, UR7, R8 ;  /* 0x0000000703087c24 */ /* 0x000fc4000f8e0208 */
[----:B------:R-:W-:-:S04]  /*0520*/  IMAD.WIDE.U32 R12, R3, UR6, R14 ;  /* 0x00000006030c7c25 */ /* 0x000fc8000f8e000e */
[----:B------:R-:W-:Y:S01]  /*0530*/  IMAD R10, R10, UR4, RZ ;  /* 0x000000040a0a7c24 */ /* 0x000fe2000f8e02ff */
[----:B------:R-:W-:Y:S01]  /*0540*/  IADD3 R13, R8, R13, RZ ;  /* 0x0000000d080d7210 */ /* 0x000fe20007ffe0ff */
[----:B------:R-:W-:-:S04]  /*0550*/  IMAD.WIDE.U32 R14, R9, UR4, R14 ;  /* 0x00000004090e7c25 */ /* 0x000fc8000f8e000e */
[C---:B------:R-:W-:Y:S01]  /*0560*/  IMAD R17, R9.reuse, UR5, R10 ;  /* 0x0000000509117c24 */ /* 0x040fe2000f8e020a */
[----:B------:R-:W-:Y:S01]  /*0570*/  SHF.R.S32.HI R10, RZ, 0x1f, R4 ;  /* 0x0000001fff0a7819 */ /* 0x000fe20000011404 */
[----:B------:R-:W-:Y:S01]  /*0580*/  IMAD.WIDE.U32 R12, R9, UR4, R12 ;  /* 0x00000004090c7c25 */ /* 0x000fe2000f8e000c */
[----:B------:R-:W-:Y:S02]  /*0590*/  ULDC.64 UR4, c[0x0][0x240] ;  /* 0x0000900000047ab9 */ /* 0x000fe40000000a00 */
[----:B------:R-:W-:Y:S01]  /*05a0*/  IADD3 R15, R15, R17, RZ ;  /* 0x000000110f0f7210 */ /* 0x000fe20007ffe0ff */
[----:B------:R-:W-:Y:S02]  /*05b0*/  IMAD.IADD R13, R17, 0x1, R13 ;  /* 0x00000001110d7824 */ /* 0x000fe400078e020d */
[----:B------:R-:W-:Y:S02]  /*05c0*/  IMAD R17, R10, UR4, RZ ;  /* 0x000000040a117c24 */ /* 0x000fe4000f8e02ff */
[----:B------:R-:W-:Y:S01]  /*05d0*/  IMAD.WIDE.U32 R12, R4, UR4, R12 ;  /* 0x00000004040c7c25 */ /* 0x000fe2000f8e000c */
[----:B0-----:R-:W-:-:S03]  /*05e0*/  LOP3.LUT R7, RZ, R11, RZ, 0x33, !PT ;  /* 0x0000000bff077212 */ /* 0x001fc600078e33ff */
[----:B------:R-:W-:Y:S01]  /*05f0*/  IMAD R17, R4, UR5, R17 ;  /* 0x0000000504117c24 */ /* 0x000fe2000f8e0211 */
[----:B------:R-:W-:Y:S01]  /*0600*/  VIMNMX R10, R6, R7, !PT ;  /* 0x00000007060a7248 */ /* 0x000fe20007fe0100 */
[----:B------:R-:W-:Y:S01]  /*0610*/  IMAD.WIDE.U32 R14, R3, UR6, R14 ;  /* 0x00000006030e7c25 */ /* 0x000fe2000f8e000e */
[----:B------:R-:W-:Y:S02]  /*0620*/  ULDC.64 UR6, c[0x0][0x210] ;  /* 0x0000840000067ab9 */ /* 0x000fe40000000a00 */
[----:B------:R-:W-:Y:S02]  /*0630*/  IADD3 R7, R17, R13, RZ ;  /* 0x0000000d11077210 */ /* 0x000fe40007ffe0ff */
[----:B------:R-:W-:Y:S02]  /*0640*/  IADD3 R15, R15, R8, RZ ;  /* 0x000000080f0f7210 */ /* 0x000fe40007ffe0ff */
[----:B------:R-:W-:Y:S02]  /*0650*/  LOP3.LUT R13, RZ, R9, RZ, 0x33, !PT ;  /* 0x00000009ff0d7212 */ /* 0x000fe400078e33ff */
[----:B------:R-:W-:Y:S01]  /*0660*/  IADD3 R8, -R10, -0x2, -R9 ;  /* 0xfffffffe0a087810 */ /* 0x000fe20007ffe909 */
[----:B------:R-:W-:Y:S01]  /*0670*/  IMAD.WIDE.U32 R14, R4, UR4, R14 ;  /* 0x00000004040e7c25 */ /* 0x000fe2000f8e000e */
[----:B------:R-:W-:Y:S01]  /*0680*/  LEA R6, P0, R12, UR6, 0x1 ;  /* 0x000000060c067c11 */ /* 0x000fe2000f8008ff */
[----:B------:R-:W-:Y:S01]  /*0690*/  UMOV UR4, URZ ;  /* 0x0000003f00047c82 */ /* 0x000fe20008000000 */
[----:B------:R-:W-:Y:S01]  /*06a0*/  ISETP.GE.U32.AND P1, PT, R8, 0x3, PT ;  /* 0x000000030800780c */ /* 0x000fe20003f26070 */
[----:B------:R-:W-:Y:S01]  /*06b0*/  IMAD.IADD R13, R13, 0x1, -R10 ;  /* 0x000000010d0d7824 */ /* 0x000fe200078e0a0a */
[----:B------:R-:W-:-:S02]  /*06c0*/  LEA.HI.X R7, R12, UR7, R7, 0x1, P0 ;  /* 0x000000070c077c11 */ /* 0x000fc400080f0c07 */
[C---:B------:R-:W-:Y:S02]  /*06d0*/  IADD3 R8, R9.reuse, 0x2, RZ ;  /* 0x0000000209087810 */ /* 0x040fe40007ffe0ff */
[----:B------:R-:W-:Y:S02]  /*06e0*/  VIADDMNMX R10, R2, 0x1, R11, PT ;  /* 0x00000001020a7846 */ /* 0x000fe4000380010b */
[----:B------:R-:W-:Y:S02]  /*06f0*/  IADD3 R9, R9, 0x3, RZ ;  /* 0x0000000309097810 */ /* 0x000fe40007ffe0ff */
[----:B------:R-:W-:Y:S02]  /*0700*/  LOP3.LUT R11, R13, 0x3, RZ, 0xc0, !PT ;  /* 0x000000030d0b7812 */ /* 0x000fe400078ec0ff */
[----:B------:R-:W-:-:S07]  /*0710*/  IADD3 R12, R15, R17, RZ ;  /* 0x000000110f0c7210 */ /* 0x000fce0007ffe0ff */
.L_x_318:
        /* <DEDUP_REMOVED lines=13> */
.L_x_317:
        /* <DEDUP_REMOVED lines=10> */
[----:B------:R-:W-:Y:S02]  /*0890*/  MOV R21, R25 ;  /* 0x0000001900157202 */ /* 0x000fe40000000f00 */
[----:B------:R-:W-:-:S09]  /*08a0*/  MOV R23, R19 ;  /* 0x0000001300177202 */ /* 0x000fd20000000f00 */
        /* <DEDUP_REMOVED lines=8> */
[----:B--2---:R-:W-:Y:S02]  /*0930*/  HADD2.F32 R23, -RZ, R21.H0_H0 ;  /* 0x20000015ff177230 */ /* 0x004fe40000004100 */
[----:B------:R-:W-:-:S03]  /*0940*/  VIADD R21, R25, 0x1 ;  /* 0x0000000119157836 */ /* 0x000fc60000000000 */
[----:B------:R-:W-:Y:S01]  /*0950*/  FADD.FTZ R20, R20, R23 ;  /* 0x0000001714147221 */ /* 0x000fe20000010000 */
[----:B------:R-:W-:-:S06]  /*0960*/  IADD3 R23, R19, 0x1, RZ ;  /* 0x0000000113177810 */ /* 0x000fcc0007ffe0ff */
[----:B------:R-:W-:Y:S05]  /*0970*/  @!P0 BRA `(.L_x_311) ;  /* 0x00000000002c8947 */ /* 0x000fea0003800000 */
[----:B------:R-:W-:Y:S01]  /*0980*/  ISETP.NE.AND P0, PT, R11, 0x2, PT ;  /* 0x000000020b00780c */ /* 0x000fe20003f05270 */
[----:B------:R-:W2:-:S12]  /*0990*/  LDG.E.U16 R21, desc[UR8][R16.64+0x2] ;  /* 0x0000020810157981 */ /* 0x000e98000c1e1500 */
[----:B------:R-:W3:Y:S01]  /*09a0*/  @P0 LDG.E.U16 R22, desc[UR8][R16.64+0x4] ;  /* 0x0000040810160981 */ /* 0x000ee2000c1e1500 */
[C---:B------:R-:W-:Y:S01]  /*09b0*/  IADD3 R23, R19.reuse, 0x2, RZ ;  /* 0x0000000213177810 */ /* 0x040fe20007ffe0ff */
[----:B------:R-:W-:Y:S02]  /*09c0*/  @P0 VIADD R23, R19, 0x3 ;  /* 0x0000000313170836 */ /* 0x000fe40000000000 */
[----:B--2---:R-:W-:Y:S01]  /*09d0*/  HADD2.F32 R25, -RZ, R21.H0_H0 ;  /* 0x20000015ff197230 */ /* 0x004fe20000004100 */
[----:B------:R-:W-:Y:S02]  /*09e0*/  MOV R21, R8 ;  /* 0x0000000800157202 */ /* 0x000fe40000000f00 */
[----:B------:R-:W-:Y:S02]  /*09f0*/  @P0 MOV R21, R9 ;  /* 0x0000000900150202 */ /* 0x000fe40000000f00 */
[----:B------:R-:W-:Y:S01]  /*0a00*/  FADD.FTZ R20, R20, R25 ;  /* 0x0000001914147221 */ /* 0x000fe20000010000 */
[----:B---3--:R-:W-:-:S05]  /*0a10*/  @P0 HADD2.F32 R27, -RZ, R22.H0_H0 ;  /* 0x20000016ff1b0230 */ /* 0x008fca0000004100 */
[----:B------:R-:W-:-:S07]  /*0a20*/  @P0 FADD.FTZ R20, R20, R27 ;  /* 0x0000001b14140221 */ /* 0x000fce0000010000 */
.L_x_311:
[----:B------:R-:W-:Y:S05]  /*0a30*/  BSYNC B2 ;  /* 0x0000000000027941 */ /* 0x000fea0003800000 */
.L_x_310:
        /* <DEDUP_REMOVED lines=8> */
[----:B------:R-:W-:Y:S02]  /*0ac0*/  PLOP3.LUT P0, PT, PT, PT, PT, 0x8, 0x0 ;  /* 0x000000000000781c */ /* 0x000fe40003f0e170 */
[----:B------:R-:W-:-:S11]  /*0ad0*/  IADD3 R22, R10, -0xc, RZ ;  /* 0xfffffff40a167810 */ /* 0x000fd60007ffe0ff */
.L_x_314:
[----:B------:R-:W-:Y:S02]  /*0ae0*/  MOV R16, R24 ;  /* 0x0000001800107202 */ /* 0x000fe40000000f00 */
[----:B------:R-:W-:-:S03]  /*0af0*/  MOV R17, R25 ;  /* 0x0000001900117202 */ /* 0x000fc60000000f00 */
[----:B------:R-:W-:-:S05]  /*0b00*/  IMAD.WIDE R16, R23, 0x2, R16 ;  /* 0x0000000217107825 */ /* 0x000fca00078e0210 */
[----:B------:R-:W2:Y:S04]  /*0b10*/  LDG.E.U16 R26, desc[UR8][R16.64] ;  /* 0x00000008101a7981 */ /* 0x000ea8000c1e1500 */
[----:B------:R-:W3:Y:S04]  /*0b20*/  LDG.E.U16 R28, desc[UR8][R16.64+0x2] ;  /* 0x00000208101c7981 */ /* 0x000ee8000c1e1500 */
[----:B------:R-:W4:Y:S01]  /*0b30*/  LDG.E.U16 R29, desc[UR8][R16.64+0x4] ;  /* 0x00000408101d7981 */ /* 0x000f22000c1e1500 */
[----:B--2---:R-:W-:-:S03]  /*0b40*/  HADD2.F32 R27, -RZ, R26.H0_H0 ;  /* 0x2000001aff1b7230 */ /* 0x004fc60000004100 */
[----:B------:R-:W2:Y:S01]  /*0b50*/  LDG.E.U16 R26, desc[UR8][R16.64+0x8] ;  /* 0x00000808101a7981 */ /* 0x000ea2000c1e1500 */
[----:B---3--:R-:W-:Y:S02]  /*0b60*/  HADD2.F32 R28, -RZ, R28.H0_H0 ;  /* 0x2000001cff1c7230 */ /* 0x008fe40000004100 */
[----:B------:R-:W-:Y:S02]  /*0b70*/  FADD.FTZ R27, R27, R20 ;  /* 0x000000141b1b7221 */ /* 0x000fe40000010000 */
[----:B------:R-:W3:Y:S02]  /*0b80*/  LDG.E.U16 R20, desc[UR8][R16.64+0xa] ;  /* 0x00000a0810147981 */ /* 0x000ee4000c1e1500 */
[----:B------:R-:W-:Y:S02]  /*0b90*/  FADD.FTZ R28, R27, R28 ;  /* 0x0000001c1b1c7221 */ /* 0x000fe40000010000 */
[----:B------:R-:W5:Y:S01]  /*0ba0*/  LDG.E.U16 R27, desc[UR8][R16.64+0x6] ;  /* 0x00000608101b7981 */ /* 0x000f62000c1e1500 */
[----:B----4-:R-:W-:-:S05]  /*0bb0*/  HADD2.F32 R29, -RZ, R29.H0_H0 ;  /* 0x2000001dff1d7230 */ /* 0x010fca0000004100 */
[----:B------:R-:W-:Y:S02]  /*0bc0*/  FADD.FTZ R28, R28, R29 ;  /* 0x0000001d1c1c7221 */ /* 0x000fe40000010000 */
[----:B------:R-:W4:Y:S01]  /*0bd0*/  LDG.E.U16 R29, desc[UR8][R16.64+0xc] ;  /* 0x00000c08101d7981 */ /* 0x000f22000c1e1500 */
[----:B--2---:R-:W-:Y:S02]  /*0be0*/  HADD2.F32 R26, -RZ, R26.H0_H0 ;  /* 0x2000001aff1a7230 */ /* 0x004fe40000004100 */
[----:B-----5:R-:W-:-:S05]  /*0bf0*/  HADD2.F32 R27, -RZ, R27.H0_H0 ;  /* 0x2000001bff1b7230 */ /* 0x020fca0000004100 */
[----:B------:R-:W-:-:S04]  /*0c00*/  FADD.FTZ R27, R28, R27 ;  /* 0x0000001b1c1b7221 */ /* 0x000fc80000010000 */
[----:B------:R-:W-:Y:S01]  /*0c10*/  FADD.FTZ R26, R27, R26 ;  /* 0x0000001a1b1a7221 */ /* 0x000fe20000010000 */
[----:B---3--:R-:W-:Y:S02]  /*0c20*/  HADD2.F32 R27, -RZ, R20.H0_H0 ;  /* 0x20000014ff1b7230 */ /* 0x008fe40000004100 */
[----:B------:R-:W2:Y:S03]  /*0c30*/  LDG.E.U16 R20, desc[UR8][R16.64+0x12] ;  /* 0x0000120810147981 */ /* 0x000ea6000c1e1500 */
[----:B------:R-:W-:Y:S02]  /*0c40*/  FADD.FTZ R28, R26, R27 ;  /* 0x0000001b1a1c7221 */ /* 0x000fe40000010000 */
[----:B------:R-:W3:Y:S04]  /*0c50*/  LDG.E.U16 R27, desc[UR8][R16.64+0xe] ;  /* 0x00000e08101b7981 */ /* 0x000ee8000c1e1500 */
[----:B------:R-:W5:Y:S01]  /*0c60*/  LDG.E.U16 R26, desc[UR8][R16.64+0x10] ;  /* 0x00001008101a7981 */ /* 0x000f62000c1e1500 */
[----:B----4-:R-:W-:-:S05]  /*0c70*/  HADD2.F32 R29, -RZ, R29.H0_H0 ;  /* 0x2000001dff1d7230 */ /* 0x010fca0000004100 */
[----:B------:R-:W-:Y:S02]  /*0c80*/  FADD.FTZ R28, R28, R29 ;  /* 0x0000001d1c1c7221 */ /* 0x000fe40000010000 */
[----:B------:R-:W4:Y:S01]  /*0c90*/  LDG.E.U16 R29, desc[UR8][R16.64+0x14] ;  /* 0x00001408101d7981 */ /* 0x000f22000c1e1500 */
[----:B---3--:R-:W-:Y:S02]  /*0ca0*/  HADD2.F32 R27, -RZ, R27.H0_H0 ;  /* 0x2000001bff1b7230 */ /* 0x008fe40000004100 */
[----:B-----5:R-:W-:-:S03]  /*0cb0*/  HADD2.F32 R26, -RZ, R26.H0_H0 ;  /* 0x2000001aff1a7230 */ /* 0x020fc60000004100 */
[----:B------:R-:W-:-:S04]  /*0cc0*/  FADD.FTZ R27, R28, R27 ;  /* 0x0000001b1c1b7221 */ /* 0x000fc80000010000 */
[----:B------:R-:W-:Y:S01]  /*0cd0*/  FADD.FTZ R26, R27, R26 ;  /* 0x0000001a1b1a7221 */ /* 0x000fe20000010000 */
[----:B--2---:R-:W-:Y:S02]  /*0ce0*/  HADD2.F32 R27, -RZ, R20.H0_H0 ;  /* 0x20000014ff1b7230 */ /* 0x004fe40000004100 */
[----:B------:R-:W2:Y:S03]  /*0cf0*/  LDG.E.U16 R20, desc[UR8][R16.64+0x1a] ;  /* 0x00001a0810147981 */ /* 0x000ea6000c1e1500 */
[----:B------:R-:W-:Y:S02]  /*0d00*/  FADD.FTZ R28, R26, R27 ;  /* 0x0000001b1a1c7221 */ /* 0x000fe40000010000 */
[----:B------:R-:W3:Y:S04]  /*0d10*/  LDG.E.U16 R27, desc[UR8][R16.64+0x16] ;  /* 0x00001608101b7981 */ /* 0x000ee8000c1e1500 */
[----:B------:R-:W5:Y:S01]  /*0d20*/  LDG.E.U16 R26, desc[UR8][R16.64+0x18] ;  /* 0x00001808101a7981 */ /* 0x000f62000c1e1500 */
[----:B----4-:R-:W-:-:S05]  /*0d30*/  HADD2.F32 R29, -RZ, R29.H0_H0 ;  /* 0x2000001dff1d7230 */ /* 0x010fca0000004100 */
[----:B------:R-:W-:Y:S01]  /*0d40*/  FADD.FTZ R28, R28, R29 ;  /* 0x0000001d1c1c7221 */ /* 0x000fe20000010000 */
[----:B---3--:R-:W-:Y:S02]  /*0d50*/  HADD2.F32 R27, -RZ, R27.H0_H0 ;  /* 0x2000001bff1b7230 */ /* 0x008fe40000004100 */
[----:B-----5:R-:W-:-:S03]  /*0d60*/  HADD2.F32 R26, -RZ, R26.H0_H0 ;  /* 0x2000001aff1a7230 */ /* 0x020fc60000004100 */
[----:B------:R-:W-:Y:S02]  /*0d70*/  FADD.FTZ R27, R28, R27 ;  /* 0x0000001b1c1b7221 */ /* 0x000fe40000010000 */
[----:B------:R-:W3:Y:S02]  /*0d80*/  LDG.E.U16 R28, desc[UR8][R16.64+0x1e] ;  /* 0x00001e08101c7981 */ /* 0x000ee4000c1e1500 */
[----:B------:R-:W-:Y:S01]  /*0d90*/  FADD.FTZ R26, R27, R26 ;  /* 0x0000001a1b1a7221 */ /* 0x000fe20000010000 */
[----:B--2---:R-:W-:Y:S02]  /*0da0*/  HADD2.F32 R27, -RZ, R20.H0_H0 ;  /* 0x20000014ff1b7230 */ /* 0x004fe40000004100 */
[----:B------:R-:W2:Y:S01]  /*0db0*/  LDG.E.U16 R20, desc[UR8][R16.64+0x1c] ;  /* 0x00001c0810147981 */ /* 0x000ea2000c1e1500 */
[----:B------:R-:W-:Y:S02]  /*0dc0*/  VIADD R21, R21, 0x10 ;  /* 0x0000001015157836 */ /* 0x000fe40000000000 */
[----:B------:R-:W-:-:S03]  /*0dd0*/  FADD.FTZ R26, R26, R27 ;  /* 0x0000001b1a1a7221 */ /* 0x000fc60000010000 */
[----:B------:R-:W-:Y:S02]  /*0de0*/  ISETP.GE.AND P4, PT, R21, R22, PT ;  /* 0x000000161500720c */ /* 0x000fe40003f86270 */
[----:B------:R-:W-:-:S04]  /*0df0*/  IADD3 R24, P5, R24, 0x20, RZ ;  /* 0x0000002018187810 */ /* 0x000fc80007fbe0ff */
[----:B------:R-:W-:Y:S01]  /*0e00*/  IADD3.X R25, RZ, R25, RZ, P5, !PT ;  /* 0x00000019ff197210 */ /* 0x000fe20002ffe4ff */
[----:B--2---:R-:W-:-:S05]  /*0e10*/  HADD2.F32 R27, -RZ, R20.H0_H0 ;  /* 0x20000014ff1b7230 */ /* 0x004fca0000004100 */
[----:B------:R-:W-:Y:S01]  /*0e20*/  FADD.FTZ R26, R26, R27 ;  /* 0x0000001b1a1a7221 */ /* 0x000fe20000010000 */
[----:B---3--:R-:W-:-:S05]  /*0e30*/  HADD2.F32 R27, -RZ, R28.H0_H0 ;  /* 0x2000001cff1b7230 */ /* 0x008fca0000004100 */
[----:B------:R-:W-:Y:S01]  /*0e40*/  FADD.FTZ R20, R26, R27 ;  /* 0x0000001b1a147221 */ /* 0x000fe20000010000 */
[----:B------:R-:W-:Y:S06]  /*0e50*/  @!P4 BRA `(.L_x_314) ;  /* 0xfffffffc0020c947 */ /* 0x000fec000383ffff */
.L_x_313:
[----:B------:R-:W-:Y:S05]  /*0e60*/  BSYNC B2 ;  /* 0x0000000000027941 */ /* 0x000fea0003800000 */
.L_x_312:
        /* <DEDUP_REMOVED lines=9> */
[----:B--2---:R-:W-:-:S03]  /*0f00*/  HADD2.F32 R27, -RZ, R22.H0_H0 ;  /* 0x20000016ff1b7230 */ /* 0x004fc60000004100 */
[----:B------:R-:W2:Y:S02]  /*0f10*/  LDG.E.U16 R22, desc[UR8][R16.64+0x2] ;  /* 0x0000020810167981 */ /* 0x000ea4000c1e1500 */
[----:B------:R-:W-:Y:S02]  /*0f20*/  FADD.FTZ R28, R20, R27 ;  /* 0x0000001b141c7221 */ /* 0x000fe40000010000 */
[----:B------:R-:W4:Y:S04]  /*0f30*/  LDG.E.U16 R27, desc[UR8][R16.64+0x4] ;  /* 0x00000408101b7981 */ /* 0x000f28000c1e1500 */
[----:B------:R-:W5:Y:S01]  /*0f40*/  LDG.E.U16 R20, desc[UR8][R16.64+0x8] ;  /* 0x0000080810147981 */ /* 0x000f62000c1e1500 */
[----:B---3--:R-:W-:Y:S02]  /*0f50*/  HADD2.F32 R26, -RZ, R26.H0_H0 ;  /* 0x2000001aff1a7230 */ /* 0x008fe40000004100 */
[----:B--2---:R-:W-:-:S02]  /*0f60*/  HADD2.F32 R29, -RZ, R22.H0_H0 ;  /* 0x20000016ff1d7230 */ /* 0x004fc40000004100 */
[----:B------:R-:W2:Y:S01]  /*0f70*/  LDG.E.U16 R22, desc[UR8][R16.64+0xc] ;  /* 0x00000c0810167981 */ /* 0x000ea2000c1e1500 */
[----:B----4-:R-:W-:Y:S02]  /*0f80*/  HADD2.F32 R27, -RZ, R27.H0_H0 ;  /* 0x2000001bff1b7230 */ /* 0x010fe40000004100 */
[----:B------:R-:W-:-:S04]  /*0f90*/  FADD.FTZ R28, R28, R29 ;  /* 0x0000001d1c1c7221 */ /* 0x000fc80000010000 */
[----:B------:R-:W-:Y:S02]  /*0fa0*/  FADD.FTZ R27, R28, R27 ;  /* 0x0000001b1c1b7221 */ /* 0x000fe40000010000 */
[----:B------:R-:W3:Y:S02]  /*0fb0*/  LDG.E.U16 R28, desc[UR8][R16.64+0xe] ;  /* 0x00000e08101c7981 */ /* 0x000ee4000c1e1500 */
[----:B------:R-:W-:Y:S01]  /*0fc0*/  FADD.FTZ R26, R27, R26 ;  /* 0x0000001a1b1a7221 */ /* 0x000fe20000010000 */
[----:B-----5:R-:W-:Y:S02]  /*0fd0*/  HADD2.F32 R27, -RZ, R20.H0_H0 ;  /* 0x20000014ff1b7230 */ /* 0x020fe40000004100 */
[----:B------:R-:W4:Y:S03]  /*0fe0*/  LDG.E.U16 R20, desc[UR8][R16.64+0xa] ;  /* 0x00000a0810147981 */ /* 0x000f26000c1e1500 */
[----:B------:R-:W-:Y:S01]  /*0ff0*/  FADD.FTZ R26, R26, R27 ;  /* 0x0000001b1a1a7221 */ /* 0x000fe20000010000 */
[----:B------:R-:W-:-:S02]  /*1000*/  IADD3 R24, P4, R24, 0x10, RZ ;  /* 0x0000001018187810 */ /* 0x000fc40007f9e0ff */
[----:B------:R-:W-:Y:S02]  /*1010*/  PLOP3.LUT P0, PT, PT, PT, PT, 0x8, 0x0 ;  /* 0x000000000000781c */ /* 0x000fe40003f0e170 */
[----:B------:R-:W-:Y:S02]  /*1020*/  IADD3 R21, R21, 0x8, RZ ;  /* 0x0000000815157810 */ /* 0x000fe40007ffe0ff */
[----:B------:R-:W-:Y:S01]  /*1030*/  IADD3.X R25, RZ, R25, RZ, P4, !PT ;  /* 0x00000019ff197210 */ /* 0x000fe200027fe4ff */
[----:B----4-:R-:W-:-:S05]  /*1040*/  HADD2.F32 R27, -RZ, R20.H0_H0 ;  /* 0x20000014ff1b7230 */ /* 0x010fca0000004100 */
[----:B------:R-:W-:Y:S01]  /*1050*/  FADD.FTZ R26, R26, R27 ;  /* 0x0000001b1a1a7221 */ /* 0x000fe20000010000 */
[----:B--2---:R-:W-:Y:S02]  /*1060*/  HADD2.F32 R27, -RZ, R22.H0_H0 ;  /* 0x20000016ff1b7230 */ /* 0x004fe40000004100 */
[----:B---3--:R-:W-:-:S03]  /*1070*/  HADD2.F32 R29, -RZ, R28.H0_H0 ;  /* 0x2000001cff1d7230 */ /* 0x008fc60000004100 */
[----:B------:R-:W-:-:S04]  /*1080*/  FADD.FTZ R26, R26, R27 ;  /* 0x0000001b1a1a7221 */ /* 0x000fc80000010000 */
[----:B------:R-:W-:-:S07]  /*1090*/  FADD.FTZ R20, R26, R29 ;  /* 0x0000001d1a147221 */ /* 0x000fce0000010000 */
.L_x_316:
[----:B------:R-:W-:Y:S05]  /*10a0*/  BSYNC B2 ;  /* 0x0000000000027941 */ /* 0x000fea0003800000 */
.L_x_315:
[----:B------:R-:W-:-:S13]  /*10b0*/  ISETP.LT.OR P0, PT, R21, R10, P0 ;  /* 0x0000000a1500720c */ /* 0x000fda0000701670 */
[----:B------:R-:W-:Y:S05]  /*10c0*/  @!P0 BRA `(.L_x_309) ;  /* 0x0000000000348947 */ /* 0x000fea0003800000 */
[----:B------:R-:W-:-:S05]  /*10d0*/  IMAD.WIDE R24, R23, 0x2, R24 ;  /* 0x0000000217187825 */ /* 0x000fca00078e0218 */
[----:B------:R-:W2:Y:S04]  /*10e0*/  LDG.E.U16 R16, desc[UR8][R24.64] ;  /* 0x0000000818107981 */ /* 0x000ea8000c1e1500 */
[----:B------:R-:W3:Y:S04]  /*10f0*/  LDG.E.U16 R21, desc[UR8][R24.64+0x2] ;  /* 0x0000020818157981 */ /* 0x000ee8000c1e1500 */
[----:B------:R-:W4:Y:S04]  /*1100*/  LDG.E.U16 R22, desc[UR8][R24.64+0x4] ;  /* 0x0000040818167981 */ /* 0x000f28000c1e1500 */
[----:B------:R-:W5:Y:S01]  /*1110*/  LDG.E.U16 R23, desc[UR8][R24.64+0x6] ;  /* 0x0000060818177981 */ /* 0x000f62000c1e1500 */
[----:B--2---:R-:W-:-:S02]  /*1120*/  HADD2.F32 R17, -RZ, R16.H0_H0 ;  /* 0x20000010ff117230 */ /* 0x004fc40000004100 */
[----:B---3--:R-:W-:-:S03]  /*1130*/  HADD2.F32 R16, -RZ, R21.H0_H0 ;  /* 0x20000015ff107230 */ /* 0x008fc60000004100 */
[----:B------:R-:W-:Y:S01]  /*1140*/  FADD.FTZ R17, R20, R17 ;  /* 0x0000001114117221 */ /* 0x000fe20000010000 */
[----:B----4-:R-:W-:-:S03]  /*1150*/  HADD2.F32 R21, -RZ, R22.H0_H0 ;  /* 0x20000016ff157230 */ /* 0x010fc60000004100 */
[----:B------:R-:W-:Y:S01]  /*1160*/  FADD.FTZ R16, R17, R16 ;  /* 0x0000001011107221 */ /* 0x000fe20000010000 */
[----:B-----5:R-:W-:-:S03]  /*1170*/  HADD2.F32 R23, -RZ, R23.H0_H0 ;  /* 0x20000017ff177230 */ /* 0x020fc60000004100 */
[----:B------:R-:W-:-:S04]  /*1180*/  FADD.FTZ R16, R16, R21 ;  /* 0x0000001510107221 */ /* 0x000fc80000010000 */
[----:B------:R-:W-:-:S07]  /*1190*/  FADD.FTZ R20, R16, R23 ;  /* 0x0000001710147221 */ /* 0x000fce0000010000 */
.L_x_309:
[----:B------:R-:W-:Y:S05]  /*11a0*/  BSYNC B0 ;  /* 0x0000000000007941 */ /* 0x000fea0003800000 */
.L_x_308:
[----:B------:R-:W-:Y:S02]  /*11b0*/  ULDC UR5, c[0x0][0x230] ;  /* 0x00008c0000057ab9 */ /* 0x000fe40000000800 */
[----:B------:R-:W-:Y:S01]  /*11c0*/  IADD3 R19, R19, UR5, RZ ;  /* 0x0000000513137c10 */ /* 0x000fe2000fffe0ff */
[----:B------:R-:W-:Y:S06]  /*11d0*/  @!P3 BRA `(.L_x_317) ;  /* 0xfffffff40084b947 */ /* 0x000fec000383ffff */
.L_x_307:
[----:B------:R-:W-:Y:S05]  /*11e0*/  BSYNC B1 ;  /* 0x0000000000017941 */ /* 0x000fea0003800000 */
.L_x_306:
[----:B------:R-:W-:Y:S01]  /*11f0*/  ULDC UR5, c[0x0][0x228] ;  /* 0x00008a0000057ab9 */ /* 0x000fe20000000800 */
[----:B------:R-:W-:Y:S02]  /*1200*/  ULDC UR6, c[0x0][0x230] ;  /* 0x00008c0000067ab9 */ /* 0x000fe40000000800 */
[----:B------:R-:W-:-:S04]  /*1210*/  UIMAD UR5, UR5, UR6, URZ ;  /* 0x00000006050572a4 */ /* 0x000fc8000f8e023f */
[----:B------:R-:W-:Y:S01]  /*1220*/  UIADD3 UR4, UR4, UR5, URZ ;  /* 0x0000000504047290 */ /* 0x000fe2000fffe03f */
[----:B------:R-:W-:Y:S11]  /*1230*/  @!P2 BRA `(.L_x_318) ;  /* 0xfffffff40038a947 */ /* 0x000ff6000383ffff */
.L_x_305:
        /* <DEDUP_REMOVED lines=11> */
[----:B------:R-:W-:Y:S01]  /*12f0*/  F2FP.F16.F32.PACK_AB R20, RZ, R20 ;  /* 0x00000014ff14723e */ /* 0x000fe200000000ff */
[----:B------:R-:W-:Y:S02]  /*1300*/  IMAD.IADD R7, R7, 0x1, R9 ;  /* 0x0000000107077824 */ /* 0x000fe400078e0209 */
[C---:B------:R-:W-:Y:S02]  /*1310*/  IMAD R11, R2.reuse, UR7, R11 ;  /* 0x00000007020b7c24 */ /* 0x040fe4000f8e020b */
[----:B------:R-:W-:Y:S01]  /*1320*/  IMAD.WIDE.U32 R6, R2, UR6, R6 ;  /* 0x0000000602067c25 */ /* 0x000fe2000f8e0006 */
[----:B------:R-:W-:Y:S01]  /*1330*/  ULDC.64 UR6, c[0x0][0x288] ;  /* 0x0000a20000067ab9 */ /* 0x000fe20000000a00 */
[----:B------:R-:W-:-:S02]  /*1340*/  SHF.R.S32.HI R2, RZ, 0x1f, R3 ;  /* 0x0000001fff027819 */ /* 0x000fc40000011403 */
[----:B------:R-:W-:Y:S01]  /*1350*/  IMAD R0, R0, UR6, RZ ;  /* 0x0000000600007c24 */ /* 0x000fe2000f8e02ff */
[----:B------:R-:W-:-:S03]  /*1360*/  IADD3 R7, R7, R11, RZ ;  /* 0x0000000b07077210 */ /* 0x000fc60007ffe0ff */
[C---:B------:R-:W-:Y:S02]  /*1370*/  IMAD R9, R5.reuse, UR7, R0 ;  /* 0x0000000705097c24 */ /* 0x040fe4000f8e0200 */
[----:B------:R-:W-:Y:S01]  /*1380*/  IMAD.WIDE.U32 R4, R5, UR6, R6 ;  /* 0x0000000605047c25 */ /* 0x000fe2000f8e0006 */
[----:B------:R-:W-:-:S03]  /*1390*/  ULDC.64 UR6, c[0x0][0x280] ;  /* 0x0000a00000067ab9 */ /* 0x000fc60000000a00 */
[----:B------:R-:W-:Y:S01]  /*13a0*/  IMAD R0, R2, UR6, RZ ;  /* 0x0000000602007c24 */ /* 0x000fe2000f8e02ff */
[----:B------:R-:W-:-:S03]  /*13b0*/  IADD3 R5, R5, R9, RZ ;  /* 0x0000000905057210 */ /* 0x000fc60007ffe0ff */
[C---:B------:R-:W-:Y:S02]  /*13c0*/  IMAD R7, R3.reuse, UR7, R0 ;  /* 0x0000000703077c24 */ /* 0x040fe4000f8e0200 */
[----:B------:R-:W-:Y:S01]  /*13d0*/  IMAD.WIDE.U32 R2, R3, UR6, R4 ;  /* 0x0000000603027c25 */ /* 0x000fe2000f8e0004 */
[----:B------:R-:W-:-:S04]  /*13e0*/  ULDC.64 UR6, c[0x0][0x258] ;  /* 0x0000960000067ab9 */ /* 0x000fc80000000a00 */
[----:B------:R-:W-:Y:S02]  /*13f0*/  IADD3 R3, R3, R7, RZ ;  /* 0x0000000703037210 */ /* 0x000fe40007ffe0ff */
[----:B------:R-:W-:-:S04]  /*1400*/  LEA R4, P0, R2, UR6, 0x1 ;  /* 0x0000000602047c11 */ /* 0x000fc8000f8008ff */
[----:B------:R-:W-:-:S05]  /*1410*/  LEA.HI.X R5, R2, UR7, R3, 0x1, P0 ;  /* 0x0000000702057c11 */ /* 0x000fca00080f0c03 */
[----:B------:R-:W-:Y:S01]  /*1420*/  STG.E.U16 desc[UR8][R4.64], R20 ;  /* 0x0000001404007986 */ /* 0x000fe2000c101508 */
[----:B------:R-:W-:Y:S05]  /*1430*/  EXIT ;  /* 0x000000000000794d */ /* 0x000fea0003800000 */
        .weak           $__internal_11_$__cuda_sm20_div_s64
        .type           $__internal_11_$__cuda_sm20_div_s64,@function
        .size           $__internal_11_$__cuda_sm20_div_s64,(.L_x_846 - $__internal_11_$__cuda_sm20_div_s64)
$__internal_11_$__cuda_sm20_div_s64:
        /* <DEDUP_REMOVED lines=8> */
[----:B0-----:R-:W-:-:S06]  /*14c0*/  IADD3 R12, R3, 0x1ffffffe, RZ ;  /* 0x1ffffffe030c7810 */ /* 0x001fcc0007ffe0ff */
[----:B------:R-:W0:Y:S02]  /*14d0*/  F2I.U64.TRUNC R12, R12 ;  /* 0x0000000c000c7311 */ /* 0x000e24000020d800 */
[----:B0-----:R-:W-:-:S04]  /*14e0*/  IMAD.WIDE.U32 R14, R12, R8, RZ ;  /* 0x000000080c0e7225 */ /* 0x001fc800078e00ff */
[C---:B------:R-:W-:Y:S01]  /*14f0*/  IMAD R11, R12.reuse, R9, R15 ;  /* 0x000000090c0b7224 */ /* 0x040fe200078e020f */
[----:B------:R-:W-:Y:S02]  /*1500*/  IADD3 R17, P0, RZ, -R14, RZ ;  /* 0x8000000eff117210 */ /* 0x000fe40007f1e0ff */
[----:B------:R-:W-:Y:S01]  /*1510*/  MOV R15, R12 ;  /* 0x0000000c000f7202 */ /* 0x000fe20000000f00 */
[----:B------:R-:W-:Y:S02]  /*1520*/  IMAD R11, R13, R8, R11 ;  /* 0x000000080d0b7224 */ /* 0x000fe400078e020b */
[----:B------:R-:W-:-:S03]  /*1530*/  IMAD.HI.U32 R14, R12, R17, RZ ;  /* 0x000000110c0e7227 */ /* 0x000fc600078e00ff */
[----:B------:R-:W-:-:S05]  /*1540*/  IADD3.X R11, RZ, ~R11, RZ, P0, !PT ;  /* 0x8000000bff0b7210 */ /* 0x000fca00007fe4ff */
        /* <DEDUP_REMOVED lines=11> */
[----:B------:R-:W-:-:S03]  /*1600*/  IMAD.HI.U32 R14, R15, R13, RZ ;  /* 0x0000000d0f0e7227 */ /* 0x000fc600078e00ff */
[----:B------:R-:W-:-:S05]  /*1610*/  IADD3.X R12, RZ, ~R11, RZ, P0, !PT ;  /* 0x8000000bff0c7210 */ /* 0x000fca00007fe4ff */
[----:B------:R-:W-:-:S04]  /*1620*/  IMAD.WIDE.U32 R14, P0, R15, R12, R14 ;  /* 0x0000000c0f0e7225 */ /* 0x000fc8000780000e */
[C---:B------:R-:W-:Y:S02]  /*1630*/  IMAD R16, R3.reuse, R12, RZ ;  /* 0x0000000c03107224 */ /* 0x040fe400078e02ff */
[----:B------:R-:W-:Y:S01]  /*1640*/  IMAD.HI.U32 R11, P2, R3, R13, R14 ;  /* 0x0000000d030b7227 */ /* 0x000fe2000784000e */
[----:B------:R-:W-:-:S03]  /*1650*/  HFMA2.MMA R13, -RZ, RZ, 0, 0 ;  /* 0x00000000ff0d7435 */ /* 0x000fc600000001ff */
        /* <DEDUP_REMOVED lines=12> */
[----:B------:R-:W-:Y:S01]  /*1720*/  IADD3 R15, P2, -R12, UR4, RZ ;  /* 0x000000040c0f7c10 */ /* 0x000fe2000ff5e1ff */
[----:B------:R-:W-:Y:S02]  /*1730*/  VIADD R12, R11, 0x1 ;  /* 0x000000010b0c7836 */ /* 0x000fe40000000000 */
[-C--:B------:R-:W-:Y:S01]  /*1740*/  IMAD R3, R3, R8.reuse, R13 ;  /* 0x0000000803037224 */ /* 0x080fe200078e020d */
[----:B------:R-:W-:-:S04]  /*1750*/  ISETP.GE.U32.AND P0, PT, R15, R8, PT ;  /* 0x000000080f00720c */ /* 0x000fc80003f06070 */
[----:B------:R-:W-:Y:S02]  /*1760*/  IADD3.X R17, RZ, ~R3, RZ, P2, !PT ;  /* 0x80000003ff117210 */ /* 0x000fe400017fe4ff */
[----:B------:R-:W-:Y:S02]  /*1770*/  IADD3 R3, P2, R15, -R8, RZ ;  /* 0x800000080f037210 */ /* 0x000fe40007f5e0ff */
[CC--:B------:R-:W-:Y:S02]  /*1780*/  ISETP.GE.U32.AND.EX P0, PT, R17.reuse, R9.reuse, PT, P0 ;  /* 0x000000091100720c */ /* 0x0c0fe40003f06100 */
[----:B------:R-:W-:Y:S02]  /*1790*/  IADD3.X R13, R17, ~R9, RZ, P2, !PT ;  /* 0x80000009110d7210 */ /* 0x000fe400017fe4ff */
[----:B------:R-:W-:Y:S02]  /*17a0*/  SEL R3, R3, R15, P0 ;  /* 0x0000000f03037207 */ /* 0x000fe40000000000 */
[----:B------:R-:W-:-:S02]  /*17b0*/  SEL R13, R13, R17, P0 ;  /* 0x000000110d0d7207 */ /* 0x000fc40000000000 */
[----:B------:R-:W-:Y:S02]  /*17c0*/  SEL R12, R12, R11, P0 ;  /* 0x0000000b0c0c7207 */ /* 0x000fe40000000000 */
[----:B------:R-:W-:Y:S02]  /*17d0*/  ISETP.GE.U32.AND P0, PT, R3, R8, PT ;  /* 0x000000080300720c */ /* 0x000fe40003f06070 */
[----:B------:R-:W-:Y:S02]  /*17e0*/  IADD3 R3, R12, 0x1, RZ ;  /* 0x000000010c037810 */ /* 0x000fe40007ffe0ff */
[----:B------:R-:W-:Y:S02]  /*17f0*/  ISETP.GE.U32.AND.EX P0, PT, R13, R9, PT, P0 ;  /* 0x000000090d00720c */ /* 0x000fe40003f06100 */
[----:B------:R-:W-:Y:S02]  /*1800*/  MOV R11, 0x0 ;  /* 0x00000000000b7802 */ /* 0x000fe40000000f00 */
[----:B------:R-:W-:-:S02]  /*1810*/  SEL R3, R3, R12, P0 ;  /* 0x0000000c03037207 */ /* 0x000fc40000000000 */
[----:B------:R-:W-:Y:S02]  /*1820*/  ISETP.NE.U32.AND P0, PT, R4, RZ, PT ;  /* 0x000000ff0400720c */ /* 0x000fe40003f05070 */
[-C--:B------:R-:W-:Y:S02]  /*1830*/  IADD3 R4, RZ, -R3.reuse, RZ ;  /* 0x80000003ff047210 */ /* 0x080fe40007ffe0ff */
[----:B------:R-:W-:Y:S02]  /*1840*/  ISETP.NE.AND.EX P0, PT, R5, RZ, PT, P0 ;  /* 0x000000ff0500720c */ /* 0x000fe40003f05300 */
[----:B------:R-:W-:-:S04]  /*1850*/  SEL R3, R4, R3, !P1 ;  /* 0x0000000304037207 */ /* 0x000fc80004800000 */
[----:B------:R-:W-:Y:S01]  /*1860*/  SEL R3, R3, 0xffffffff, P0 ;  /* 0xffffffff03037807 */ /* 0x000fe20000000000 */
[----:B------:R-:W-:Y:S06]  /*1870*/  RET.REL.NODEC R10 `(_ZN2at6native49_GLOBAL__N__09e94e3a_16_AveragePool3d_cu_a8eae74c44avg_pool3d_single_backward_out_frame_stride1IN3c104HalfEfEEvNS_27GenericPackedTensorAccessorIKT_Lm4ENS_16DefaultPtrTraitsElEENS5_IS6_Lm4ES8_lEEiiiT0_i) ;  /* 0xffffffe40ae07950 */ /* 0x000fec0003c3ffff */
.L_x_319:
        /* <DEDUP_REMOVED lines=16> */
.L_x_846:


//--------------------- .text._ZN2at6native49_GLOBAL__N__09e94e3a_16_AveragePool3d_cu_a8eae74c44avg_pool3d_single_backward_out_frame_stride1IffEEvNS_27GenericPackedTensorAccessorIKT_Lm4ENS_16DefaultPtrTraitsElEENS3_IS4_Lm4ES6_lEEiiiT0_i --------------------------
	.section	.text._ZN2at6native49_GLOBAL__N__09e94e3a_16_AveragePool3d_cu_a8eae74c44avg_pool3d_single_backward_out_frame_stride1IffEEvNS_27GenericPackedTensorAccessorIKT_Lm4ENS_16DefaultPtrTraitsElEENS3_IS4_Lm4ES6_lEEiiiT0_i,"ax",@progbits
	.align	128
.text._ZN2at6native49_GLOBAL__N__09e94e3a_16_AveragePool3d_cu_a8eae74c44avg_pool3d_single_backward_out_frame_stride1IffEEvNS_27GenericPackedTensorAccessorIKT_Lm4ENS_16DefaultPtrTraitsElEENS3_IS4_Lm4ES6_lEEiiiT0_i:
        .type           _ZN2at6native49_GLOBAL__N__09e94e3a_16_AveragePool3d_cu_a8eae74c44avg_pool3d_single_backward_out_frame_stride1IffEEvNS_27GenericPackedTensorAccessorIKT_Lm4ENS_16DefaultPtrTraitsElEENS3_IS4_Lm4ES6_lEEiiiT0_i,@function
        .size           _ZN2at6native49_GLOBAL__N__09e94e3a_16_AveragePool3d_cu_a8eae74c44avg_pool3d_single_backward_out_frame_stride1IffEEvNS_27GenericPackedTensorAccessorIKT_Lm4ENS_16DefaultPtrTraitsElEENS3_IS4_Lm4ES6_lEEiiiT0_i,(.L_x_848 - _ZN2at6native49_GLOBAL__N__09e94e3a_16_AveragePool3d_cu_a8eae74c44avg_pool3d_single_backward_out_frame_stride1IffEEvNS_27GenericPackedTensorAccessorIKT_Lm4ENS_16DefaultPtrTraitsElEENS3_IS4_Lm4ES6_lEEiiiT0_i)
        .other          _ZN2at6native49_GLOBAL__N__09e94e3a_16_AveragePool3d_cu_a8eae74c44avg_pool3d_single_backward_out_frame_stride1IffEEvNS_27GenericPackedTensorAccessorIKT_Lm4ENS_16DefaultPtrTraitsElEENS3_IS4_Lm4ES6_lEEiiiT0_i,@"STO_CUDA_ENTRY STV_DEFAULT"
_ZN2at6native49_GLOBAL__N__09e94e3a_16_AveragePool3d_cu_a8eae74c44avg_pool3d_single_backward_out_frame_stride1IffEEvNS_27GenericPackedTensorAccessorIKT_Lm4ENS_16DefaultPtrTraitsElEENS3_IS4_Lm4ES6_lEEiiiT0_i:
        /* <DEDUP_REMOVED lines=17> */
[----:B------:R-:W-:Y:S05]  /*0110*/  CALL.REL.NOINC `($__internal_12_$__cuda_sm20_div_s64) ;  /* 0x0000001000447944 */ /* 0x000fea0003c00000 */
[----:B------:R-:W0:Y:S01]  /*0120*/  LDC R2, c[0x0][0x268] ;  /* 0x00009a00ff027b82 */ /* 0x000e220000000800 */
[----:B------:R-:W-:-:S04]  /*0130*/  IMAD.MOV R17, RZ, RZ, -R18 ;  /* 0x000000ffff117224 */ /* 0x000fc800078e0a12 */
[----:B0-----:R-:W-:Y:S01]  /*0140*/  IMAD R17, R17, R2, UR4 ;  /* 0x0000000411117e24 */ /* 0x001fe2000f8e0202 */
[----:B------:R-:W-:Y:S06]  /*0150*/  BRA `(.L_x_321) ;  /* 0x0000000000547947 */ /* 0x000fec0003800000 */
.L_x_320:
        /* <DEDUP_REMOVED lines=21> */
.L_x_321:
        /* <DEDUP_REMOVED lines=16> */
[----:B0-----:R-:W-:-:S04]  /*03b0*/  IADD3 R2, R17, 0x1, -R4 ;  /* 0x0000000111027810 */ /* 0x001fc80007ffe804 */
[----:B------:R-:W-:Y:S02]  /*03c0*/  VIMNMX R14, RZ, R2, !PT ;  /* 0x00000002ff0e7248 */ /* 0x000fe40007fe0100 */
[----:B------:R-:W-:Y:S02]  /*03d0*/  IADD3 R2, R20, 0x1, -R5 ;  /* 0x0000000114027810 */ /* 0x000fe40007ffe805 */
[----:B-1----:R-:W-:Y:S02]  /*03e0*/  VIADDMNMX R7, R17, 0x1, R8, PT ;  /* 0x0000000111077846 */ /* 0x002fe40003800108 */
[----:B------:R-:W-:Y:S02]  /*03f0*/  VIMNMX R2, RZ, R2, !PT ;  /* 0x00000002ff027248 */ /* 0x000fe40007fe0100 */
[----:B------:R-:W-:Y:S02]  /*0400*/  ISETP.GE.AND P0, PT, R14, R7, PT ;  /* 0x000000070e00720c */ /* 0x000fe40003f06270 */
[----:B--2---:R-:W-:-:S04]  /*0410*/  IADD3 R15, R19, 0x1, -R6 ;  /* 0x00000001130f7810 */ /* 0x004fc80007ffe806 */
[----:B------:R-:W-:-:S07]  /*0420*/  VIMNMX R15, RZ, R15, !PT ;  /* 0x0000000fff0f7248 */ /* 0x000fce0007fe0100 */
[----:B------:R-:W-:Y:S05]  /*0430*/  @P0 BRA `(.L_x_322) ;  /* 0x0000000c00000947 */ /* 0x000fea0003800000 */
[----:B------:R-:W-:Y:S01]  /*0440*/  SHF.R.S32.HI R4, RZ, 0x1f, R2 ;  /* 0x0000001fff047819 */ /* 0x000fe20000011402 */
[----:B------:R-:W-:Y:S01]  /*0450*/  ULDC.64 UR4, c[0x0][0x248] ;  /* 0x0000920000047ab9 */ /* 0x000fe20000000a00 */
[----:B------:R-:W0:Y:S01]  /*0460*/  LDC R10, c[0x0][0x230] ;  /* 0x00008c00ff0a7b82 */ /* 0x000e220000000800 */
[----:B------:R-:W-:Y:S01]  /*0470*/  ULDC.64 UR6, c[0x0][0x238] ;  /* 0x00008e0000067ab9 */ /* 0x000fe20000000a00 */
[----:B------:R-:W-:Y:S01]  /*0480*/  SHF.R.S32.HI R8, RZ, 0x1f, R15 ;  /* 0x0000001fff087819 */ /* 0x000fe2000001140f */
[----:B------:R-:W-:Y:S01]  /*0490*/  IMAD R7, R4, UR4, RZ ;  /* 0x0000000404077c24 */ /* 0x000fe2000f8e02ff */
[----:B------:R-:W-:Y:S01]  /*04a0*/  IADD3 R0, -R3, -0x2, -R0 ;  /* 0xfffffffe03007810 */ /* 0x000fe20007ffe900 */
[C---:B------:R-:W-:Y:S01]  /*04b0*/  IMAD.WIDE.U32 R4, R2.reuse, UR4, RZ ;  /* 0x0000000402047c25 */ /* 0x040fe2000f8e00ff */
[----:B------:R-:W-:Y:S01]  /*04c0*/  HFMA2.MMA R16, -RZ, RZ, 0, 0 ;  /* 0x00000000ff107435 */ /* 0x000fe200000001ff */
[----:B------:R-:W-:Y:S02]  /*04d0*/  IADD3 R11, R15, 0x2, RZ ;  /* 0x000000020f0b7810 */ /* 0x000fe40007ffe0ff */
[----:B------:R-:W-:Y:S01]  /*04e0*/  IMAD R7, R2, UR5, R7 ;  /* 0x0000000502077c24 */ /* 0x000fe2000f8e0207 */
[----:B------:R-:W-:Y:S01]  /*04f0*/  ULDC.64 UR4, c[0x0][0x250] ;  /* 0x0000940000047ab9 */ /* 0x000fe20000000a00 */
[----:B------:R-:W-:-:S02]  /*0500*/  IMAD R9, R9, UR6, RZ ;  /* 0x0000000609097c24 */ /* 0x000fc4000f8e02ff */
[----:B------:R-:W-:Y:S02]  /*0510*/  IMAD.IADD R5, R5, 0x1, R7 ;  /* 0x0000000105057824 */ /* 0x000fe400078e0207 */
[C---:B------:R-:W-:Y:S02]  /*0520*/  IMAD R2, R18.reuse, UR7, R9 ;  /* 0x0000000712027c24 */ /* 0x040fe4000f8e0209 */
[----:B------:R-:W-:-:S04]  /*0530*/  IMAD.WIDE.U32 R6, R18, UR6, R4 ;  /* 0x0000000612067c25 */ /* 0x000fc8000f8e0004 */
[----:B------:R-:W-:Y:S01]  /*0540*/  IMAD R8, R8, UR4, RZ ;  /* 0x0000000408087c24 */ /* 0x000fe2000f8e02ff */
[----:B------:R-:W-:Y:S01]  /*0550*/  IADD3 R7, R2, R7, RZ ;  /* 0x0000000702077210 */ /* 0x000fe20007ffe0ff */
[----:B------:R-:W-:Y:S01]  /*0560*/  IMAD.WIDE.U32 R4, R15, UR4, R4 ;  /* 0x000000040f047c25 */ /* 0x000fe2000f8e0004 */
[----:B0-----:R-:W-:Y:S02]  /*0570*/  LOP3.LUT R3, RZ, R10, RZ, 0x33, !PT ;  /* 0x0000000aff037212 */ /* 0x001fe400078e33ff */
[----:B------:R-:W-:Y:S01]  /*0580*/  VIADDMNMX R10, R19, 0x1, R10, PT ;  /* 0x00000001130a7846 */ /* 0x000fe2000380010a */
[C---:B------:R-:W-:Y:S01]  /*0590*/  IMAD R9, R15.reuse, UR5, R8 ;  /* 0x000000050f097c24 */ /* 0x040fe2000f8e0208 */
[----:B------:R-:W-:Y:S01]  /*05a0*/  SHF.R.S32.HI R8, RZ, 0x1f, R14 ;  /* 0x0000001fff087819 */ /* 0x000fe2000001140e */
[----:B------:R-:W-:Y:S01]  /*05b0*/  IMAD.WIDE.U32 R6, R15, UR4, R6 ;  /* 0x000000040f067c25 */ /* 0x000fe2000f8e0006 */
[----:B------:R-:W-:Y:S01]  /*05c0*/  ULDC.64 UR4, c[0x0][0x240] ;  /* 0x0000900000047ab9 */ /* 0x000fe20000000a00 */
[----:B------:R-:W-:-:S02]  /*05d0*/  VIMNMX R0, R0, R3, !PT ;  /* 0x0000000300007248 */ /* 0x000fc40007fe0100 */
[----:B------:R-:W-:Y:S01]  /*05e0*/  IMAD.IADD R5, R5, 0x1, R9 ;  /* 0x0000000105057824 */ /* 0x000fe200078e0209 */
[----:B------:R-:W-:Y:S01]  /*05f0*/  IADD3 R7, R9, R7, RZ ;  /* 0x0000000709077210 */ /* 0x000fe20007ffe0ff */
[----:B------:R-:W-:Y:S01]  /*0600*/  IMAD R9, R8, UR4, RZ ;  /* 0x0000000408097c24 */ /* 0x000fe2000f8e02ff */
[----:B------:R-:W-:Y:S01]  /*0610*/  LOP3.LUT R3, RZ, R15, RZ, 0x33, !PT ;  /* 0x0000000fff037212 */ /* 0x000fe200078e33ff */
[----:B------:R-:W-:Y:S01]  /*0620*/  IMAD.WIDE.U32 R4, R18, UR6, R4 ;  /* 0x0000000612047c25 */ /* 0x000fe2000f8e0004 */
[----:B------:R-:W-:-:S03]  /*0630*/  ULDC.64 UR6, c[0x0][0x210] ;  /* 0x0000840000067ab9 */ /* 0x000fc60000000a00 */
[C---:B------:R-:W-:Y:S02]  /*0640*/  IMAD R9, R14.reuse, UR5, R9 ;  /* 0x000000050e097c24 */ /* 0x040fe4000f8e0209 */
[----:B------:R-:W-:-:S04]  /*0650*/  IMAD.WIDE.U32 R12, R14, UR4, R6 ;  /* 0x000000040e0c7c25 */ /* 0x000fc8000f8e0006 */
[----:B------:R-:W-:Y:S01]  /*0660*/  IMAD.IADD R5, R5, 0x1, R2 ;  /* 0x0000000105057824 */ /* 0x000fe200078e0202 */
[----:B------:R-:W-:Y:S01]  /*0670*/  IADD3 R2, -R0, -0x2, -R15 ;  /* 0xfffffffe00027810 */ /* 0x000fe20007ffe90f */
[----:B------:R-:W-:Y:S01]  /*0680*/  IMAD.IADD R8, R3, 0x1, -R0 ;  /* 0x0000000103087824 */ /* 0x000fe200078e0a00 */
[----:B------:R-:W-:Y:S01]  /*0690*/  IADD3 R7, R9, R13, RZ ;  /* 0x0000000d09077210 */ /* 0x000fe20007ffe0ff */
[----:B------:R-:W-:Y:S01]  /*06a0*/  VIADD R24, R15, 0x3 ;  /* 0x000000030f187836 */ /* 0x000fe20000000000 */
[----:B------:R-:W-:Y:S01]  /*06b0*/  ISETP.GE.U32.AND P1, PT, R2, 0x3, PT ;  /* 0x000000030200780c */ /* 0x000fe20003f26070 */
[----:B------:R-:W-:Y:S01]  /*06c0*/  IMAD.WIDE.U32 R2, R14, UR4, R4 ;  /* 0x000000040e027c25 */ /* 0x000fe2000f8e0004 */
[----:B------:R-:W-:Y:S01]  /*06d0*/  LEA R13, P0, R12, UR6, 0x2 ;  /* 0x000000060c0d7c11 */ /* 0x000fe2000f8010ff */
[----:B------:R-:W-:Y:S01]  /*06e0*/  UMOV UR4, URZ ;  /* 0x0000003f00047c82 */ /* 0x000fe20008000000 */
[----:B------:R-:W-:Y:S01]  /*06f0*/  LOP3.LUT R8, R8, 0x3, RZ, 0xc0, !PT ;  /* 0x0000000308087812 */ /* 0x000fe200078ec0ff */
[----:B------:R-:W-:Y:S01]  /*0700*/  IMAD.IADD R6, R3, 0x1, R9 ;  /* 0x0000000103067824 */ /* 0x000fe200078e0209 */
[----:B------:R-:W-:-:S09]  /*0710*/  LEA.HI.X R12, R12, UR7, R7, 0x2, P0 ;  /* 0x000000070c0c7c11 */ /* 0x000fd200080f1407 */
.L_x_335:
[----:B------:R-:W0:Y:S01]  /*0720*/  LDC R5, c[0x0][0x2a4] ;  /* 0x0000a900ff057b82 */ /* 0x000e220000000800 */
[----:B------:R-:W-:Y:S01]  /*0730*/  IADD3 R14, R14, 0x1, RZ ;  /* 0x000000010e0e7810 */ /* 0x000fe20007ffe0ff */
[----:B------:R-:W-:Y:S06]  /*0740*/  BSSY B1, `(.L_x_323) ;  /* 0x000008a000017945 */ /* 0x000fec0003800000 */
[----:B------:R-:W1:Y:S08]  /*0750*/  LDC R0, c[0x0][0x220] ;  /* 0x00008800ff007b82 */ /* 0x000e700000000800 */
[----:B------:R-:W2:Y:S01]  /*0760*/  LDC R9, c[0x0][0x228] ;  /* 0x00008a00ff097b82 */ /* 0x000ea20000000800 */
[----:B0-----:R-:W-:-:S02]  /*0770*/  IADD3 R4, R20, 0x1, -R5 ;  /* 0x0000000114047810 */ /* 0x001fc40007ffe805 */
[----:B-1----:R-:W-:Y:S02]  /*0780*/  VIADDMNMX R5, R17, 0x1, R0, PT ;  /* 0x0000000111057846 */ /* 0x002fe40003800100 */
[----:B------:R-:W-:Y:S02]  /*0790*/  VIMNMX R0, RZ, R4, !PT ;  /* 0x00000004ff007248 */ /* 0x000fe40007fe0100 */
[----:B------:R-:W-:Y:S02]  /*07a0*/  ISETP.GE.AND P2, PT, R14, R5, PT ;  /* 0x000000050e00720c */ /* 0x000fe40003f46270 */
[----:B--2---:R-:W-:-:S04]  /*07b0*/  VIADDMNMX R9, R20, 0x1, R9, PT ;  /* 0x0000000114097846 */ /* 0x004fc80003800109 */
[----:B------:R-:W-:-:S13]  /*07c0*/  ISETP.GE.AND P0, PT, R0, R9, PT ;  /* 0x000000090000720c */ /* 0x000fda0003f06270 */
[----:B------:R-:W-:Y:S05]  /*07d0*/  @P0 BRA `(.L_x_324) ;  /* 0x0000000800000947 */ /* 0x000fea0003800000 */
[----:B------:R-:W-:-:S07]  /*07e0*/  IMAD.U32 R7, RZ, RZ, UR4 ;  /* 0x00000004ff077e24 */ /* 0x000fce000f8e00ff */
.L_x_334:
[----:B------:R-:W-:Y:S01]  /*07f0*/  ISETP.GE.AND P0, PT, R15, R10, PT ;  /* 0x0000000a0f00720c */ /* 0x000fe20003f06270 */
[----:B------:R-:W-:Y:S01]  /*0800*/  BSSY B0, `(.L_x_325) ;  /* 0x000007a000007945 */ /* 0x000fe20003800000 */
[----:B------:R-:W-:-:S04]  /*0810*/  IADD3 R0, R0, 0x1, RZ ;  /* 0x0000000100007810 */ /* 0x000fc80007ffe0ff */
[----:B------:R-:W-:-:S07]  /*0820*/  ISETP.GE.AND P3, PT, R0, R9, PT ;  /* 0x000000090000720c */ /* 0x000fce0003f66270 */
[----:B------:R-:W-:Y:S06]  /*0830*/  @P0 BRA `(.L_x_326) ;  /* 0x0000000400d80947 */ /* 0x000fec0003800000 */
        /* <DEDUP_REMOVED lines=10> */
[----:B------:R-:W2:Y:S01]  /*08e0*/  LDG.E R21, desc[UR8][R4.64] ;  /* 0x0000000804157981 */ /* 0x000ea2000c1e1900 */
[----:B------:R-:W-:Y:S01]  /*08f0*/  ISETP.NE.AND P0, PT, R8, 0x1, PT ;  /* 0x000000010800780c */ /* 0x000fe20003f05270 */
[----:B------:R-:W-:Y:S02]  /*0900*/  VIADD R23, R15, 0x1 ;  /* 0x000000010f177836 */ /* 0x000fe40000000000 */
[----:B--2---:R-:W-:Y:S01]  /*0910*/  FADD.FTZ R16, R16, R21 ;  /* 0x0000001510107221 */ /* 0x004fe20000010000 */
[----:B------:R-:W-:-:S09]  /*0920*/  IADD3 R21, R7, 0x1, RZ ;  /* 0x0000000107157810 */ /* 0x000fd20007ffe0ff */
[----:B------:R-:W-:Y:S05]  /*0930*/  @!P0 BRA `(.L_x_328) ;  /* 0x0000000000248947 */ /* 0x000fea0003800000 */
[----:B------:R-:W-:Y:S01]  /*0940*/  ISETP.NE.AND P0, PT, R8, 0x2, PT ;  /* 0x000000020800780c */ /* 0x000fe20003f05270 */
[----:B------:R-:W2:-:S12]  /*0950*/  LDG.E R25, desc[UR8][R4.64+0x4] ;  /* 0x0000040804197981 */ /* 0x000e98000c1e1900 */
[----:B------:R-:W3:Y:S01]  /*0960*/  @P0 LDG.E R27, desc[UR8][R4.64+0x8] ;  /* 0x00000808041b0981 */ /* 0x000ee2000c1e1900 */
[C---:B------:R-:W-:Y:S01]  /*0970*/  VIADD R21, R7.reuse, 0x2 ;  /* 0x0000000207157836 */ /* 0x040fe20000000000 */
[----:B------:R-:W-:Y:S01]  /*0980*/  MOV R23, R11 ;  /* 0x0000000b00177202 */ /* 0x000fe20000000f00 */
[----:B------:R-:W-:Y:S01]  /*0990*/  @P0 VIADD R21, R7, 0x3 ;  /* 0x0000000307150836 */ /* 0x000fe20000000000 */
[----:B------:R-:W-:Y:S01]  /*09a0*/  @P0 MOV R23, R24 ;  /* 0x0000001800170202 */ /* 0x000fe20000000f00 */
[----:B--2---:R-:W-:-:S04]  /*09b0*/  FADD.FTZ R16, R16, R25 ;  /* 0x0000001910107221 */ /* 0x004fc80000010000 */
[----:B---3--:R-:W-:-:S07]  /*09c0*/  @P0 FADD.FTZ R16, R16, R27 ;  /* 0x0000001b10100221 */ /* 0x008fce0000010000 */
.L_x_328:
[----:B------:R-:W-:Y:S05]  /*09d0*/  BSYNC B2 ;  /* 0x0000000000027941 */ /* 0x000fea0003800000 */
.L_x_327:
[----:B------:R-:W-:Y:S05]  /*09e0*/  @!P1 BRA `(.L_x_326) ;  /* 0x00000004006c9947 */ /* 0x000fea0003800000 */
[----:B------:R-:W-:Y:S01]  /*09f0*/  IMAD.IADD R4, R10, 0x1, -R23 ;  /* 0x000000010a047824 */ /* 0x000fe200078e0a17 */
[----:B------:R-:W-:Y:S01]  /*0a00*/  BSSY B2, `(.L_x_329) ;  /* 0x0000030000027945 */ /* 0x000fe20003800000 */
[----:B------:R-:W-:Y:S01]  /*0a10*/  PLOP3.LUT P0, PT, PT, PT, PT, 0x80, 0x0 ;  /* 0x000000000000781c */ /* 0x000fe20003f0f070 */
[----:B------:R-:W-:Y:S01]  /*0a20*/  IMAD.MOV.U32 R22, RZ, RZ, R12 ;  /* 0x000000ffff167224 */ /* 0x000fe200078e000c */
[----:B------:R-:W-:Y:S02]  /*0a30*/  MOV R25, R13 ;  /* 0x0000000d00197202 */ /* 0x000fe40000000f00 */
[----:B------:R-:W-:-:S13]  /*0a40*/  ISETP.GT.AND P4, PT, R4, 0xc, PT ;  /* 0x0000000c0400780c */ /* 0x000fda0003f84270 */
[----:B------:R-:W-:Y:S05]  /*0a50*/  @!P4 BRA `(.L_x_330) ;  /* 0x0000000000a8c947 */ /* 0x000fea0003800000 */
[----:B------:R-:W-:Y:S02]  /*0a60*/  PLOP3.LUT P0, PT, PT, PT, PT, 0x8, 0x0 ;  /* 0x000000000000781c */ /* 0x000fe40003f0e170 */
[----:B------:R-:W-:-:S11]  /*0a70*/  IADD3 R26, R10, -0xc, RZ ;  /* 0xfffffff40a1a7810 */ /* 0x000fd60007ffe0ff */
.L_x_331:
[----:B------:R-:W-:Y:S01]  /*0a80*/  MOV R5, R22 ;  /* 0x0000001600057202 */ /* 0x000fe20000000f00 */
[----:B------:R-:W-:-:S04]  /*0a90*/  IMAD.MOV.U32 R4, RZ, RZ, R25 ;  /* 0x000000ffff047224 */ /* 0x000fc800078e0019 */
[----:B------:R-:W-:-:S05]  /*0aa0*/  IMAD.WIDE R4, R21, 0x4, R4 ;  /* 0x0000000415047825 */ /* 0x000fca00078e0204 */
[----:B------:R-:W2:Y:S04]  /*0ab0*/  LDG.E R27, desc[UR8][R4.64] ;  /* 0x00000008041b7981 */ /* 0x000ea8000c1e1900 */
[----:B------:R-:W3:Y:S04]  /*0ac0*/  LDG.E R34, desc[UR8][R4.64+0x4] ;  /* 0x0000040804227981 */ /* 0x000ee8000c1e1900 */
[----:B------:R-:W4:Y:S04]  /*0ad0*/  LDG.E R33, desc[UR8][R4.64+0x8] ;  /* 0x0000080804217981 */ /* 0x000f28000c1e1900 */
[----:B------:R-:W5:Y:S04]  /*0ae0*/  LDG.E R32, desc[UR8][R4.64+0xc] ;  /* 0x00000c0804207981 */ /* 0x000f68000c1e1900 */
[----:B------:R-:W5:Y:S04]  /*0af0*/  LDG.E R31, desc[UR8][R4.64+0x10] ;  /* 0x00001008041f7981 */ /* 0x000f68000c1e1900 */
[----:B------:R-:W5:Y:S04]  /*0b00*/  LDG.E R30, desc[UR8][R4.64+0x14] ;  /* 0x00001408041e7981 */ /* 0x000f68000c1e1900 */
[----:B------:R-:W5:Y:S04]  /*0b10*/  LDG.E R29, desc[UR8][R4.64+0x18] ;  /* 0x00001808041d7981 */ /* 0x000f68000c1e1900 */
[----:B------:R-:W5:Y:S01]  /*0b20*/  LDG.E R28, desc[UR8][R4.64+0x1c] ;  /* 0x00001c08041c7981 */ /* 0x000f62000c1e1900 */
[----:B--2---:R-:W-:-:S03]  /*0b30*/  FADD.FTZ R27, R27, R16 ;  /* 0x000000101b1b7221 */ /* 0x004fc60000010000 */
[----:B------:R-:W2:Y:S01]  /*0b40*/  LDG.E R16, desc[UR8][R4.64+0x24] ;  /* 0x0000240804107981 */ /* 0x000ea2000c1e1900 */
[----:B---3--:R-:W-:-:S03]  /*0b50*/  FADD.FTZ R34, R27, R34 ;  /* 0x000000221b227221 */ /* 0x008fc60000010000 */
[----:B------:R-:W3:Y:S01]  /*0b60*/  LDG.E R27, desc[UR8][R4.64+0x20] ;  /* 0x00002008041b7981 */ /* 0x000ee2000c1e1900 */
[----:B----4-:R-:W-:-:S04]  /*0b70*/  FADD.FTZ R33, R34, R33 ;  /* 0x0000002122217221 */ /* 0x010fc80000010000 */
[----:B-----5:R-:W-:Y:S02]  /*0b80*/  FADD.FTZ R34, R33, R32 ;  /* 0x0000002021227221 */ /* 0x020fe40000010000 */
[----:B------:R-:W4:Y:S02]  /*0b90*/  LDG.E R32, desc[UR8][R4.64+0x28] ;  /* 0x0000280804207981 */ /* 0x000f24000c1e1900 */
[----:B------:R-:W-:Y:S02]  /*0ba0*/  FADD.FTZ R33, R34, R31 ;  /* 0x0000001f22217221 */ /* 0x000fe40000010000 */
[----:B------:R-:W5:Y:S02]  /*0bb0*/  LDG.E R31, desc[UR8][R4.64+0x2c] ;  /* 0x00002c08041f7981 */ /* 0x000f64000c1e1900 */
[----:B------:R-:W-:Y:S02]  /*0bc0*/  FADD.FTZ R34, R33, R30 ;  /* 0x0000001e21227221 */ /* 0x000fe40000010000 */
[----:B------:R-:W5:Y:S02]  /*0bd0*/  LDG.E R30, desc[UR8][R4.64+0x30] ;  /* 0x00003008041e7981 */ /* 0x000f64000c1e1900 */
[----:B------:R-:W-:-:S02]  /*0be0*/  FADD.FTZ R35, R34, R29 ;  /* 0x0000001d22237221 */ /* 0x000fc40000010000 */
[----:B------:R-:W5:Y:S04]  /*0bf0*/  LDG.E R29, desc[UR8][R4.64+0x34] ;  /* 0x00003408041d7981 */ /* 0x000f68000c1e1900 */
[----:B------:R-:W5:Y:S04]  /*0c00*/  LDG.E R33, desc[UR8][R4.64+0x38] ;  /* 0x0000380804217981 */ /* 0x000f68000c1e1900 */
[----:B------:R-:W5:Y:S01]  /*0c10*/  LDG.E R34, desc[UR8][R4.64+0x3c] ;  /* 0x00003c0804227981 */ /* 0x000f62000c1e1900 */
[----:B------:R-:W-:Y:S01]  /*0c20*/  FADD.FTZ R28, R35, R28 ;  /* 0x0000001c231c7221 */ /* 0x000fe20000010000 */
[----:B------:R-:W-:-:S05]  /*0c30*/  VIADD R23, R23, 0x10 ;  /* 0x0000001017177836 */ /* 0x000fca0000000000 */
[----:B------:R-:W-:Y:S02]  /*0c40*/  ISETP.GE.AND P4, PT, R23, R26, PT ;  /* 0x0000001a1700720c */ /* 0x000fe40003f86270 */
[----:B------:R-:W-:-:S04]  /*0c50*/  IADD3 R25, P5, R25, 0x40, RZ ;  /* 0x0000004019197810 */ /* 0x000fc80007fbe0ff */
[----:B------:R-:W-:Y:S01]  /*0c60*/  IADD3.X R22, RZ, R22, RZ, P5, !PT ;  /* 0x00000016ff167210 */ /* 0x000fe20002ffe4ff */
[----:B---3--:R-:W-:-:S04]  /*0c70*/  FADD.FTZ R27, R28, R27 ;  /* 0x0000001b1c1b7221 */ /* 0x008fc80000010000 */
[----:B--2---:R-:W-:-:S04]  /*0c80*/  FADD.FTZ R27, R27, R16 ;  /* 0x000000101b1b7221 */ /* 0x004fc80000010000 */
[----:B----4-:R-:W-:-:S04]  /*0c90*/  FADD.FTZ R32, R27, R32 ;  /* 0x000000201b207221 */ /* 0x010fc80000010000 */
[----:B-----5:R-:W-:-:S04]  /*0ca0*/  FADD.FTZ R31, R32, R31 ;  /* 0x0000001f201f7221 */ /* 0x020fc80000010000 */
[----:B------:R-:W-:-:S04]  /*0cb0*/  FADD.FTZ R30, R31, R30 ;  /* 0x0000001e1f1e7221 */ /* 0x000fc80000010000 */
[----:B------:R-:W-:-:S04]  /*0cc0*/  FADD.FTZ R30, R30, R29 ;  /* 0x0000001d1e1e7221 */ /* 0x000fc80000010000 */
[----:B------:R-:W-:-:S04]  /*0cd0*/  FADD.FTZ R33, R30, R33 ;  /* 0x000000211e217221 */ /* 0x000fc80000010000 */
[----:B------:R-:W-:Y:S01]  /*0ce0*/  FADD.FTZ R16, R33, R34 ;  /* 0x0000002221107221 */ /* 0x000fe20000010000 */
[----:B------:R-:W-:Y:S06]  /*0cf0*/  @!P4 BRA `(.L_x_331) ;  /* 0xfffffffc0060c947 */ /* 0x000fec000383ffff */
.L_x_330:
[----:B------:R-:W-:Y:S05]  /*0d00*/  BSYNC B2 ;  /* 0x0000000000027941 */ /* 0x000fea0003800000 */
.L_x_329:
[----:B------:R-:W-:Y:S01]  /*0d10*/  IMAD.IADD R4, R10, 0x1, -R23 ;  /* 0x000000010a047824 */ /* 0x000fe200078e0a17 */
[----:B------:R-:W-:Y:S04]  /*0d20*/  BSSY B2, `(.L_x_332) ;  /* 0x000001a000027945 */ /* 0x000fe80003800000 */
[----:B------:R-:W-:-:S13]  /*0d30*/  ISETP.GT.AND P4, PT, R4, 0x4, PT ;  /* 0x000000040400780c */ /* 0x000fda0003f84270 */
[----:B------:R-:W-:Y:S05]  /*0d40*/  @!P4 BRA `(.L_x_333) ;  /* 0x00000000005cc947 */ /* 0x000fea0003800000 */
        /* <DEDUP_REMOVED lines=11> */
[----:B------:R-:W-:-:S02]  /*0e00*/  IADD3 R25, P4, R25, 0x20, RZ ;  /* 0x0000002019197810 */ /* 0x000fc40007f9e0ff */
[----:B------:R-:W-:Y:S02]  /*0e10*/  PLOP3.LUT P0, PT, PT, PT, PT, 0x8, 0x0 ;  /* 0x000000000000781c */ /* 0x000fe40003f0e170 */
[----:B------:R-:W-:Y:S01]  /*0e20*/  IADD3 R23, R23, 0x8, RZ ;  /* 0x0000000817177810 */ /* 0x000fe20007ffe0ff */
[----:B------:R-:W-:Y:S02]  /*0e30*/  IMAD.X R22, RZ, RZ, R22, P4 ;  /* 0x000000ffff167224 */ /* 0x000fe400020e0616 */
[----:B--2---:R-:W-:-:S04]  /*0e40*/  FADD.FTZ R29, R16, R29 ;  /* 0x0000001d101d7221 */ /* 0x004fc80000010000 */
[----:B---3--:R-:W-:-:S04]  /*0e50*/  FADD.FTZ R29, R29, R30 ;  /* 0x0000001e1d1d7221 */ /* 0x008fc80000010000 */
[----:B----4-:R-:W-:-:S04]  /*0e60*/  FADD.FTZ R29, R29, R32 ;  /* 0x000000201d1d7221 */ /* 0x010fc80000010000 */
[----:B-----5:R-:W-:-:S04]  /*0e70*/  FADD.FTZ R29, R29, R34 ;  /* 0x000000221d1d7221 */ /* 0x020fc80000010000 */
[----:B------:R-:W-:-:S04]  /*0e80*/  FADD.FTZ R36, R29, R36 ;  /* 0x000000241d247221 */ /* 0x000fc80000010000 */
[----:B------:R-:W-:-:S04]  /*0e90*/  FADD.FTZ R27, R36, R27 ;  /* 0x0000001b241b7221 */ /* 0x000fc80000010000 */
[----:B------:R-:W-:-:S04]  /*0ea0*/  FADD.FTZ R27, R27, R26 ;  /* 0x0000001a1b1b7221 */ /* 0x000fc80000010000 */
[----:B------:R-:W-:-:S07]  /*0eb0*/  FADD.FTZ R16, R27, R28 ;  /* 0x0000001c1b107221 */ /* 0x000fce0000010000 */
.L_x_333:
[----:B------:R-:W-:Y:S05]  /*0ec0*/  BSYNC B2 ;  /* 0x0000000000027941 */ /* 0x000fea0003800000 */
.L_x_332:
[----:B------:R-:W-:Y:S01]  /*0ed0*/  ISETP.LT.OR P0, PT, R23, R10, P0 ;  /* 0x0000000a1700720c */ /* 0x000fe20000701670 */
[----:B------:R-:W-:Y:S01]  /*0ee0*/  IMAD.MOV.U32 R5, RZ, RZ, R22 ;  /* 0x000000ffff057224 */ /* 0x000fe200078e0016 */
[----:B------:R-:W-:-:S11]  /*0ef0*/  MOV R4, R25 ;  /* 0x0000001900047202 */ /* 0x000fd60000000f00 */
[----:B------:R-:W-:Y:S05]  /*0f00*/  @!P0 BRA `(.L_x_326) ;  /* 0x0000000000248947 */ /* 0x000fea0003800000 */
[----:B------:R-:W-:-:S05]  /*0f10*/  IMAD.WIDE R4, R21, 0x4, R4 ;  /* 0x0000000415047825 */ /* 0x000fca00078e0204 */
[----:B------:R-:W2:Y:S04]  /*0f20*/  LDG.E R21, desc[UR8][R4.64] ;  /* 0x0000000804157981 */ /* 0x000ea8000c1e1900 */
[----:B------:R-:W3:Y:S04]  /*0f30*/  LDG.E R22, desc[UR8][R4.64+0x4] ;  /* 0x0000040804167981 */ /* 0x000ee8000c1e1900 */
[----:B------:R-:W4:Y:S04]  /*0f40*/  LDG.E R26, desc[UR8][R4.64+0x8] ;  /* 0x00000808041a7981 */ /* 0x000f28000c1e1900 */
[----:B------:R-:W5:Y:S01]  /*0f50*/  LDG.E R28, desc[UR8][R4.64+0xc] ;  /* 0x00000c08041c7981 */ /* 0x000f62000c1e1900 */
[----:B--2---:R-:W-:-:S04]  /*0f60*/  FADD.FTZ R21, R16, R21 ;  /* 0x0000001510157221 */ /* 0x004fc80000010000 */
[----:B---3--:R-:W-:-:S04]  /*0f70*/  FADD.FTZ R21, R21, R22 ;  /* 0x0000001615157221 */ /* 0x008fc80000010000 */
[----:B----4-:R-:W-:-:S04]  /*0f80*/  FADD.FTZ R21, R21, R26 ;  /* 0x0000001a15157221 */ /* 0x010fc80000010000 */
[----:B-----5:R-:W-:-:S07]  /*0f90*/  FADD.FTZ R16, R21, R28 ;  /* 0x0000001c15107221 */ /* 0x020fce0000010000 */
.L_x_326:
[----:B------:R-:W-:Y:S05]  /*0fa0*/  BSYNC B0 ;  /* 0x0000000000007941 */ /* 0x000fea0003800000 */
.L_x_325:
[----:B------:R-:W-:Y:S02]  /*0fb0*/  ULDC UR5, c[0x0][0x230] ;  /* 0x00008c0000057ab9 */ /* 0x000fe40000000800 */
[----:B------:R-:W-:Y:S01]  /*0fc0*/  IADD3 R7, R7, UR5, RZ ;  /* 0x0000000507077c10 */ /* 0x000fe2000fffe0ff */
[----:B------:R-:W-:Y:S06]  /*0fd0*/  @!P3 BRA `(.L_x_334) ;  /* 0xfffffff80004b947 */ /* 0x000fec000383ffff */
.L_x_324:
[----:B------:R-:W-:Y:S05]  /*0fe0*/  BSYNC B1 ;  /* 0x0000000000017941 */ /* 0x000fea0003800000 */
.L_x_323:
[----:B------:R-:W-:Y:S01]  /*0ff0*/  ULDC UR5, c[0x0][0x228] ;  /* 0x00008a0000057ab9 */ /* 0x000fe20000000800 */
[----:B------:R-:W-:Y:S02]  /*1000*/  ULDC UR6, c[0x0][0x230] ;  /* 0x00008c0000067ab9 */ /* 0x000fe40000000800 */
[----:B------:R-:W-:-:S04]  /*1010*/  UIMAD UR5, UR5, UR6, URZ ;  /* 0x00000006050572a4 */ /* 0x000fc8000f8e023f */
[----:B------:R-:W-:Y:S01]  /*1020*/  UIADD3 UR4, UR4, UR5, URZ ;  /* 0x0000000504047290 */ /* 0x000fe2000fffe03f */
[----:B------:R-:W-:Y:S11]  /*1030*/  @!P2 BRA `(.L_x_335) ;  /* 0xfffffff400b8a947 */ /* 0x000ff6000383ffff */
.L_x_322:
[----:B------:R-:W-:Y:S01]  /*1040*/  SHF.R.S32.HI R5, RZ, 0x1f, R20 ;  /* 0x0000001fff057819 */ /* 0x000fe20000011414 */
[----:B------:R-:W-:Y:S01]  /*1050*/  ULDC.64 UR6, c[0x0][0x290] ;  /* 0x0000a40000067ab9 */ /* 0x000fe20000000a00 */
[----:B------:R-:W-:Y:S01]  /*1060*/  SHF.R.S32.HI R4, RZ, 0x1f, R19 ;  /* 0x0000001fff047819 */ /* 0x000fe20000011413 */
[----:B------:R-:W-:Y:S01]  /*1070*/  IMAD.WIDE.U32 R2, R20, UR6, RZ ;  /* 0x0000000614027c25 */ /* 0x000fe2000f8e00ff */
[----:B------:R-:W-:Y:S01]  /*1080*/  SHF.R.S32.HI R0, RZ, 0x1f, R17 ;  /* 0x0000001fff007819 */ /* 0x000fe20000011411 */
[----:B------:R-:W-:Y:S01]  /*1090*/  ULDC UR5, c[0x0][0x2ac] ;  /* 0x0000ab0000057ab9 */ /* 0x000fe20000000800 */
[----:B------:R-:W-:Y:S01]  /*10a0*/  SHF.R.S32.HI R7, RZ, 0x1f, R18 ;  /* 0x0000001fff077819 */ /* 0x000fe20000011412 */
[----:B------:R-:W-:-:S04]  /*10b0*/  IMAD R5, R5, UR6, RZ ;  /* 0x0000000605057c24 */ /* 0x000fc8000f8e02ff */
[----:B------:R-:W-:Y:S01]  /*10c0*/  IMAD R5, R20, UR7, R5 ;  /* 0x0000000714057c24 */ /* 0x000fe2000f8e0205 */
[----:B------:R-:W-:Y:S02]  /*10d0*/  ULDC.64 UR6, c[0x0][0x298] ;  /* 0x0000a60000067ab9 */ /* 0x000fe40000000a00 */
        /* <DEDUP_REMOVED lines=10> */
[----:B------:R-:W-:Y:S02]  /*1180*/  IMAD R7, R7, UR6, RZ ;  /* 0x0000000607077c24 */ /* 0x000fe4000f8e02ff */
[----:B------:R-:W-:Y:S02]  /*1190*/  IMAD.IADD R3, R3, 0x1, R5 ;  /* 0x0000000103037824 */ /* 0x000fe400078e0205 */
[----:B------:R-:W-:Y:S01]  /*11a0*/  FMUL.FTZ R5, R16, UR5 ;  /* 0x0000000510057c20 */ /* 0x000fe20008410000 */
[C---:B------:R-:W-:Y:S02]  /*11b0*/  IMAD R7, R18.reuse, UR7, R7 ;  /* 0x0000000712077c24 */ /* 0x040fe4000f8e0207 */
[----:B------:R-:W-:Y:S01]  /*11c0*/  IMAD.WIDE.U32 R18, R18, UR6, R2 ;  /* 0x0000000612127c25 */ /* 0x000fe2000f8e0002 */
[----:B------:R-:W-:-:S04]  /*11d0*/  ULDC.64 UR6, c[0x0][0x258] ;  /* 0x0000960000067ab9 */ /* 0x000fc80000000a00 */
[----:B------:R-:W-:Y:S02]  /*11e0*/  IADD3 R3, R19, R7, RZ ;  /* 0x0000000713037210 */ /* 0x000fe40007ffe0ff */
[----:B------:R-:W-:-:S04]  /*11f0*/  LEA R2, P0, R18, UR6, 0x2 ;  /* 0x0000000612027c11 */ /* 0x000fc8000f8010ff */
[----:B------:R-:W-:-:S05]  /*1200*/  LEA.HI.X R3, R18, UR7, R3, 0x2, P0 ;  /* 0x0000000712037c11 */ /* 0x000fca00080f1403 */
[----:B------:R-:W-:Y:S01]  /*1210*/  STG.E desc[UR8][R2.64], R5 ;  /* 0x0000000502007986 */ /* 0x000fe2000c101908 */
[----:B------:R-:W-:Y:S05]  /*1220*/  EXIT ;  /* 0x000000000000794d */ /* 0x000fea0003800000 */
        .weak           $__internal_12_$__cuda_sm20_div_s64
        .type           $__internal_12_$__cuda_sm20_div_s64,@function
        .size           $__internal_12_$__cuda_sm20_div_s64,(.L_x_848 - $__internal_12_$__cuda_sm20_div_s64)
$__internal_12_$__cuda_sm20_div_s64:
        /* <DEDUP_REMOVED lines=20> */
[----:B------:R-:W-:-:S05]  /*1370*/  IMAD.HI.U32 R10, P2, R9, R13, R10 ;  /* 0x0000000d090a7227 */ /* 0x000fca000784000a */
[----:B------:R-:W-:Y:S01]  /*1380*/  IADD3 R11, P3, R17, R10, RZ ;  /* 0x0000000a110b7210 */ /* 0x000fe20007f7e0ff */
[----:B------:R-:W-:-:S04]  /*1390*/  IMAD.X R10, R15, 0x1, R9, P0 ;  /* 0x000000010f0a7824 */ /* 0x000fc800000e0609 */
[----:B------:R-:W-:Y:S01]  /*13a0*/  IMAD.WIDE.U32 R8, R11, R6, RZ ;  /* 0x000000060b087225 */ /* 0x000fe200078e00ff */
[----:B------:R-:W-:-:S03]  /*13b0*/  IADD3.X R13, RZ, RZ, R10, P3, P2 ;  /* 0x000000ffff0d7210 */ /* 0x000fc60001fe440a */
[----:B------:R-:W-:Y:S01]  /*13c0*/  IMAD R9, R11, R7, R9 ;  /* 0x000000070b097224 */ /* 0x000fe200078e0209 */
[----:B------:R-:W-:-:S03]  /*13d0*/  IADD3 R15, P0, RZ, -R8, RZ ;  /* 0x80000008ff0f7210 */ /* 0x000fc60007f1e0ff */
[----:B------:R-:W-:Y:S02]  /*13e0*/  IMAD R9, R13, R6, R9 ;  /* 0x000000060d097224 */ /* 0x000fe400078e0209 */
[----:B------:R-:W-:-:S03]  /*13f0*/  IMAD.HI.U32 R10, R11, R15, RZ ;  /* 0x0000000f0b0a7227 */ /* 0x000fc600078e00ff */
[----:B------:R-:W-:Y:S01]  /*1400*/  IADD3.X R8, RZ, ~R9, RZ, P0, !PT ;  /* 0x80000009ff087210 */ /* 0x000fe200007fe4ff */
[----:B------:R-:W-:-:S04]  /*1410*/  HFMA2.MMA R9, -RZ, RZ, 0, 0 ;  /* 0x00000000ff097435 */ /* 0x000fc800000001ff */
        /* <DEDUP_REMOVED lines=9> */
[----:B------:R-:W-:-:S04]  /*14b0*/  IMAD.HI.U32 R8, P0, R13, UR4, R8 ;  /* 0x000000040d087c27 */ /* 0x000fc8000f800008 */
[----:B------:R-:W-:Y:S01]  /*14c0*/  IMAD.X R10, RZ, RZ, RZ, P0 ;  /* 0x000000ffff0a7224 */ /* 0x000fe200000e06ff */
[----:B------:R-:W-:-:S04]  /*14d0*/  IADD3 R11, P2, RZ, R8, RZ ;  /* 0x00000008ff0b7210 */ /* 0x000fc80007f5e0ff */
[----:B------:R-:W-:Y:S01]  /*14e0*/  IADD3.X R13, RZ, R10, RZ, P2, !PT ;  /* 0x0000000aff0d7210 */ /* 0x000fe200017fe4ff */
[----:B------:R-:W-:-:S04]  /*14f0*/  IMAD.WIDE.U32 R8, R11, R6, RZ ;  /* 0x000000060b087225 */ /* 0x000fc800078e00ff */
        /* <DEDUP_REMOVED lines=12> */
[----:B------:R-:W-:Y:S02]  /*15c0*/  ISETP.GE.U32.AND P0, PT, R9, R6, PT ;  /* 0x000000060900720c */ /* 0x000fe40003f06070 */
[----:B------:R-:W-:Y:S02]  /*15d0*/  IADD3 R18, R11, 0x1, RZ ;  /* 0x000000010b127810 */ /* 0x000fe40007ffe0ff */
[----:B------:R-:W-:-:S04]  /*15e0*/  ISETP.GE.U32.AND.EX P0, PT, R13, R7, PT, P0 ;  /* 0x000000070d00720c */ /* 0x000fc80003f06100 */
[----:B------:R-:W-:Y:S02]  /*15f0*/  SEL R18, R18, R11, P0 ;  /* 0x0000000b12127207 */ /* 0x000fe40000000000 */
[----:B------:R-:W-:Y:S02]  /*1600*/  ISETP.NE.U32.AND P0, PT, R4, RZ, PT ;  /* 0x000000ff0400720c */ /* 0x000fe40003f05070 */
[----:B------:R-:W-:Y:S01]  /*1610*/  MOV R4, R2 ;  /* 0x0000000200047202 */ /* 0x000fe20000000f00 */
[----:B------:R-:W-:Y:S01]  /*1620*/  IMAD.MOV R7, RZ, RZ, -R18 ;  /* 0x000000ffff077224 */ /* 0x000fe200078e0a12 */
[----:B------:R-:W-:Y:S01]  /*1630*/  ISETP.NE.AND.EX P0, PT, R5, RZ, PT, P0 ;  /* 0x000000ff0500720c */ /* 0x000fe20003f05300 */
[----:B------:R-:W-:-:S03]  /*1640*/  HFMA2.MMA R5, -RZ, RZ, 0, 0 ;  /* 0x00000000ff057435 */ /* 0x000fc600000001ff */
[----:B------:R-:W-:-:S04]  /*1650*/  SEL R18, R7, R18, !P1 ;  /* 0x0000001207127207 */ /* 0x000fc80004800000 */
[----:B------:R-:W-:Y:S01]  /*1660*/  SEL R18, R18, 0xffffffff, P0 ;  /* 0xffffffff12127807 */ /* 0x000fe20000000000 */
[----:B------:R-:W-:Y:S06]  /*1670*/  RET.REL.NODEC R4 `(_ZN2at6native49_GLOBAL__N__09e94e3a_16_AveragePool3d_cu_a8eae74c44avg_pool3d_single_backward_out_frame_stride1IffEEvNS_27GenericPackedTensorAccessorIKT_Lm4ENS_16DefaultPtrTraitsElEENS3_IS4_Lm4ES6_lEEiiiT0_i) ;  /* 0xffffffe804607950 */ /* 0x000fec0003c3ffff */
.L_x_336:
        /* <DEDUP_REMOVED lines=16> */
.L_x_848:


//--------------------- .text._ZN2at6native49_GLOBAL__N__09e94e3a_16_AveragePool3d_cu_a8eae74c44avg_pool3d_single_backward_out_frame_stride1IddEEvNS_27GenericPackedTensorAccessorIKT_Lm4ENS_16DefaultPtrTraitsElEENS3_IS4_Lm4ES6_lEEiiiT0_i --------------------------
	.section	.text._ZN2at6native49_GLOBAL__N__09e94e3a_16_AveragePool3d_cu_a8eae74c44avg_pool3d_single_backward_out_frame_stride1IddEEvNS_27GenericPackedTensorAccessorIKT_Lm4ENS_16DefaultPtrTraitsElEENS3_IS4_Lm4ES6_lEEiiiT0_i,"ax",@progbits
	.align	128
.text._ZN2at6native49_GLOBAL__N__09e94e3a_16_AveragePool3d_cu_a8eae74c44avg_pool3d_single_backward_out_frame_stride1IddEEvNS_27GenericPackedTensorAccessorIKT_Lm4ENS_16DefaultPtrTraitsElEENS3_IS4_Lm4ES6_lEEiiiT0_i:
        .type           _ZN2at6native49_GLOBAL__N__09e94e3a_16_AveragePool3d_cu_a8eae74c44avg_pool3d_single_backward_out_frame_stride1IddEEvNS_27GenericPackedTensorAccessorIKT_Lm4ENS_16DefaultPtrTraitsElEENS3_IS4_Lm4ES6_lEEiiiT0_i,@function
        .size           _ZN2at6native49_GLOBAL__N__09e94e3a_16_AveragePool3d_cu_a8eae74c44avg_pool3d_single_backward_out_frame_stride1IddEEvNS_27GenericPackedTensorAccessorIKT_Lm4ENS_16DefaultPtrTraitsElEENS3_IS4_Lm4ES6_lEEiiiT0_i,(.L_x_850 - _ZN2at6native49_GLOBAL__N__09e94e3a_16_AveragePool3d_cu_a8eae74c44avg_pool3d_single_backward_out_frame_stride1IddEEvNS_27GenericPackedTensorAccessorIKT_Lm4ENS_16DefaultPtrTraitsElEENS3_IS4_Lm4ES6_lEEiiiT0_i)
        .other          _ZN2at6native49_GLOBAL__N__09e94e3a_16_AveragePool3d_cu_a8eae74c44avg_pool3d_single_backward_out_frame_stride1IddEEvNS_27GenericPackedTensorAccessorIKT_Lm4ENS_16DefaultPtrTraitsElEENS3_IS4_Lm4ES6_lEEiiiT0_i,@"STO_CUDA_ENTRY STV_DEFAULT"
_ZN2at6native49_GLOBAL__N__09e94e3a_16_AveragePool3d_cu_a8eae74c44avg_pool3d_single_backward_out_frame_stride1IddEEvNS_27GenericPackedTensorAccessorIKT_Lm4ENS_16DefaultPtrTraitsElEENS3_IS4_Lm4ES6_lEEiiiT0_i:
        /* <DEDUP_REMOVED lines=17> */
[----:B------:R-:W-:Y:S05]  /*0110*/  CALL.REL.NOINC `($__internal_13_$__cuda_sm20_div_s64) ;  /* 0x0000001000607944 */ /* 0x000fea0003c00000 */
[----:B------:R-:W-:Y:S01]  /*0120*/  UIADD3 UR4, -UR5, URZ, URZ ;  /* 0x0000003f05047290 */ /* 0x000fe2000fffe13f */
[----:B------:R-:W-:-:S03]  /*0130*/  ULDC UR6, c[0x0][0x268] ;  /* 0x00009a0000067ab9 */ /* 0x000fc60000000800 */
[----:B------:R-:W-:Y:S01]  /*0140*/  UIMAD UR8, UR4, UR6, UR8 ;  /* 0x00000006040872a4 */ /* 0x000fe2000f8e0208 */
[----:B------:R-:W-:Y:S11]  /*0150*/  BRA `(.L_x_338) ;  /* 0x0000000000587947 */ /* 0x000ff60003800000 */
.L_x_337:
[----:B------:R-:W-:Y:S01]  /*0160*/  ULDC UR7, c[0x0][0x268] ;  /* 0x00009a0000077ab9 */ /* 0x000fe20000000800 */
[----:B------:R-:W-:Y:S01]  /*0170*/  UMOV UR4, URZ ;  /* 0x0000003f00047c82 */ /* 0x000fe20008000000 */
[----:B------:R-:W0:Y:S01]  /*0180*/  I2F.U32.RP R3, UR7 ;  /* 0x0000000700037d06 */ /* 0x000e220008209000 */
[----:B------:R-:W-:-:S07]  /*0190*/  UISETP.NE.U32.AND UP2, UPT, UR7, URZ, UPT ;  /* 0x0000003f0700728c */ /* 0x000fce000bf45070 */
[----:B0-----:R-:W0:Y:S02]  /*01a0*/  MUFU.RCP R3, R3 ;  /* 0x0000000300037308 */ /* 0x001e240000001000 */
[----:B0-----:R-:W-:-:S06]  /*01b0*/  VIADD R4, R3, 0xffffffe ;  /* 0x0ffffffe03047836 */ /* 0x001fcc0000000000 */
[----:B------:R-:W0:Y:S02]  /*01c0*/  F2I.FTZ.U32.TRUNC.NTZ R4, R4 ;  /* 0x0000000400047305 */ /* 0x000e24000021f000 */
[----:B0-----:R-:W-:-:S13]  /*01d0*/  R2UR UR5, R4 ;  /* 0x00000000040572ca */ /* 0x001fda00000e0000 */
[----:B------:R-:W-:-:S04]  /*01e0*/  UIADD3 UR6, URZ, -UR5, URZ ;  /* 0x800000053f067290 */ /* 0x000fc8000fffe03f */
[----:B------:R-:W-:-:S04]  /*01f0*/  UIMAD UR6, UR6, UR7, URZ ;  /* 0x00000007060672a4 */ /* 0x000fc8000f8e023f */
[----:B------:R-:W-:-:S04]  /*0200*/  UIMAD.WIDE.U32 UR4, UR5, UR6, UR4 ;  /* 0x00000006050472a5 */ /* 0x000fc8000f8e0004 */
[----:B------:R-:W-:-:S04]  /*0210*/  UIMAD.WIDE.U32 UR4, UR5, UR8, URZ ;  /* 0x00000008050472a5 */ /* 0x000fc8000f8e003f */
[----:B------:R-:W-:-:S04]  /*0220*/  UIADD3 UR4, -UR5, URZ, URZ ;  /* 0x0000003f05047290 */ /* 0x000fc8000fffe13f */
[----:B------:R-:W-:-:S04]  /*0230*/  UIMAD UR4, UR7, UR4, UR8 ;  /* 0x00000004070472a4 */ /* 0x000fc8000f8e0208 */
[----:B------:R-:W-:-:S11]  /*0240*/  UISETP.GE.U32.AND UP0, UPT, UR4, UR7, UPT ;  /* 0x000000070400728c */ /* 0x000fd6000bf06070 */
[----:B------:R-:W-:Y:S02]  /*0250*/  @UP0 UIADD3 UR4, UR4, -UR7, URZ ;  /* 0x8000000704040290 */ /* 0x000fe4000fffe03f */
[----:B------:R-:W-:Y:S02]  /*0260*/  @UP0 UIADD3 UR5, UR5, 0x1, URZ ;  /* 0x0000000105050890 */ /* 0x000fe4000fffe03f */
[----:B------:R-:W-:-:S11]  /*0270*/  UISETP.GE.U32.AND UP1, UPT, UR4, UR7, UPT ;  /* 0x000000070400728c */ /* 0x000fd6000bf26070 */
[----:B------:R-:W-:Y:S02]  /*0280*/  @UP1 UIADD3 UR5, UR5, 0x1, URZ ;  /* 0x0000000105051890 */ /* 0x000fe4000fffe03f */
[----:B------:R-:W-:-:S04]  /*0290*/  @!UP2 ULOP3.LUT UR5, URZ, UR7, URZ, 0x33, !UPT ;  /* 0x000000073f05a292 */ /* 0x000fc8000f8e333f */
[----:B------:R-:W-:-:S04]  /*02a0*/  UIADD3 UR4, -UR5, URZ, URZ ;  /* 0x0000003f05047290 */ /* 0x000fc8000fffe13f */
[----:B------:R-:W-:-:S12]  /*02b0*/  UIMAD UR8, UR7, UR4, UR8 ;  /* 0x00000004070872a4 */ /* 0x000fd8000f8e0208 */
.L_x_338:
        /* <DEDUP_REMOVED lines=10> */
[----:B------:R-:W0:Y:S01]  /*0360*/  LDC R3, c[0x0][0x220] ;  /* 0x00008800ff037b82 */ /* 0x000e220000000800 */
[----:B------:R-:W-:Y:S01]  /*0370*/  ULDC.64 UR6, c[0x0][0x2a0] ;  /* 0x0000a80000067ab9 */ /* 0x000fe20000000a00 */
[----:B------:R-:W-:Y:S01]  /*0380*/  IMAD.U32 R4, RZ, RZ, UR8 ;  /* 0x00000008ff047e24 */ /* 0x000fe2000f8e00ff */
[----:B------:R-:W-:Y:S01]  /*0390*/  UIADD3 UR4, UR8, 0x1, -UR6 ;  /* 0x0000000108047890 */ /* 0x000fe2000fffe806 */
[----:B------:R-:W-:Y:S01]  /*03a0*/  IMAD.U32 R9, RZ, RZ, UR7 ;  /* 0x00000007ff097e24 */ /* 0x000fe2000f8e00ff */
[----:B------:R-:W-:Y:S01]  /*03b0*/  USHF.R.S32.HI UR6, URZ, 0x1f, UR5 ;  /* 0x0000001f3f067899 */ /* 0x000fe20008011405 */
[----:B------:R-:W-:Y:S01]  /*03c0*/  CS2R R22, SRZ ;  /* 0x0000000000167805 */ /* 0x000fe2000001ff00 */
[----:B------:R-:W-:Y:S01]  /*03d0*/  UISETP.LT.AND UP0, UPT, URZ, UR4, UPT ;  /* 0x000000043f00728c */ /* 0x000fe2000bf01270 */
[----:B------:R-:W1:Y:S01]  /*03e0*/  LDC R7, c[0x0][0x2a8] ;  /* 0x0000aa00ff077b82 */ /* 0x000e620000000800 */
[----:B------:R-:W-:Y:S01]  /*03f0*/  IADD3 R6, R0, 0x1, -R9 ;  /* 0x0000000100067810 */ /* 0x000fe20007ffe809 */
[----:B------:R-:W-:Y:S01]  /*0400*/  ULDC.64 UR14, c[0x0][0x208] ;  /* 0x00008200000e7ab9 */ /* 0x000fe20000000a00 */
[----:B------:R-:W-:-:S02]  /*0410*/  USEL UR4, URZ, UR4, !UP0 ;  /* 0x000000043f047287 */ /* 0x000fc4000c000000 */
[----:B------:R-:W-:Y:S02]  /*0420*/  VIMNMX R6, RZ, R6, !PT ;  /* 0x00000006ff067248 */ /* 0x000fe40007fe0100 */
[----:B0-----:R-:W-:-:S04]  /*0430*/  VIADDMNMX R3, R4, 0x1, R3, PT ;  /* 0x0000000104037846 */ /* 0x001fc80003800103 */
[----:B------:R-:W-:Y:S02]  /*0440*/  ISETP.LE.AND P0, PT, R3, UR4, PT ;  /* 0x0000000403007c0c */ /* 0x000fe4000bf03270 */
[----:B-1----:R-:W-:-:S04]  /*0450*/  IADD3 R4, R2, 0x1, -R7 ;  /* 0x0000000102047810 */ /* 0x002fc80007ffe807 */
[----:B------:R-:W-:-:S07]  /*0460*/  VIMNMX R4, RZ, R4, !PT ;  /* 0x00000004ff047248 */ /* 0x000fce0007fe0100 */
[----:B------:R-:W-:Y:S05]  /*0470*/  @P0 BRA `(.L_x_339) ;  /* 0x0000000c00040947 */ /* 0x000fea0003800000 */
[----:B------:R-:W-:Y:S01]  /*0480*/  SHF.R.S32.HI R7, RZ, 0x1f, R6 ;  /* 0x0000001fff077819 */ /* 0x000fe20000011406 */
[----:B------:R-:W-:Y:S01]  /*0490*/  ULDC.64 UR10, c[0x0][0x248] ;  /* 0x00009200000a7ab9 */ /* 0x000fe20000000a00 */
[----:B------:R-:W-:Y:S01]  /*04a0*/  ULDC.64 UR12, c[0x0][0x250] ;  /* 0x00009400000c7ab9 */ /* 0x000fe20000000a00 */
[----:B------:R-:W-:Y:S01]  /*04b0*/  IMAD.WIDE.U32 R10, R6, UR10, RZ ;  /* 0x0000000a060a7c25 */ /* 0x000fe2000f8e00ff */
[----:B------:R-:W-:Y:S02]  /*04c0*/  IADD3 R5, -R5, -0x2, -R8 ;  /* 0xfffffffe05057810 */ /* 0x000fe40007ffe908 */
[----:B------:R-:W-:Y:S02]  /*04d0*/  CS2R R22, SRZ ;  /* 0x0000000000167805 */ /* 0x000fe4000001ff00 */
[----:B------:R-:W-:Y:S01]  /*04e0*/  LOP3.LUT R14, RZ, R4, RZ, 0x33, !PT ;  /* 0x00000004ff0e7212 */ /* 0x000fe200078e33ff */
[----:B------:R-:W-:Y:S02]  /*04f0*/  IMAD R7, R7, UR10, RZ ;  /* 0x0000000a07077c24 */ /* 0x000fe4000f8e02ff */
[----:B------:R-:W-:-:S02]  /*0500*/  IMAD.MOV.U32 R12, RZ, RZ, R10 ;  /* 0x000000ffff0c7224 */ /* 0x000fc400078e000a */
[----:B------:R-:W-:Y:S01]  /*0510*/  IMAD R13, R6, UR11, R7 ;  /* 0x0000000b060d7c24 */ /* 0x000fe2000f8e0207 */
[----:B------:R-:W-:Y:S01]  /*0520*/  ULDC.64 UR10, c[0x0][0x238] ;  /* 0x00008e00000a7ab9 */ /* 0x000fe20000000a00 */
[----:B------:R-:W-:Y:S01]  /*0530*/  SHF.R.S32.HI R7, RZ, 0x1f, R4 ;  /* 0x0000001fff077819 */ /* 0x000fe20000011404 */
[----:B------:R-:W-:Y:S02]  /*0540*/  UIMAD UR6, UR6, UR10, URZ ;  /* 0x0000000a060672a4 */ /* 0x000fe4000f8e023f */
[----:B------:R-:W-:Y:S01]  /*0550*/  IMAD.U32 R9, RZ, RZ, UR10 ;  /* 0x0000000aff097e24 */ /* 0x000fe2000f8e00ff */
[----:B------:R-:W-:Y:S01]  /*0560*/  IADD3 R13, R11, R13, RZ ;  /* 0x0000000d0b0d7210 */ /* 0x000fe20007ffe0ff */
[----:B------:R-:W-:Y:S01]  /*0570*/  ULDC UR10, c[0x0][0x230] ;  /* 0x00008c00000a7ab9 */ /* 0x000fe20000000800 */
[----:B------:R-:W-:Y:S01]  /*0580*/  UIMAD UR7, UR5, UR11, UR6 ;  /* 0x0000000b050772a4 */ /* 0x000fe2000f8e0206 */
[----:B------:R-:W-:Y:S01]  /*0590*/  IMAD R7, R7, UR12, RZ ;  /* 0x0000000c07077c24 */ /* 0x000fe2000f8e02ff */
[----:B------:R-:W-:Y:S01]  /*05a0*/  ULOP3.LUT UR9, URZ, UR10, URZ, 0x33, !UPT ;  /* 0x0000000a3f097292 */ /* 0x000fe2000f8e333f */
[----:B------:R-:W-:Y:S01]  /*05b0*/  IMAD.WIDE.U32 R10, R4, UR12, R12 ;  /* 0x0000000c040a7c25 */ /* 0x000fe2000f8e000c */
[----:B------:R-:W-:-:S02]  /*05c0*/  UMOV UR6, UR4 ;  /* 0x0000000400067c82 */ /* 0x000fc40008000000 */
[----:B------:R-:W-:Y:S01]  /*05d0*/  USHF.R.S32.HI UR4, URZ, 0x1f, UR6 ;  /* 0x0000001f3f047899 */ /* 0x000fe20008011406 */
[----:B------:R-:W-:Y:S01]  /*05e0*/  IMAD.WIDE.U32 R12, R9, UR5, R12 ;  /* 0x00000005090c7c25 */ /* 0x000fe2000f8e000c */
[----:B------:R-:W-:Y:S01]  /*05f0*/  VIMNMX R5, R5, UR9, !PT ;  /* 0x0000000905057c48 */ /* 0x000fe2000ffe0100 */
[----:B------:R-:W-:Y:S02]  /*0600*/  ULDC UR9, c[0x0][0x228] ;  /* 0x00008a0000097ab9 */ /* 0x000fe40000000800 */
[----:B------:R-:W-:Y:S01]  /*0610*/  IMAD R7, R4, UR13, R7 ;  /* 0x0000000d04077c24 */ /* 0x000fe2000f8e0207 */
[----:B------:R-:W-:Y:S01]  /*0620*/  IADD3 R13, R13, UR7, RZ ;  /* 0x000000070d0d7c10 */ /* 0x000fe2000fffe0ff */
[----:B------:R-:W-:Y:S01]  /*0630*/  IMAD.IADD R14, R14, 0x1, -R5 ;  /* 0x000000010e0e7824 */ /* 0x000fe200078e0a05 */
[----:B------:R-:W-:Y:S01]  /*0640*/  IADD3 R5, -R5, -0x2, -R4 ;  /* 0xfffffffe05057810 */ /* 0x000fe20007ffe904 */
[----:B------:R-:W-:Y:S02]  /*0650*/  IMAD.IADD R11, R11, 0x1, R7 ;  /* 0x000000010b0b7824 */ /* 0x000fe400078e0207 */
[----:B------:R-:W-:Y:S01]  /*0660*/  IMAD.WIDE.U32 R12, R4, UR12, R12 ;  /* 0x0000000c040c7c25 */ /* 0x000fe2000f8e000c */
[----:B------:R-:W-:Y:S01]  /*0670*/  ULDC.64 UR12, c[0x0][0x240] ;  /* 0x00009000000c7ab9 */ /* 0x000fe20000000a00 */
[----:B------:R-:W-:Y:S01]  /*0680*/  ISETP.GE.U32.AND P1, PT, R5, 0x3, PT ;  /* 0x000000030500780c */ /* 0x000fe20003f26070 */
[----:B------:R-:W-:Y:S01]  /*0690*/  UIMAD UR4, UR4, UR12, URZ ;  /* 0x0000000c040472a4 */ /* 0x000fe2000f8e023f */
[----:B------:R-:W-:Y:S01]  /*06a0*/  IMAD.IADD R13, R7, 0x1, R13 ;  /* 0x00000001070d7824 */ /* 0x000fe200078e020d */
[----:B------:R-:W-:Y:S01]  /*06b0*/  LOP3.LUT R26, R14, 0x3, RZ, 0xc0, !PT ;  /* 0x000000030e1a7812 */ /* 0x000fe200078ec0ff */
[----:B------:R-:W-:Y:S01]  /*06c0*/  IMAD.U32 R15, RZ, RZ, UR12 ;  /* 0x0000000cff0f7e24 */ /* 0x000fe2000f8e00ff */
[----:B------:R-:W-:Y:S01]  /*06d0*/  UIMAD UR4, UR6, UR13, UR4 ;  /* 0x0000000d060472a4 */ /* 0x000fe2000f8e0204 */
[----:B------:R-:W-:-:S02]  /*06e0*/  IMAD.WIDE.U32 R8, R9, UR5, R10 ;  /* 0x0000000509087c25 */ /* 0x000fc4000f8e000a */
[----:B------:R-:W-:Y:S02]  /*06f0*/  ULDC.64 UR12, c[0x0][0x210] ;  /* 0x00008400000c7ab9 */ /* 0x000fe40000000a00 */
[----:B------:R-:W-:Y:S01]  /*0700*/  IMAD.WIDE.U32 R10, R15, UR6, R12 ;  /* 0x000000060f0a7c25 */ /* 0x000fe2000f8e000c */
[----:B------:R-:W-:-:S03]  /*0710*/  IADD3 R9, R9, UR7, RZ ;  /* 0x0000000709097c10 */ /* 0x000fc6000fffe0ff */
[----:B------:R-:W-:Y:S01]  /*0720*/  VIADD R11, R11, UR4 ;  /* 0x000000040b0b7c36 */ /* 0x000fe20008000000 */
[C---:B------:R-:W-:Y:S01]  /*0730*/  LEA R7, P0, R10.reuse, UR12, 0x3 ;  /* 0x0000000c0a077c11 */ /* 0x040fe2000f8018ff */
[----:B------:R-:W-:Y:S01]  /*0740*/  IMAD.U32 R27, RZ, RZ, UR9 ;  /* 0x00000009ff1b7e24 */ /* 0x000fe2000f8e00ff */
[----:B------:R-:W-:Y:S02]  /*0750*/  UIMAD UR9, UR9, UR10, URZ ;  /* 0x0000000a090972a4 */ /* 0x000fe4000f8e023f */
[----:B------:R-:W-:Y:S02]  /*0760*/  IMAD.U32 R29, RZ, RZ, UR10 ;  /* 0x0000000aff1d7e24 */ /* 0x000fe4000f8e00ff */
[----:B------:R-:W-:Y:S01]  /*0770*/  IMAD.WIDE.U32 R12, R15, UR6, R8 ;  /* 0x000000060f0c7c25 */ /* 0x000fe2000f8e0008 */
[----:B------:R-:W-:Y:S02]  /*0780*/  LEA.HI.X R8, R10, UR13, R11, 0x3, P0 ;  /* 0x0000000d0a087c11 */ /* 0x000fe400080f1c0b */
[C---:B------:R-:W-:Y:S01]  /*0790*/  IADD3 R11, R4.reuse, 0x3, RZ ;  /* 0x00000003040b7810 */ /* 0x040fe20007ffe0ff */
[----:B------:R-:W-:Y:S01]  /*07a0*/  VIADD R9, R4, 0x1 ;  /* 0x0000000104097836 */ /* 0x000fe20000000000 */
[----:B------:R-:W-:Y:S01]  /*07b0*/  VIADDMNMX R27, R0, 0x1, R27, PT ;  /* 0x00000001001b7846 */ /* 0x000fe2000380011b */
[----:B------:R-:W-:Y:S01]  /*07c0*/  VIADD R10, R4, 0x2 ;  /* 0x00000002040a7836 */ /* 0x000fe20000000000 */
[----:B------:R-:W-:Y:S01]  /*07d0*/  VIADDMNMX R29, R2, 0x1, R29, PT ;  /* 0x00000001021d7846 */ /* 0x000fe2000380011d */
[----:B------:R-:W-:Y:S01]  /*07e0*/  VIADD R28, R13, UR4 ;  /* 0x000000040d1c7c36 */ /* 0x000fe20008000000 */
[----:B------:R-:W-:-:S06]  /*07f0*/  UMOV UR4, URZ ;  /* 0x0000003f00047c82 */ /* 0x000fcc0008000000 */
.L_x_352:
[----:B------:R-:W-:Y:S01]  /*0800*/  ISETP.GE.AND P0, PT, R6, R27, PT ;  /* 0x0000001b0600720c */ /* 0x000fe20003f06270 */
[----:B------:R-:W-:Y:S01]  /*0810*/  UIADD3 UR6, UR6, 0x1, URZ ;  /* 0x0000000106067890 */ /* 0x000fe2000fffe03f */
[----:B------:R-:W-:Y:S05]  /*0820*/  BSSY B1, `(.L_x_340) ;  /* 0x0000084000017945 */ /* 0x000fea0003800000 */
[----:B------:R-:W-:-:S06]  /*0830*/  ISETP.LE.AND P2, PT, R3, UR6, PT ;  /* 0x0000000603007c0c */ /* 0x000fcc000bf43270 */
[----:B------:R-:W-:Y:S07]  /*0840*/  @P0 BRA `(.L_x_341) ;  /* 0x0000000800040947 */ /* 0x000fee0003800000 */
[----:B------:R-:W-:Y:S01]  /*0850*/  MOV R30, R6 ;  /* 0x00000006001e7202 */ /* 0x000fe20000000f00 */
[----:B------:R-:W-:-:S07]  /*0860*/  IMAD.U32 R31, RZ, RZ, UR4 ;  /* 0x00000004ff1f7e24 */ /* 0x000fce000f8e00ff */
.L_x_351:
[----:B------:R-:W-:Y:S01]  /*0870*/  ISETP.GE.AND P0, PT, R4, R29, PT ;  /* 0x0000001d0400720c */ /* 0x000fe20003f06270 */
[----:B------:R-:W-:Y:S01]  /*0880*/  VIADD R30, R30, 0x1 ;  /* 0x000000011e1e7836 */ /* 0x000fe20000000000 */
[----:B------:R-:W-:Y:S04]  /*0890*/  BSSY B0, `(.L_x_342) ;  /* 0x0000079000007945 */ /* 0x000fe80003800000 */
        /* <DEDUP_REMOVED lines=12> */
[----:B------:R-:W2:Y:S01]  /*0960*/  LDG.E.64 R16, desc[UR14][R14.64] ;  /* 0x0000000e0e107981 */ /* 0x000ea2000c1e1b00 */
[----:B------:R-:W-:Y:S01]  /*0970*/  ISETP.NE.AND P0, PT, R26, 0x1, PT ;  /* 0x000000011a00780c */ /* 0x000fe20003f05270 */
[----:B------:R-:W-:Y:S02]  /*0980*/  VIADD R33, R31, 0x1 ;  /* 0x000000011f217836 */ /* 0x000fe40000000000 */
[----:B------:R-:W-:Y:S01]  /*0990*/  IMAD.MOV.U32 R36, RZ, RZ, R9 ;  /* 0x000000ffff247224 */ /* 0x000fe200078e0009 */
[----:B--2---:R-:W-:-:S09]  /*09a0*/  DADD R22, R22, R16 ;  /* 0x0000000016167229 */ /* 0x004fd20000000010 */
[----:B------:R-:W-:Y:S05]  /*09b0*/  @!P0 BRA `(.L_x_345) ;  /* 0x0000000000248947 */ /* 0x000fea0003800000 */
[----:B------:R-:W-:Y:S01]  /*09c0*/  ISETP.NE.AND P0, PT, R26, 0x2, PT ;  /* 0x000000021a00780c */ /* 0x000fe20003f05270 */
[----:B------:R-:W2:-:S12]  /*09d0*/  LDG.E.64 R18, desc[UR14][R14.64+0x8] ;  /* 0x0000080e0e127981 */ /* 0x000e98000c1e1b00 */
[----:B------:R-:W3:Y:S01]  /*09e0*/  @P0 LDG.E.64 R16, desc[UR14][R14.64+0x10] ;  /* 0x0000100e0e100981 */ /* 0x000ee2000c1e1b00 */
[C---:B------:R-:W-:Y:S01]  /*09f0*/  VIADD R33, R31.reuse, 0x2 ;  /* 0x000000021f217836 */ /* 0x040fe20000000000 */
[----:B------:R-:W-:Y:S01]  /*0a00*/  MOV R36, R10 ;  /* 0x0000000a00247202 */ /* 0x000fe20000000f00 */
[----:B------:R-:W-:Y:S02]  /*0a10*/  @P0 VIADD R33, R31, 0x3 ;  /* 0x000000031f210836 */ /* 0x000fe40000000000 */
[----:B------:R-:W-:Y:S01]  /*0a20*/  @P0 IMAD.MOV.U32 R36, RZ, RZ, R11 ;  /* 0x000000ffff240224 */ /* 0x000fe200078e000b */
[----:B--2---:R-:W-:-:S08]  /*0a30*/  DADD R22, R22, R18 ;  /* 0x0000000016167229 */ /* 0x004fd00000000012 */
[----:B---3--:R-:W-:-:S11]  /*0a40*/  @P0 DADD R22, R22, R16 ;  /* 0x0000000016160229 */ /* 0x008fd60000000010 */
.L_x_345:
[----:B------:R-:W-:Y:S05]  /*0a50*/  BSYNC B2 ;  /* 0x0000000000027941 */ /* 0x000fea0003800000 */
.L_x_344:
[----:B------:R-:W-:Y:S05]  /*0a60*/  @!P1 BRA `(.L_x_343) ;  /* 0x00000004006c9947 */ /* 0x000fea0003800000 */
[----:B------:R-:W-:Y:S01]  /*0a70*/  IMAD.IADD R5, R29, 0x1, -R36 ;  /* 0x000000011d057824 */ /* 0x000fe200078e0a24 */
[----:B------:R-:W-:Y:S01]  /*0a80*/  BSSY B2, `(.L_x_346) ;  /* 0x0000030000027945 */ /* 0x000fe20003800000 */
[----:B------:R-:W-:Y:S02]  /*0a90*/  PLOP3.LUT P0, PT, PT, PT, PT, 0x80, 0x0 ;  /* 0x000000000000781c */ /* 0x000fe40003f0f070 */
[----:B------:R-:W-:Y:S02]  /*0aa0*/  MOV R32, R7 ;  /* 0x0000000700207202 */ /* 0x000fe40000000f00 */
[----:B------:R-:W-:Y:S01]  /*0ab0*/  ISETP.GT.AND P4, PT, R5, 0xc, PT ;  /* 0x0000000c0500780c */ /* 0x000fe20003f84270 */
[----:B------:R-:W-:-:S12]  /*0ac0*/  IMAD.MOV.U32 R5, RZ, RZ, R8 ;  /* 0x000000ffff057224 */ /* 0x000fd800078e0008 */
[----:B------:R-:W-:Y:S05]  /*0ad0*/  @!P4 BRA `(.L_x_347) ;  /* 0x0000000000a8c947 */ /* 0x000fea0003800000 */
[----:B------:R-:W-:Y:S01]  /*0ae0*/  PLOP3.LUT P0, PT, PT, PT, PT, 0x8, 0x0 ;  /* 0x000000000000781c */ /* 0x000fe20003f0e170 */
[----:B------:R-:W-:-:S12]  /*0af0*/  VIADD R34, R29, 0xfffffff4 ;  /* 0xfffffff41d227836 */ /* 0x000fd80000000000 */
.L_x_348:
[----:B------:R-:W-:Y:S01]  /*0b00*/  MOV R15, R5 ;  /* 0x00000005000f7202 */ /* 0x000fe20000000f00 */
[----:B------:R-:W-:-:S04]  /*0b10*/  IMAD.MOV.U32 R14, RZ, RZ, R32 ;  /* 0x000000ffff0e7224 */ /* 0x000fc800078e0020 */
[----:B------:R-:W-:-:S05]  /*0b20*/  IMAD.WIDE R14, R33, 0x8, R14 ;  /* 0x00000008210e7825 */ /* 0x000fca00078e020e */
[----:B------:R-:W2:Y:S04]  /*0b30*/  LDG.E.64 R20, desc[UR14][R14.64] ;  /* 0x0000000e0e147981 */ /* 0x000ea8000c1e1b00 */
[----:B------:R-:W3:Y:S04]  /*0b40*/  LDG.E.64 R18, desc[UR14][R14.64+0x8] ;  /* 0x0000080e0e127981 */ /* 0x000ee8000c1e1b00 */
[----:B------:R-:W4:Y:S04]  /*0b50*/  LDG.E.64 R16, desc[UR14][R14.64+0x10] ;  /* 0x0000100e0e107981 */ /* 0x000f28000c1e1b00 */
[----:B------:R-:W5:Y:S01]  /*0b60*/  LDG.E.64 R24, desc[UR14][R14.64+0x18] ;  /* 0x0000180e0e187981 */ /* 0x000f62000c1e1b00 */
[----:B--2---:R-:W-:-:S03]  /*0b70*/  DADD R20, R20, R22 ;  /* 0x0000000014147229 */ /* 0x004fc60000000016 */
[----:B------:R-:W2:Y:S05]  /*0b80*/  LDG.E.64 R22, desc[UR14][R14.64+0x20] ;  /* 0x0000200e0e167981 */ /* 0x000eaa000c1e1b00 */
[----:B---3--:R-:W-:Y:S02]  /*0b90*/  DADD R18, R20, R18 ;  /* 0x0000000014127229 */ /* 0x008fe40000000012 */
[----:B------:R-:W3:Y:S06]  /*0ba0*/  LDG.E.64 R20, desc[UR14][R14.64+0x38] ;  /* 0x0000380e0e147981 */ /* 0x000eec000c1e1b00 */
[----:B----4-:R-:W-:Y:S01]  /*0bb0*/  DADD R18, R18, R16 ;  /* 0x0000000012127229 */ /* 0x010fe20000000010 */
[----:B------:R-:W4:Y:S07]  /*0bc0*/  LDG.E.64 R16, desc[UR14][R14.64+0x28] ;  /* 0x0000280e0e107981 */ /* 0x000f2e000c1e1b00 */
[----:B-----5:R-:W-:-:S02]  /*0bd0*/  DADD R24, R18, R24 ;  /* 0x0000000012187229 */ /* 0x020fc40000000018 */
[----:B------:R-:W5:Y:S06]  /*0be0*/  LDG.E.64 R18, desc[UR14][R14.64+0x30] ;  /* 0x0000300e0e127981 */ /* 0x000f6c000c1e1b00 */
[----:B--2---:R-:W-:Y:S02]  /*0bf0*/  DADD R22, R24, R22 ;  /* 0x0000000018167229 */ /* 0x004fe40000000016 */
[----:B------:R-:W2:Y:S06]  /*0c00*/  LDG.E.64 R24, desc[UR14][R14.64+0x58] ;  /* 0x0000580e0e187981 */ /* 0x000eac000c1e1b00 */
[----:B----4-:R-:W-:Y:S01]  /*0c10*/  DADD R22, R22, R16 ;  /* 0x0000000016167229 */ /* 0x010fe20000000010 */
[----:B------:R-:W4:Y:S07]  /*0c20*/  LDG.E.64 R16, desc[UR14][R14.64+0x40] ;  /* 0x0000400e0e107981 */ /* 0x000f2e000c1e1b00 */
[----:B-----5:R-:W-:Y:S01]  /*0c30*/  DADD R22, R22, R18 ;  /* 0x0000000016167229 */ /* 0x020fe20000000012 */
[----:B------:R-:W5:Y:S07]  /*0c40*/  LDG.E.64 R18, desc[UR14][R14.64+0x48] ;  /* 0x0000480e0e127981 */ /* 0x000f6e000c1e1b00 */
[----:B---3--:R-:W-:-:S02]  /*0c50*/  DADD R20, R22, R20 ;  /* 0x0000000016147229 */ /* 0x008fc40000000014 */
[----:B------:R-:W3:Y:S06]  /*0c60*/  LDG.E.64 R22, desc[UR14][R14.64+0x50] ;  /* 0x0000500e0e167981 */ /* 0x000eec000c1e1b00 */
[----:B----4-:R-:W-:Y:S02]  /*0c70*/  DADD R16, R20, R16 ;  /* 0x0000000014107229 */ /* 0x010fe40000000010 */
[----:B------:R-:W4:Y:S06]  /*0c80*/  LDG.E.64 R20, desc[UR14][R14.64+0x70] ;  /* 0x0000700e0e147981 */ /* 0x000f2c000c1e1b00 */
[----:B-----5:R-:W-:-:S02]  /*0c90*/  DADD R18, R16, R18 ;  /* 0x0000000010127229 */ /* 0x020fc40000000012 */
[----:B------:R-:W5:Y:S06]  /*0ca0*/  LDG.E.64 R16, desc[UR14][R14.64+0x60] ;  /* 0x0000600e0e107981 */ /* 0x000f6c000c1e1b00 */
[----:B---3--:R-:W-:Y:S02]  /*0cb0*/  DADD R22, R18, R22 ;  /* 0x0000000012167229 */ /* 0x008fe40000000016 */
[----:B------:R-:W3:Y:S06]  /*0cc0*/  LDG.E.64 R18, desc[UR14][R14.64+0x68] ;  /* 0x0000680e0e127981 */ /* 0x000eec000c1e1b00 */
[----:B--2---:R-:W-:-:S02]  /*0cd0*/  DADD R24, R22, R24 ;  /* 0x0000000016187229 */ /* 0x004fc40000000018 */
[----:B------:R-:W2:Y:S01]  /*0ce0*/  LDG.E.64 R22, desc[UR14][R14.64+0x78] ;  /* 0x0000780e0e167981 */ /* 0x000ea2000c1e1b00 */
[----:B------:R-:W-:-:S05]  /*0cf0*/  VIADD R36, R36, 0x10 ;  /* 0x0000001024247836 */ /* 0x000fca0000000000 */
[----:B------:R-:W-:Y:S02]  /*0d00*/  ISETP.GE.AND P4, PT, R36, R34, PT ;  /* 0x000000222400720c */ /* 0x000fe40003f86270 */
[----:B------:R-:W-:-:S05]  /*0d10*/  IADD3 R32, P5, R32, 0x80, RZ ;  /* 0x0000008020207810 */ /* 0x000fca0007fbe0ff */
[----:B------:R-:W-:Y:S01]  /*0d20*/  IMAD.X R5, RZ, RZ, R5, P5 ;  /* 0x000000ffff057224 */ /* 0x000fe200028e0605 */
[----:B-----5:R-:W-:-:S08]  /*0d30*/  DADD R16, R24, R16 ;  /* 0x0000000018107229 */ /* 0x020fd00000000010 */
[----:B---3--:R-:W-:-:S08]  /*0d40*/  DADD R16, R16, R18 ;  /* 0x0000000010107229 */ /* 0x008fd00000000012 */
[----:B----4-:R-:W-:-:S08]  /*0d50*/  DADD R16, R16, R20 ;  /* 0x0000000010107229 */ /* 0x010fd00000000014 */
[----:B--2---:R-:W-:Y:S01]  /*0d60*/  DADD R22, R16, R22 ;  /* 0x0000000010167229 */ /* 0x004fe20000000016 */
[----:B------:R-:W-:Y:S10]  /*0d70*/  @!P4 BRA `(.L_x_348) ;  /* 0xfffffffc0060c947 */ /* 0x000ff4000383ffff */
.L_x_347:
[----:B------:R-:W-:Y:S05]  /*0d80*/  BSYNC B2 ;  /* 0x0000000000027941 */ /* 0x000fea0003800000 */
.L_x_346:
[----:B------:R-:W-:Y:S01]  /*0d90*/  IMAD.IADD R14, R29, 0x1, -R36 ;  /* 0x000000011d0e7824 */ /* 0x000fe200078e0a24 */
[----:B------:R-:W-:Y:S04]  /*0da0*/  BSSY B2, `(.L_x_349) ;  /* 0x000001a000027945 */ /* 0x000fe80003800000 */
[----:B------:R-:W-:-:S13]  /*0db0*/  ISETP.GT.AND P4, PT, R14, 0x4, PT ;  /* 0x000000040e00780c */ /* 0x000fda0003f84270 */
[----:B------:R-:W-:Y:S05]  /*0dc0*/  @!P4 BRA `(.L_x_350) ;  /* 0x00000000005cc947 */ /* 0x000fea0003800000 */
[----:B------:R-:W-:Y:S01]  /*0dd0*/  MOV R14, R32 ;  /* 0x00000020000e7202 */ /* 0x000fe20000000f00 */
[----:B------:R-:W-:-:S04]  /*0de0*/  IMAD.MOV.U32 R15, RZ, RZ, R5 ;  /* 0x000000ffff0f7224 */ /* 0x000fc800078e0005 */
[----:B------:R-:W-:-:S05]  /*0df0*/  IMAD.WIDE R16, R33, 0x8, R14 ;  /* 0x0000000821107825 */ /* 0x000fca00078e020e */
[----:B------:R-:W2:Y:S04]  /*0e00*/  LDG.E.64 R20, desc[UR14][R16.64] ;  /* 0x0000000e10147981 */ /* 0x000ea8000c1e1b00 */
[----:B------:R-:W3:Y:S04]  /*0e10*/  LDG.E.64 R18, desc[UR14][R16.64+0x8] ;  /* 0x0000080e10127981 */ /* 0x000ee8000c1e1b00 */
[----:B------:R-:W4:Y:S04]  /*0e20*/  LDG.E.64 R24, desc[UR14][R16.64+0x10] ;  /* 0x0000100e10187981 */ /* 0x000f28000c1e1b00 */
[----:B------:R-:W5:Y:S04]  /*0e30*/  LDG.E.64 R14, desc[UR14][R16.64+0x18] ;  /* 0x0000180e100e7981 */ /* 0x000f68000c1e1b00 */
[----:B------:R-:W5:Y:S01]  /*0e40*/  LDG.E.64 R34, desc[UR14][R16.64+0x38] ;  /* 0x0000380e10227981 */ /* 0x000f62000c1e1b00 */
[----:B--2---:R-:W-:-:S03]  /*0e50*/  DADD R20, R22, R20 ;  /* 0x0000000016147229 */ /* 0x004fc60000000014 */
[----:B------:R-:W2:Y:S05]  /*0e60*/  LDG.E.64 R22, desc[UR14][R16.64+0x20] ;  /* 0x0000200e10167981 */ /* 0x000eaa000c1e1b00 */
[----:B---3--:R-:W-:Y:S02]  /*0e70*/  DADD R18, R20, R18 ;  /* 0x0000000014127229 */ /* 0x008fe40000000012 */
[----:B------:R-:W3:Y:S06]  /*0e80*/  LDG.E.64 R20, desc[UR14][R16.64+0x28] ;  /* 0x0000280e10147981 */ /* 0x000eec000c1e1b00 */
[----:B----4-:R-:W-:-:S02]  /*0e90*/  DADD R24, R18, R24 ;  /* 0x0000000012187229 */ /* 0x010fc40000000018 */
[----:B------:R-:W4:Y:S06]  /*0ea0*/  LDG.E.64 R18, desc[UR14][R16.64+0x30] ;  /* 0x0000300e10127981 */ /* 0x000f2c000c1e1b00 */
[----:B-----5:R-:W-:Y:S01]  /*0eb0*/  DADD R14, R24, R14 ;  /* 0x00000000180e7229 */ /* 0x020fe2000000000e */
[----:B------:R-:W-:Y:S01]  /*0ec0*/  IADD3 R32, P4, R32, 0x40, RZ ;  /* 0x0000004020207810 */ /* 0x000fe20007f9e0ff */
[----:B------:R-:W-:Y:S01]  /*0ed0*/  VIADD R36, R36, 0x8 ;  /* 0x0000000824247836 */ /* 0x000fe20000000000 */
[----:B------:R-:W-:-:S03]  /*0ee0*/  PLOP3.LUT P0, PT, PT, PT, PT, 0x8, 0x0 ;  /* 0x000000000000781c */ /* 0x000fc60003f0e170 */
[----:B------:R-:W-:Y:S02]  /*0ef0*/  IMAD.X R5, RZ, RZ, R5, P4 ;  /* 0x000000ffff057224 */ /* 0x000fe400020e0605 */
[----:B--2---:R-:W-:-:S08]  /*0f00*/  DADD R14, R14, R22 ;  /* 0x000000000e0e7229 */ /* 0x004fd00000000016 */
[----:B---3--:R-:W-:-:S08]  /*0f10*/  DADD R14, R14, R20 ;  /* 0x000000000e0e7229 */ /* 0x008fd00000000014 */
[----:B----4-:R-:W-:-:S08]  /*0f20*/  DADD R14, R14, R18 ;  /* 0x000000000e0e7229 */ /* 0x010fd00000000012 */
[----:B------:R-:W-:-:S11]  /*0f30*/  DADD R22, R14, R34 ;  /* 0x000000000e167229 */ /* 0x000fd60000000022 */
.L_x_350:
[----:B------:R-:W-:Y:S05]  /*0f40*/  BSYNC B2 ;  /* 0x0000000000027941 */ /* 0x000fea0003800000 */
.L_x_349:
[----:B------:R-:W-:Y:S01]  /*0f50*/  ISETP.LT.OR P0, PT, R36, R29, P0 ;  /* 0x0000001d2400720c */ /* 0x000fe20000701670 */
[----:B------:R-:W-:Y:S01]  /*0f60*/  IMAD.MOV.U32 R25, RZ, RZ, R5 ;  /* 0x000000ffff197224 */ /* 0x000fe200078e0005 */
[----:B------:R-:W-:-:S11]  /*0f70*/  MOV R24, R32 ;  /* 0x0000002000187202 */ /* 0x000fd60000000f00 */
[----:B------:R-:W-:Y:S05]  /*0f80*/  @!P0 BRA `(.L_x_343) ;  /* 0x0000000000248947 */ /* 0x000fea0003800000 */
[----:B------:R-:W-:-:S05]  /*0f90*/  IMAD.WIDE R24, R33, 0x8, R24 ;  /* 0x0000000821187825 */ /* 0x000fca00078e0218 */
[----:B------:R-:W2:Y:S04]  /*0fa0*/  LDG.E.64 R20, desc[UR14][R24.64] ;  /* 0x0000000e18147981 */ /* 0x000ea8000c1e1b00 */
[----:B------:R-:W3:Y:S04]  /*0fb0*/  LDG.E.64 R18, desc[UR14][R24.64+0x8] ;  /* 0x0000080e18127981 */ /* 0x000ee8000c1e1b00 */
[----:B------:R-:W4:Y:S04]  /*0fc0*/  LDG.E.64 R16, desc[UR14][R24.64+0x10] ;  /* 0x0000100e18107981 */ /* 0x000f28000c1e1b00 */
[----:B------:R-:W5:Y:S01]  /*0fd0*/  LDG.E.64 R14, desc[UR14][R24.64+0x18] ;  /* 0x0000180e180e7981 */ /* 0x000f62000c1e1b00 */
[----:B--2---:R-:W-:-:S08]  /*0fe0*/  DADD R20, R22, R20 ;  /* 0x0000000016147229 */ /* 0x004fd00000000014 */
[----:B---3--:R-:W-:-:S08]  /*0ff0*/  DADD R18, R20, R18 ;  /* 0x0000000014127229 */ /* 0x008fd00000000012 */
[----:B----4-:R-:W-:-:S08]  /*1000*/  DADD R16, R18, R16 ;  /* 0x0000000012107229 */ /* 0x010fd00000000010 */
[----:B-----5:R-:W-:-:S11]  /*1010*/  DADD R22, R16, R14 ;  /* 0x0000000010167229 */ /* 0x020fd6000000000e */
.L_x_343:
[----:B------:R-:W-:Y:S05]  /*1020*/  BSYNC B0 ;  /* 0x0000000000007941 */ /* 0x000fea0003800000 */
.L_x_342:
[----:B------:R-:W-:Y:S02]  /*1030*/  ULDC UR7, c[0x0][0x230] ;  /* 0x00008c0000077ab9 */ /* 0x000fe40000000800 */
[----:B------:R-:W-:Y:S01]  /*1040*/  VIADD R31, R31, UR7 ;  /* 0x000000071f1f7c36 */ /* 0x000fe20008000000 */
[----:B------:R-:W-:Y:S06]  /*1050*/  @!P3 BRA `(.L_x_351) ;  /* 0xfffffff80004b947 */ /* 0x000fec000383ffff */
.L_x_341:
[----:B------:R-:W-:Y:S05]  /*1060*/  BSYNC B1 ;  /* 0x0000000000017941 */ /* 0x000fea0003800000 */
.L_x_340:
[----:B------:R-:W-:Y:S01]  /*1070*/  UIADD3 UR4, UR4, UR9, URZ ;  /* 0x0000000904047290 */ /* 0x000fe2000fffe03f */
[----:B------:R-:W-:Y:S11]  /*1080*/  @!P2 BRA `(.L_x_352) ;  /* 0xfffffff400dca947 */ /* 0x000ff6000383ffff */
.L_x_339:
[----:B------:R-:W-:Y:S01]  /*1090*/  SHF.R.S32.HI R3, RZ, 0x1f, R0 ;  /* 0x0000001fff037819 */ /* 0x000fe20000011400 */
[----:B------:R-:W-:Y:S01]  /*10a0*/  ULDC.64 UR10, c[0x0][0x290] ;  /* 0x0000a400000a7ab9 */ /* 0x000fe20000000a00 */
[----:B------:R-:W-:Y:S01]  /*10b0*/  SHF.R.S32.HI R7, RZ, 0x1f, R2 ;  /* 0x0000001fff077819 */ /* 0x000fe20000011402 */
[----:B------:R-:W-:Y:S01]  /*10c0*/  IMAD.WIDE.U32 R4, R0, UR10, RZ ;  /* 0x0000000a00047c25 */ /* 0x000fe2000f8e00ff */
[----:B------:R-:W-:Y:S01]  /*10d0*/  USHF.R.S32.HI UR7, URZ, 0x1f, UR8 ;  /* 0x0000001f3f077899 */ /* 0x000fe20008011408 */
[----:B------:R-:W-:Y:S02]  /*10e0*/  ULDC.64 UR12, c[0x0][0x280] ;  /* 0x0000a000000c7ab9 */ /* 0x000fe40000000a00 */
[----:B------:R-:W-:-:S04]  /*10f0*/  IMAD R3, R3, UR10, RZ ;  /* 0x0000000a03037c24 */ /* 0x000fc8000f8e02ff */
[----:B------:R-:W-:Y:S01]  /*1100*/  IMAD R3, R0, UR11, R3 ;  /* 0x0000000b00037c24 */ /* 0x000fe2000f8e0203 */
[----:B------:R-:W-:Y:S02]  /*1110*/  ULDC.64 UR10, c[0x0][0x298] ;  /* 0x0000a600000a7ab9 */ /* 0x000fe40000000a00 */
[----:B------:R-:W-:Y:S02]  /*1120*/  IMAD R7, R7, UR10, RZ ;  /* 0x0000000a07077c24 */ /* 0x000fe4000f8e02ff */
[----:B------:R-:W-:Y:S02]  /*1130*/  IMAD.IADD R5, R5, 0x1, R3 ;  /* 0x0000000105057824 */ /* 0x000fe400078e0203 */
[C---:B------:R-:W-:Y:S02]  /*1140*/  IMAD R7, R2.reuse, UR11, R7 ;  /* 0x0000000b02077c24 */ /* 0x040fe4000f8e0207 */
[----:B------:R-:W-:Y:S01]  /*1150*/  IMAD.WIDE.U32 R2, R2, UR10, R4 ;  /* 0x0000000a02027c25 */ /* 0x000fe2000f8e0004 */
[----:B------:R-:W-:-:S02]  /*1160*/  ULDC.64 UR10, c[0x0][0x288] ;  /* 0x0000a200000a7ab9 */ /* 0x000fc40000000a00 */
[----:B------:R-:W-:Y:S02]  /*1170*/  UIMAD UR7, UR7, UR10, URZ ;  /* 0x0000000a070772a4 */ /* 0x000fe4000f8e023f */
[----:B------:R-:W-:Y:S01]  /*1180*/  IMAD.U32 R5, RZ, RZ, UR10 ;  /* 0x0000000aff057e24 */ /* 0x000fe2000f8e00ff */
[----:B------:R-:W-:Y:S01]  /*1190*/  IADD3 R3, R3, R7, RZ ;  /* 0x0000000703037210 */ /* 0x000fe20007ffe0ff */
[----:B------:R-:W-:Y:S02]  /*11a0*/  USHF.R.S32.HI UR10, URZ, 0x1f, UR5 ;  /* 0x0000001f3f0a7899 */ /* 0x000fe40008011405 */
[----:B------:R-:W-:Y:S02]  /*11b0*/  UIMAD UR7, UR8, UR11, UR7 ;  /* 0x0000000b080772a4 */ /* 0x000fe4000f8e0207 */
[----:B------:R-:W-:Y:S01]  /*11c0*/  IMAD.WIDE.U32 R2, R5, UR8, R2 ;  /* 0x0000000805027c25 */ /* 0x000fe2000f8e0002 */
[----:B------:R-:W-:Y:S02]  /*11d0*/  UIMAD UR10, UR10, UR12, URZ ;  /* 0x0000000c0a0a72a4 */ /* 0x000fe4000f8e023f */
[----:B------:R-:W-:Y:S01]  /*11e0*/  MOV R5, UR12 ;  /* 0x0000000c00057c02 */ /* 0x000fe20008000f00 */
[----:B------:R-:W-:Y:S01]  /*11f0*/  VIADD R3, R3, UR7 ;  /* 0x0000000703037c36 */ /* 0x000fe20008000000 */
[----:B------:R-:W-:-:S03]  /*1200*/  UIMAD UR10, UR5, UR13, UR10 ;  /* 0x0000000d050a72a4 */ /* 0x000fc6000f8e020a */
[----:B------:R-:W-:Y:S01]  /*1210*/  IMAD.WIDE.U32 R2, R5, UR5, R2 ;  /* 0x0000000505027c25 */ /* 0x000fe2000f8e0002 */
[----:B------:R-:W-:-:S03]  /*1220*/  ULDC.64 UR12, c[0x0][0x258] ;  /* 0x00009600000c7ab9 */ /* 0x000fc60000000a00 */
[----:B------:R-:W-:Y:S01]  /*1230*/  VIADD R3, R3, UR10 ;  /* 0x0000000a03037c36 */ /* 0x000fe20008000000 */
[C---:B------:R-:W-:Y:S01]  /*1240*/  LEA R4, P0, R2.reuse, UR12, 0x3 ;  /* 0x0000000c02047c11 */ /* 0x040fe2000f8018ff */
[----:B------:R-:W-:Y:S02]  /*1250*/  ULDC.64 UR10, c[0x0][0x2b0] ;  /* 0x0000ac00000a7ab9 */ /* 0x000fe40000000a00 */
[----:B------:R-:W-:Y:S01]  /*1260*/  DMUL R22, R22, UR10 ;  /* 0x0000000a16167c28 */ /* 0x000fe20008000000 */
[----:B------:R-:W-:-:S06]  /*1270*/  LEA.HI.X R5, R2, UR13, R3, 0x3, P0 ;  /* 0x0000000d02057c11 */ /* 0x000fcc00080f1c03 */
[----:B------:R-:W-:Y:S01]  /*1280*/  STG.E.64 desc[UR14][R4.64], R22 ;  /* 0x0000001604007986 */ /* 0x000fe2000c101b0e */
[----:B------:R-:W-:Y:S05]  /*1290*/  EXIT ;  /* 0x000000000000794d */ /* 0x000fea0003800000 */
        .weak           $__internal_13_$__cuda_sm20_div_s64
        .type           $__internal_13_$__cuda_sm20_div_s64,@function
        .size           $__internal_13_$__cuda_sm20_div_s64,(.L_x_850 - $__internal_13_$__cuda_sm20_div_s64)
$__internal_13_$__cuda_sm20_div_s64:
[----:B------:R-:W-:Y:S02]  /*12a0*/  ULDC.64 UR14, c[0x0][0x268] ;  /* 0x00009a00000e7ab9 */ /* 0x000fe40000000a00 */
[----:B------:R-:W-:Y:S02]  /*12b0*/  UIADD3 UR6, UP0, URZ, -UR14, URZ ;  /* 0x8000000e3f067290 */ /* 0x000fe4000ff1e03f */
[----:B------:R-:W-:Y:S02]  /*12c0*/  UISETP.GE.AND UP1, UPT, UR15, URZ, UPT ;  /* 0x0000003f0f00728c */ /* 0x000fe4000bf26270 */
[----:B------:R-:W-:Y:S02]  /*12d0*/  UIADD3.X UR4, URZ, ~UR15, URZ, UP0, !UPT ;  /* 0x8000000f3f047290 */ /* 0x000fe400087fe43f */
[----:B------:R-:W-:Y:S02]  /*12e0*/  USEL UR6, UR6, UR14, !UP1 ;  /* 0x0000000e06067287 */ /* 0x000fe4000c800000 */
[----:B------:R-:W-:-:S09]  /*12f0*/  USEL UR7, UR4, UR15, !UP1 ;  /* 0x0000000f04077287 */ /* 0x000fd2000c800000 */
[----:B------:R-:W0:Y:S08]  /*1300*/  I2F.U64.RP R3, UR6 ;  /* 0x0000000600037d12 */ /* 0x000e300008309000 */
[----:B0-----:R-:W0:Y:S02]  /*1310*/  MUFU.RCP R3, R3 ;  /* 0x0000000300037308 */ /* 0x001e240000001000 */
[----:B0-----:R-:W-:-:S06]  /*1320*/  VIADD R6, R3, 0x1ffffffe ;  /* 0x1ffffffe03067836 */ /* 0x001fcc0000000000 */
[----:B------:R-:W0:Y:S02]  /*1330*/  F2I.U64.TRUNC R6, R6 ;  /* 0x0000000600067311 */ /* 0x000e24000020d800 */
[----:B0-----:R-:W-:Y:S02]  /*1340*/  R2UR UR4, R6 ;  /* 0x00000000060472ca */ /* 0x001fe400000e0000 */
[----:B------:R-:W-:Y:S01]  /*1350*/  R2UR UR5, R7 ;  /* 0x00000000070572ca */ /* 0x000fe200000e0000 */
[----:B------:R-:W-:Y:S01]  /*1360*/  IMAD.MOV.U32 R7, RZ, RZ, 0x0 ;  /* 0x00000000ff077424 */ /* 0x000fe200078e00ff */
[----:B------:R-:W-:-:S09]  /*1370*/  MOV R6, R4 ;  /* 0x0000000400067202 */ /* 0x000fd20000000f00 */
[----:B------:R-:W-:-:S04]  /*1380*/  UIMAD.WIDE.U32 UR10, UR4, UR6, URZ ;  /* 0x00000006040a72a5 */ /* 0x000fc8000f8e003f */
[----:B------:R-:W-:Y:S02]  /*1390*/  UIADD3 UR12, UP0, URZ, -UR10, URZ ;  /* 0x8000000a3f0c7290 */ /* 0x000fe4000ff1e03f */
[----:B------:R-:W-:Y:S02]  /*13a0*/  UIMAD UR9, UR4, UR7, UR11 ;  /* 0x00000007040972a4 */ /* 0x000fe4000f8e020b */
[----:B------:R-:W-:Y:S02]  /*13b0*/  UIMAD.WIDE.U32 UR10, UR4, UR12, URZ ;  /* 0x0000000c040a72a5 */ /* 0x000fe4000f8e003f */
[----:B------:R-:W-:-:S04]  /*13c0*/  UIMAD UR9, UR5, UR6, UR9 ;  /* 0x00000006050972a4 */ /* 0x000fc8000f8e0209 */
[----:B------:R-:W-:Y:S01]  /*13d0*/  UIADD3.X UR9, URZ, ~UR9, URZ, UP0, !UPT ;  /* 0x800000093f097290 */ /* 0x000fe200087fe43f */
[----:B------:R-:W-:Y:S01]  /*13e0*/  UMOV UR10, UR11 ;  /* 0x0000000b000a7c82 */ /* 0x000fe20008000000 */
[----:B------:R-:W-:Y:S02]  /*13f0*/  UMOV UR11, UR4 ;  /* 0x00000004000b7c82 */ /* 0x000fe40008000000 */
[----:B------:R-:W-:-:S04]  /*1400*/  UIMAD.WIDE.U32 UR10, UP0, UR4, UR9, UR10 ;  /* 0x00000009040a72a5 */ /* 0x000fc8000f80000a */
[----:B------:R-:W-:Y:S02]  /*1410*/  UIMAD.WIDE.U32 UR10, UP2, UR5, UR12, UR10 ;  /* 0x0000000c050a72a5 */ /* 0x000fe4000f84000a */
[----:B------:R-:W-:Y:S02]  /*1420*/  UIMAD.WIDE.U32 UR12, UR5, UR9, URZ ;  /* 0x00000009050c72a5 */ /* 0x000fe4000f8e003f */
[----:B------:R-:W-:-:S04]  /*1430*/  UIMAD UR9, UR5, UR9, URZ ;  /* 0x00000009050972a4 */ /* 0x000fc8000f8e023f */
[----:B------:R-:W-:Y:S02]  /*1440*/  UIADD3 UR11, UP3, UR9, UR11, URZ ;  /* 0x0000000b090b7290 */ /* 0x000fe4000ff7e03f */
[----:B------:R-:W-:Y:S02]  /*1450*/  UIADD3.X UR9, UR13, UR5, URZ, UP0, !UPT ;  /* 0x000000050d097290 */ /* 0x000fe400087fe43f */
[----:B------:R-:W-:Y:S02]  /*1460*/  UIMAD.WIDE.U32 UR4, UR11, UR6, URZ ;  /* 0x000000060b0472a5 */ /* 0x000fe4000f8e003f */
[----:B------:R-:W-:Y:S02]  /*1470*/  UIADD3.X UR9, URZ, URZ, UR9, UP3, UP2 ;  /* 0x0000003f3f097290 */ /* 0x000fe40009fe4409 */
[----:B------:R-:W-:Y:S02]  /*1480*/  UIADD3 UR4, UP0, URZ, -UR4, URZ ;  /* 0x800000043f047290 */ /* 0x000fe4000ff1e03f */
[----:B------:R-:W-:-:S02]  /*1490*/  UIMAD UR5, UR11, UR7, UR5 ;  /* 0x000000070b0572a4 */ /* 0x000fc4000f8e0205 */
[----:B------:R-:W-:Y:S02]  /*14a0*/  UIMAD.WIDE.U32 UR12, UR11, UR4, URZ ;  /* 0x000000040b0c72a5 */ /* 0x000fe4000f8e003f */
[----:B------:R-:W-:-:S04]  /*14b0*/  UIMAD UR5, UR9, UR6, UR5 ;  /* 0x00000006090572a4 */ /* 0x000fc8000f8e0205 */
[----:B------:R-:W-:Y:S01]  /*14c0*/  UIADD3.X UR5, URZ, ~UR5, URZ, UP0, !UPT ;  /* 0x800000053f057290 */ /* 0x000fe200087fe43f */
[----:B------:R-:W-:-:S03]  /*14d0*/  UMOV UR10, UR13 ;  /* 0x0000000d000a7c82 */ /* 0x000fc60008000000 */
[----:B------:R-:W-:Y:S02]  /*14e0*/  UIMAD.WIDE.U32 UR10, UP0, UR11, UR5, UR10 ;  /* 0x000000050b0a72a5 */ /* 0x000fe4000f80000a */
[----:B------:R-:W-:Y:S02]  /*14f0*/  UIMAD UR12, UR9, UR5, URZ ;  /* 0x00000005090c72a4 */ /* 0x000fe4000f8e023f */
[----:B------:R-:W-:Y:S02]  /*1500*/  UIMAD.WIDE.U32 UR10, UP2, UR9, UR4, UR10 ;  /* 0x00000004090a72a5 */ /* 0x000fe4000f84000a */
[----:B------:R-:W-:Y:S02]  /*1510*/  UIMAD.WIDE.U32 UR4, UR9, UR5, URZ ;  /* 0x00000005090472a5 */ /* 0x000fe4000f8e003f */
[----:B------:R-:W-:Y:S02]  /*1520*/  UIADD3 UR12, UP3, UR12, UR11, URZ ;  /* 0x0000000b0c0c7290 */ /* 0x000fe4000ff7e03f */
[----:B------:R-:W-:-:S02]  /*1530*/  UIADD3.X UR9, UR5, UR9, URZ, UP0, !UPT ;  /* 0x0000000905097290 */ /* 0x000fc400087fe43f */
[----:B------:R-:W-:Y:S01]  /*1540*/  UIMAD.WIDE.U32 UR10, UR12, UR8, URZ ;  /* 0x000000080c0a72a5 */ /* 0x000fe2000f8e003f */
[----:B------:R-:W-:Y:S01]  /*1550*/  UMOV UR5, URZ ;  /* 0x0000003f00057c82 */ /* 0x000fe20008000000 */
[----:B------:R-:W-:-:S05]  /*1560*/  UIADD3.X UR9, URZ, URZ, UR9, UP3, UP2 ;  /* 0x0000003f3f097290 */ /* 0x000fca0009fe4409 */
[----:B------:R-:W-:Y:S02]  /*1570*/  UMOV UR4, UR11 ;  /* 0x0000000b00047c82 */ /* 0x000fe40008000000 */
[----:B------:R-:W-:-:S04]  /*1580*/  UIMAD.WIDE.U32 UR4, URZ, UR12, UR4 ;  /* 0x0000000c3f0472a5 */ /* 0x000fc8000f8e0004 */
[----:B------:R-:W-:-:S04]  /*1590*/  UIMAD.WIDE.U32 UR4, UP0, UR9, UR8, UR4 ;  /* 0x00000008090472a5 */ /* 0x000fc8000f800004 */
[----:B------:R-:W-:Y:S02]  /*15a0*/  UIADD3 UR10, UP2, URZ, UR5, URZ ;  /* 0x000000053f0a7290 */ /* 0x000fe4000ff5e03f */
[----:B------:R-:W-:Y:S02]  /*15b0*/  UIADD3.X UR9, URZ, URZ, URZ, UP0, !UPT ;  /* 0x0000003f3f097290 */ /* 0x000fe400087fe43f */
[----:B------:R-:W-:Y:S02]  /*15c0*/  UIMAD.WIDE.U32 UR4, UR10, UR6, URZ ;  /* 0x000000060a0472a5 */ /* 0x000fe4000f8e003f */
[----:B------:R-:W-:Y:S02]  /*15d0*/  UIADD3.X UR9, URZ, UR9, URZ, UP2, !UPT ;  /* 0x000000093f097290 */ /* 0x000fe400097fe43f */
[----:B------:R-:W-:Y:S02]  /*15e0*/  UIMAD UR5, UR10, UR7, UR5 ;  /* 0x000000070a0572a4 */ /* 0x000fe4000f8e0205 */
[----:B------:R-:W-:-:S02]  /*15f0*/  UIADD3 UR11, UP2, -UR4, UR8, URZ ;  /* 0x00000008040b7290 */ /* 0x000fc4000ff5e13f */
[----:B------:R-:W-:Y:S02]  /*1600*/  UIMAD UR5, UR9, UR6, UR5 ;  /* 0x00000006090572a4 */ /* 0x000fe4000f8e0205 */
[----:B------:R-:W-:Y:S02]  /*1610*/  UISETP.GE.U32.AND UP0, UPT, UR11, UR6, UPT ;  /* 0x000000060b00728c */ /* 0x000fe4000bf06070 */
[----:B------:R-:W-:Y:S02]  /*1620*/  UIADD3.X UR12, URZ, ~UR5, URZ, UP2, !UPT ;  /* 0x800000053f0c7290 */ /* 0x000fe400097fe43f */
[----:B------:R-:W-:Y:S02]  /*1630*/  UIADD3 UR5, UP2, UR11, -UR6, URZ ;  /* 0x800000060b057290 */ /* 0x000fe4000ff5e03f */
[----:B------:R-:W-:Y:S02]  /*1640*/  UISETP.GE.U32.AND.EX UP0, UPT, UR12, UR7, UPT, UP0 ;  /* 0x000000070c00728c */ /* 0x000fe4000bf06100 */
[----:B------:R-:W-:-:S02]  /*1650*/  UIADD3 UR4, UR10, 0x1, URZ ;  /* 0x000000010a047890 */ /* 0x000fc4000fffe03f */
[----:B------:R-:W-:Y:S02]  /*1660*/  UIADD3.X UR9, UR12, ~UR7, URZ, UP2, !UPT ;  /* 0x800000070c097290 */ /* 0x000fe400097fe43f */
[----:B------:R-:W-:Y:S02]  /*1670*/  USEL UR5, UR5, UR11, UP0 ;  /* 0x0000000b05057287 */ /* 0x000fe40008000000 */
[----:B------:R-:W-:Y:S02]  /*1680*/  USEL UR9, UR9, UR12, UP0 ;  /* 0x0000000c09097287 */ /* 0x000fe40008000000 */
[----:B------:R-:W-:Y:S02]  /*1690*/  USEL UR10, UR4, UR10, UP0 ;  /* 0x0000000a040a7287 */ /* 0x000fe40008000000 */
[----:B------:R-:W-:Y:S02]  /*16a0*/  UISETP.GE.U32.AND UP0, UPT, UR5, UR6, UPT ;  /* 0x000000060500728c */ /* 0x000fe4000bf06070 */
[----:B------:R-:W-:-:S02]  /*16b0*/  UIADD3 UR5, UR10, 0x1, URZ ;  /* 0x000000010a057890 */ /* 0x000fc4000fffe03f */
[----:B------:R-:W-:-:S04]  /*16c0*/  UISETP.GE.U32.AND.EX UP0, UPT, UR9, UR7, UPT, UP0 ;  /* 0x000000070900728c */ /* 0x000fc8000bf06100 */
[----:B------:R-:W-:Y:S02]  /*16d0*/  USEL UR5, UR5, UR10, UP0 ;  /* 0x0000000a05057287 */ /* 0x000fe40008000000 */
[----:B------:R-:W-:Y:S02]  /*16e0*/  UISETP.NE.U32.AND UP0, UPT, UR14, URZ, UPT ;  /* 0x0000003f0e00728c */ /* 0x000fe4000bf05070 */
[----:B------:R-:W-:Y:S02]  /*16f0*/  UIADD3 UR4, URZ, -UR5, URZ ;  /* 0x800000053f047290 */ /* 0x000fe4000fffe03f */
[----:B------:R-:W-:Y:S02]  /*1700*/  UISETP.NE.AND.EX UP0, UPT, UR15, URZ, UPT, UP0 ;  /* 0x0000003f0f00728c */ /* 0x000fe4000bf05300 */
[----:B------:R-:W-:-:S04]  /*1710*/  USEL UR5, UR4, UR5, !UP1 ;  /* 0x0000000504057287 */ /* 0x000fc8000c800000 */
[----:B------:R-:W-:Y:S01]  /*1720*/  USEL UR5, UR5, 0xffffffff, UP0 ;  /* 0xffffffff05057887 */ /* 0x000fe20008000000 */
[----:B------:R-:W-:Y:S11]  /*1730*/  RET.REL.NODEC R6 `(_ZN2at6native49_GLOBAL__N__09e94e3a_16_AveragePool3d_cu_a8eae74c44avg_pool3d_single_backward_out_frame_stride1IddEEvNS_27GenericPackedTensorAccessorIKT_Lm4ENS_16DefaultPtrTraitsElEENS3_IS4_Lm4ES6_lEEiiiT0_i) ;  /* 0xffffffe806307950 */ /* 0x000ff60003c3ffff */
.L_x_353:
        /* <DEDUP_REMOVED lines=12> */
.L_x_850:


//--------------------- .text._ZN2at6native49_GLOBAL__N__09e94e3a_16_AveragePool3d_cu_a8eae74c29avg_pool3d_cuda_update_outputIN3c108BFloat16EfEEvNS_27GenericPackedTensorAccessorIKT_Lm4ENS_16DefaultPtrTraitsElEENS5_IS6_Lm4ES8_lEEiiiiiiiiibii --------------------------
	.section	.text._ZN2at6native49_GLOBAL__N__09e94e3a_16_AveragePool3d_cu_a8eae74c29avg_pool3d_cuda_update_outputIN3c108BFloat16EfEEvNS_27GenericPackedTensorAccessorIKT_Lm4ENS_16DefaultPtrTraitsElEENS5_IS6_Lm4ES8_lEEiiiiiiiiibii,"ax",@progbits
	.align	128
.text._ZN2at6native49_GLOBAL__N__09e94e3a_16_AveragePool3d_cu_a8eae74c29avg_pool3d_cuda_update_outputIN3c108BFloat16EfEEvNS_27GenericPackedTensorAccessorIKT_Lm4ENS_16DefaultPtrTraitsElEENS5_IS6_Lm4ES8_lEEiiiiiiiiibii:
        .type           _ZN2at6native49_GLOBAL__N__09e94e3a_16_AveragePool3d_cu_a8eae74c29avg_pool3d_cuda_update_outputIN3c108BFloat16EfEEvNS_27GenericPackedTensorAccessorIKT_Lm4ENS_16DefaultPtrTraitsElEENS5_IS6_Lm4ES8_lEEiiiiiiiiibii,@function
        .size           _ZN2at6native49_GLOBAL__N__09e94e3a_16_AveragePool3d_cu_a8eae74c29avg_pool3d_cuda_update_outputIN3c108BFloat16EfEEvNS_27GenericPackedTensorAccessorIKT_Lm4ENS_16DefaultPtrTraitsElEENS5_IS6_Lm4ES8_lEEiiiiiiiiibii,(.L_x_852 - _ZN2at6native49_GLOBAL__N__09e94e3a_16_AveragePool3d_cu_a8eae74c29avg_pool3d_cuda_update_outputIN3c108BFloat16EfEEvNS_27GenericPackedTensorAccessorIKT_Lm4ENS_16DefaultPtrTraitsElEENS5_IS6_Lm4ES8_lEEiiiiiiiiibii)
        .other          _ZN2at6native49_GLOBAL__N__09e94e3a_16_AveragePool3d_cu_a8eae74c29avg_pool3d_cuda_update_outputIN3c108BFloat16EfEEvNS_27GenericPackedTensorAccessorIKT_Lm4ENS_16DefaultPtrTraitsElEENS5_IS6_Lm4ES8_lEEiiiiiiiiibii,@"STO_CUDA_ENTRY STV_DEFAULT"
_ZN2at6native49_GLOBAL__N__09e94e3a_16_AveragePool3d_cu_a8eae74c29avg_pool3d_cuda_update_outputIN3c108BFloat16EfEEvNS_27GenericPackedTensorAccessorIKT_Lm4ENS_16DefaultPtrTraitsElEENS5_IS6_Lm4ES8_lEEiiiiiiiiibii:
        /* <DEDUP_REMOVED lines=18> */
[----:B------:R-:W-:Y:S05]  /*0120*/  CALL.REL.NOINC `($__internal_14_$__cuda_sm20_div_s64) ;  /* 0x0000001000387944 */ /* 0x000fea0003c00000 */
[----:B------:R-:W0:Y:S01]  /*0130*/  LDC R4, c[0x0][0x268] ;  /* 0x00009a00ff047b82 */ /* 0x000e220000000800 */
[----:B------:R-:W-:Y:S01]  /*0140*/  IMAD.MOV R13, RZ, RZ, -R3 ;  /* 0x000000ffff0d7224 */ /* 0x000fe200078e0a03 */
[----:B------:R-:W-:-:S03]  /*0150*/  MOV R9, R3 ;  /* 0x0000000300097202 */ /* 0x000fc60000000f00 */
[----:B0-----:R-:W-:Y:S01]  /*0160*/  IMAD R13, R13, R4, UR4 ;  /* 0x000000040d0d7e24 */ /* 0x001fe2000f8e0204 */
[----:B------:R-:W-:Y:S06]  /*0170*/  BRA `(.L_x_355) ;  /* 0x0000000000547947 */ /* 0x000fec0003800000 */
.L_x_354:
        /* <DEDUP_REMOVED lines=21> */
.L_x_355:
        /* <DEDUP_REMOVED lines=10> */
[----:B------:R-:W-:Y:S01]  /*0370*/  ULDC.64 UR4, c[0x0][0x290] ;  /* 0x0000a40000047ab9 */ /* 0x000fe20000000a00 */
[----:B------:R-:W-:Y:S01]  /*0380*/  SHF.R.S32.HI R20, RZ, 0x1f, R9 ;  /* 0x0000001fff147819 */ /* 0x000fe20000011409 */
[----:B------:R-:W-:Y:S01]  /*0390*/  IMAD R3, R3, UR4, RZ ;  /* 0x0000000403037c24 */ /* 0x000fe2000f8e02ff */
[----:B------:R-:W-:Y:S01]  /*03a0*/  ULDC.64 UR6, c[0x0][0x280] ;  /* 0x0000a00000067ab9 */ /* 0x000fe20000000a00 */
[C---:B------:R-:W-:Y:S01]  /*03b0*/  IMAD.WIDE.U32 R4, R0.reuse, UR4, RZ ;  /* 0x0000000400047c25 */ /* 0x040fe2000f8e00ff */
[----:B------:R-:W-:Y:S01]  /*03c0*/  ULDC UR8, c[0x0][0x228] ;  /* 0x00008a0000087ab9 */ /* 0x000fe20000000800 */
[----:B------:R-:W-:Y:S02]  /*03d0*/  ULDC.64 UR10, c[0x0][0x2a8] ;  /* 0x0000aa00000a7ab9 */ /* 0x000fe40000000a00 */
[----:B------:R-:W-:Y:S01]  /*03e0*/  IMAD R3, R0, UR5, R3 ;  /* 0x0000000500037c24 */ /* 0x000fe2000f8e0203 */
[----:B------:R-:W-:Y:S01]  /*03f0*/  ULDC.64 UR4, c[0x0][0x298] ;  /* 0x0000a60000047ab9 */ /* 0x000fe20000000a00 */
[----:B------:R-:W-:-:S02]  /*0400*/  IMAD R10, R20, UR6, RZ ;  /* 0x00000006140a7c24 */ /* 0x000fc4000f8e02ff */
[----:B------:R-:W-:Y:S01]  /*0410*/  IMAD R7, R6, UR4, RZ ;  /* 0x0000000406077c24 */ /* 0x000fe2000f8e02ff */
[----:B------:R-:W-:Y:S01]  /*0420*/  IADD3 R5, R5, R3, RZ ;  /* 0x0000000305057210 */ /* 0x000fe20007ffe0ff */
[----:B------:R-:W-:Y:S01]  /*0430*/  IMAD R19, R9, UR7, R10 ;  /* 0x0000000709137c24 */ /* 0x000fe2000f8e020a */
[----:B------:R-:W-:Y:S01]  /*0440*/  SHF.R.S32.HI R3, RZ, 0x1f, R13 ;  /* 0x0000001fff037819 */ /* 0x000fe2000001140d */
[C---:B------:R-:W-:Y:S02]  /*0450*/  IMAD R11, R2.reuse, UR5, R7 ;  /* 0x00000005020b7c24 */ /* 0x040fe4000f8e0207 */
[----:B------:R-:W-:Y:S01]  /*0460*/  IMAD.WIDE.U32 R6, R2, UR4, R4 ;  /* 0x0000000402067c25 */ /* 0x000fe2000f8e0004 */
[----:B------:R-:W-:Y:S01]  /*0470*/  ULDC.64 UR4, c[0x0][0x288] ;  /* 0x0000a20000047ab9 */ /* 0x000fe20000000a00 */
[----:B------:R-:W0:Y:S02]  /*0480*/  LDC.64 R4, c[0x0][0x2b8] ;  /* 0x0000ae00ff047b82 */ /* 0x000e240000000a00 */
[----:B------:R-:W-:-:S02]  /*0490*/  IMAD R8, R3, UR4, RZ ;  /* 0x0000000403087c24 */ /* 0x000fc4000f8e02ff */
[----:B------:R-:W-:Y:S02]  /*04a0*/  IMAD.IADD R7, R7, 0x1, R11 ;  /* 0x0000000107077824 */ /* 0x000fe400078e020b */
[C---:B------:R-:W-:Y:S02]  /*04b0*/  IMAD R3, R13.reuse, UR5, R8 ;  /* 0x000000050d037c24 */ /* 0x040fe4000f8e0208 */
[----:B------:R-:W1:Y:S01]  /*04c0*/  LDC R8, c[0x0][0x230] ;  /* 0x00008c00ff087b82 */ /* 0x000e620000000800 */
[----:B------:R-:W-:Y:S01]  /*04d0*/  IMAD.WIDE.U32 R6, R13, UR4, R6 ;  /* 0x000000040d067c25 */ /* 0x000fe2000f8e0006 */
[----:B------:R-:W-:-:S03]  /*04e0*/  ULDC.64 UR4, c[0x0][0x2b0] ;  /* 0x0000ac0000047ab9 */ /* 0x000fc60000000a00 */
[----:B------:R-:W-:Y:S01]  /*04f0*/  IMAD R11, R2, UR5, RZ ;  /* 0x00000005020b7c24 */ /* 0x000fe2000f8e02ff */
[----:B------:R-:W-:Y:S01]  /*0500*/  IADD3 R7, R7, R3, RZ ;  /* 0x0000000307077210 */ /* 0x000fe20007ffe0ff */
[----:B------:R-:W-:Y:S02]  /*0510*/  ULDC UR5, c[0x0][0x2c0] ;  /* 0x0000b00000057ab9 */ /* 0x000fe40000000800 */
[----:B------:R-:W-:Y:S01]  /*0520*/  IMAD.WIDE.U32 R6, R9, UR6, R6 ;  /* 0x0000000609067c25 */ /* 0x000fe2000f8e0006 */
[----:B------:R-:W-:-:S03]  /*0530*/  ULDC.64 UR6, c[0x0][0x2a0] ;  /* 0x0000a80000067ab9 */ /* 0x000fc60000000a00 */
[----:B------:R-:W-:Y:S02]  /*0540*/  IMAD.IADD R7, R7, 0x1, R19 ;  /* 0x0000000107077824 */ /* 0x000fe400078e0213 */
[----:B0-----:R-:W-:Y:S01]  /*0550*/  IMAD R3, R0, UR4, -R5 ;  /* 0x0000000400037c24 */ /* 0x001fe2000f8e0a05 */
[----:B------:R-:W-:Y:S01]  /*0560*/  ULDC UR4, c[0x0][0x220] ;  /* 0x0000880000047ab9 */ /* 0x000fe20000000800 */
[----:B------:R-:W-:Y:S01]  /*0570*/  VIADD R0, R5, UR8 ;  /* 0x0000000805007c36 */ /* 0x000fe20008000000 */
[----:B------:R-:W-:Y:S01]  /*0580*/  IADD3 R5, R4, UR4, RZ ;  /* 0x0000000404057c10 */ /* 0x000fe2000fffe0ff */
[----:B------:R-:W-:-:S03]  /*0590*/  IMAD R10, R13, UR11, -R4 ;  /* 0x0000000b0d0a7c24 */ /* 0x000fc6000f8e0a04 */
[----:B------:R-:W-:Y:S01]  /*05a0*/  VIADDMNMX R4, R3, UR7, R0, PT ;  /* 0x0000000703047c46 */ /* 0x000fe2000b800100 */
[----:B-1----:R-:W-:Y:S01]  /*05b0*/  VIADD R12, R8, UR5 ;  /* 0x00000005080c7c36 */ /* 0x002fe20008000000 */
[----:B------:R-:W-:Y:S01]  /*05c0*/  VIADDMNMX R15, R10, UR6, R5, PT ;  /* 0x000000060a0f7c46 */ /* 0x000fe2000b800105 */
[----:B------:R-:W-:Y:S01]  /*05d0*/  ULDC.64 UR6, c[0x0][0x258] ;  /* 0x0000960000067ab9 */ /* 0x000fe20000000a00 */
[----:B------:R-:W-:Y:S01]  /*05e0*/  IADD3 R5, R11, -UR5, RZ ;  /* 0x800000050b057c10 */ /* 0x000fe2000fffe0ff */
[----:B------:R-:W-:Y:S01]  /*05f0*/  IMAD.IADD R16, R4, 0x1, -R3 ;  /* 0x0000000104107824 */ /* 0x000fe200078e0a03 */
[----:B------:R-:W-:Y:S02]  /*0600*/  VIMNMX R13, RZ, R10, !PT ;  /* 0x0000000aff0d7248 */ /* 0x000fe40007fe0100 */
[----:B------:R-:W-:Y:S02]  /*0610*/  VIMNMX R2, R15, UR4, PT ;  /* 0x000000040f027c48 */ /* 0x000fe4000bfe0100 */
[----:B------:R-:W-:-:S02]  /*0620*/  VIMNMX R0, RZ, R3, !PT ;  /* 0x00000003ff007248 */ /* 0x000fc40007fe0100 */
[C---:B------:R-:W-:Y:S02]  /*0630*/  VIADDMNMX R14, R5.reuse, UR10, R12, PT ;  /* 0x0000000a050e7c46 */ /* 0x040fe4000b80010c */
[----:B------:R-:W-:Y:S02]  /*0640*/  VIMNMX R3, R4, UR8, PT ;  /* 0x0000000804037c48 */ /* 0x000fe4000bfe0100 */
[----:B------:R-:W-:Y:S02]  /*0650*/  ISETP.GT.AND P0, PT, R2, R13, PT ;  /* 0x0000000d0200720c */ /* 0x000fe40003f04270 */
[----:B------:R-:W-:Y:S02]  /*0660*/  VIMNMX R4, RZ, R5, !PT ;  /* 0x00000005ff047248 */ /* 0x000fe40007fe0100 */
[----:B------:R-:W-:Y:S02]  /*0670*/  IADD3 R17, -R5, R14, RZ ;  /* 0x0000000e05117210 */ /* 0x000fe40007ffe1ff */
[----:B------:R-:W-:-:S02]  /*0680*/  VIMNMX R5, R14, R8, PT ;  /* 0x000000080e057248 */ /* 0x000fc40003fe0100 */
[----:B------:R-:W-:Y:S01]  /*0690*/  ISETP.LE.OR P0, PT, R3, R0, !P0 ;  /* 0x000000000300720c */ /* 0x000fe20004703670 */
[----:B------:R-:W-:Y:S01]  /*06a0*/  IMAD R17, R16, R17, RZ ;  /* 0x0000001110117224 */ /* 0x000fe200078e02ff */
[----:B------:R-:W-:Y:S02]  /*06b0*/  LEA R18, P1, R6, UR6, 0x1 ;  /* 0x0000000606127c11 */ /* 0x000fe4000f8208ff */
[----:B------:R-:W-:Y:S02]  /*06c0*/  ISETP.LE.OR P0, PT, R5, R4, P0 ;  /* 0x000000040500720c */ /* 0x000fe40000703670 */
[----:B------:R-:W-:Y:S02]  /*06d0*/  IADD3 R10, -R10, R15, RZ ;  /* 0x0000000f0a0a7210 */ /* 0x000fe40007ffe1ff */
[----:B------:R-:W-:Y:S01]  /*06e0*/  LEA.HI.X R19, R6, UR7, R7, 0x1, P1 ;  /* 0x0000000706137c11 */ /* 0x000fe200088f0c07 */
[----:B------:R-:W-:Y:S02]  /*06f0*/  ULDC.64 UR6, c[0x0][0x208] ;  /* 0x0000820000067ab9 */ /* 0x000fe40000000a00 */
[----:B------:R-:W-:-:S06]  /*0700*/  IMAD R22, R10, R17, RZ ;  /* 0x000000110a167224 */ /* 0x000fcc00078e02ff */
[----:B------:R-:W-:Y:S05]  /*0710*/  @P0 BRA `(.L_x_356) ;  /* 0x0000000800b40947 */ /* 0x000fea0003800000 */
[----:B------:R-:W-:Y:S01]  /*0720*/  ULDC.64 UR8, c[0x0][0x238] ;  /* 0x00008e0000087ab9 */ /* 0x000fe20000000a00 */
[----:B------:R-:W-:Y:S01]  /*0730*/  LOP3.LUT R12, RZ, R12, RZ, 0x33, !PT ;  /* 0x0000000cff0c7212 */ /* 0x000fe200078e33ff */
[----:B------:R-:W-:Y:S01]  /*0740*/  IMAD R6, R20, UR8, RZ ;  /* 0x0000000814067c24 */ /* 0x000fe2000f8e02ff */
[----:B------:R-:W-:Y:S01]  /*0750*/  ULDC UR4, c[0x0][0x2cc] ;  /* 0x0000b30000047ab9 */ /* 0x000fe20000000800 */
[C---:B------:R-:W-:Y:S01]  /*0760*/  IMAD.WIDE.U32 R16, R9.reuse, UR8, RZ ;  /* 0x0000000809107c25 */ /* 0x040fe2000f8e00ff */
[----:B------:R-:W-:Y:S02]  /*0770*/  ISETP.NE.AND P0, PT, RZ, UR4, PT ;  /* 0x00000004ff007c0c */ /* 0x000fe4000bf05270 */
[----:B------:R-:W-:Y:S01]  /*0780*/  LOP3.LUT R20, RZ, R4, RZ, 0x33, !PT ;  /* 0x00000004ff147212 */ /* 0x000fe200078e33ff */
[----:B------:R-:W-:Y:S01]  /*0790*/  IMAD R9, R9, UR9, R6 ;  /* 0x0000000909097c24 */ /* 0x000fe2000f8e0206 */
[----:B------:R-:W-:Y:S01]  /*07a0*/  LOP3.LUT R6, RZ, R11, RZ, 0x33, !PT ;  /* 0x0000000bff067212 */ /* 0x000fe200078e33ff */
[----:B------:R-:W-:Y:S01]  /*07b0*/  IMAD.MOV.U32 R14, RZ, RZ, R16 ;  /* 0x000000ffff0e7224 */ /* 0x000fe200078e0010 */
[----:B------:R-:W-:Y:S01]  /*07c0*/  ULDC.64 UR8, c[0x0][0x248] ;  /* 0x0000920000087ab9 */ /* 0x000fe20000000a00 */
[----:B------:R-:W-:Y:S01]  /*07d0*/  IMAD.IADD R15, R17, 0x1, R9 ;  /* 0x00000001110f7824 */ /* 0x000fe200078e0209 */
[----:B------:R-:W0:Y:S01]  /*07e0*/  LDC.64 R10, c[0x0][0x250] ;  /* 0x00009400ff0a7b82 */ /* 0x000e220000000a00 */
[----:B------:R-:W-:Y:S01]  /*07f0*/  IADD3 R9, R6, UR5, RZ ;  /* 0x0000000506097c10 */ /* 0x000fe2000fffe0ff */
[----:B------:R-:W-:-:S03]  /*0800*/  IMAD.WIDE.U32 R6, R0, UR8, R14 ;  /* 0x0000000800067c25 */ /* 0x000fc6000f8e000e */
[----:B------:R-:W-:Y:S01]  /*0810*/  VIADDMNMX R12, R9, -UR10, R12, !PT ;  /* 0x8000000a090c7c46 */ /* 0x000fe2000f80010c */
[----:B------:R-:W-:Y:S01]  /*0820*/  IMAD R9, R0, UR9, R7 ;  /* 0x0000000900097c24 */ /* 0x000fe2000f8e0207 */
[----:B------:R-:W-:Y:S01]  /*0830*/  LOP3.LUT R7, RZ, R8, RZ, 0x33, !PT ;  /* 0x00000008ff077212 */ /* 0x000fe200078e33ff */
[----:B------:R-:W-:Y:S01]  /*0840*/  IMAD.MOV.U32 R8, RZ, RZ, R6 ;  /* 0x000000ffff087224 */ /* 0x000fe200078e0006 */
[----:B------:R-:W-:Y:S02]  /*0850*/  ULDC.64 UR8, c[0x0][0x240] ;  /* 0x0000900000087ab9 */ /* 0x000fe40000000a00 */
[----:B------:R-:W-:Y:S02]  /*0860*/  VIMNMX R21, R12, R7, !PT ;  /* 0x000000070c157248 */ /* 0x000fe40007fe0100 */
[----:B------:R-:W-:Y:S02]  /*0870*/  MOV R7, R13 ;  /* 0x0000000d00077202 */ /* 0x000fe40000000f00 */
[----:B------:R-:W-:-:S03]  /*0880*/  IADD3 R23, -R21, -0x2, -R4 ;  /* 0xfffffffe15177810 */ /* 0x000fc60007ffe904 */
[----:B------:R-:W-:Y:S01]  /*0890*/  IMAD.WIDE.U32 R12, R7, UR8, R8 ;  /* 0x00000008070c7c25 */ /* 0x000fe2000f8e0008 */
[----:B------:R-:W-:Y:S06]  /*08a0*/  @P0 BRA `(.L_x_357) ;  /* 0x0000000000240947 */ /* 0x000fec0003800000 */
[----:B------:R-:W-:Y:S01]  /*08b0*/  ULDC.U8 UR4, c[0x0][0x2c4] ;  /* 0x0000b10000047ab9 */ /* 0x000fe20000000000 */
[----:B------:R-:W-:Y:S01]  /*08c0*/  MOV R37, R22 ;  /* 0x0000001600257202 */ /* 0x000fe20000000f00 */
[----:B------:R-:W-:-:S06]  /*08d0*/  UPRMT UR4, UR4, 0x8880, URZ ;  /* 0x0000888004047896 */ /* 0x000fcc000800003f */
[----:B------:R-:W-:-:S13]  /*08e0*/  ISETP.NE.AND P0, PT, RZ, UR4, PT ;  /* 0x00000004ff007c0c */ /* 0x000fda000bf05270 */
[----:B------:R-:W-:Y:S01]  /*08f0*/  @!P0 IADD3 R8, -R4, R5, RZ ;  /* 0x0000000504088210 */ /* 0x000fe20007ffe1ff */
[----:B------:R-:W-:Y:S02]  /*0900*/  @!P0 IMAD.IADD R9, R3, 0x1, -R0 ;  /* 0x0000000103098824 */ /* 0x000fe400078e0a00 */
[----:B------:R-:W-:Y:S02]  /*0910*/  @!P0 IMAD.IADD R6, R2, 0x1, -R7 ;  /* 0x0000000102068824 */ /* 0x000fe400078e0a07 */
[----:B------:R-:W-:-:S04]  /*0920*/  @!P0 IMAD R9, R8, R9, RZ ;  /* 0x0000000908098224 */ /* 0x000fc800078e02ff */
[----:B------:R-:W-:-:S07]  /*0930*/  @!P0 IMAD R37, R6, R9, RZ ;  /* 0x0000000906258224 */ /* 0x000fce00078e02ff */
.L_x_357:
[----:B------:R-:W-:Y:S01]  /*0940*/  IADD3 R20, -R21, R20, RZ ;  /* 0x0000001415147210 */ /* 0x000fe20007ffe1ff */
[C---:B0-----:R-:W-:Y:S01]  /*0950*/  IMAD.SHL.U32 R8, R10.reuse, 0x2, RZ ;  /* 0x000000020a087824 */ /* 0x041fe200078e00ff */
[----:B------:R-:W-:Y:S01]  /*0960*/  SHF.L.U64.HI R6, R10, 0x1, R11 ;  /* 0x000000010a067819 */ /* 0x000fe2000001020b */
[----:B------:R-:W-:Y:S01]  /*0970*/  HFMA2.MMA R11, -RZ, RZ, 0, 0 ;  /* 0x00000000ff0b7435 */ /* 0x000fe200000001ff */
[----:B------:R-:W-:Y:S01]  /*0980*/  ISETP.GE.U32.AND P0, PT, R23, 0x3, PT ;  /* 0x000000031700780c */ /* 0x000fe20003f06070 */
[----:B------:R-:W-:Y:S01]  /*0990*/  IMAD R9, R7, UR9, R13 ;  /* 0x0000000907097c24 */ /* 0x000fe2000f8e020d */
[----:B------:R-:W-:Y:S01]  /*09a0*/  IADD3 R10, R4, 0x2, RZ ;  /* 0x00000002040a7810 */ /* 0x000fe20007ffe0ff */
[----:B------:R-:W-:Y:S01]  /*09b0*/  IMAD.MOV.U32 R42, RZ, RZ, RZ ;  /* 0x000000ffff2a7224 */ /* 0x000fe200078e00ff */
[----:B------:R-:W-:Y:S01]  /*09c0*/  I2FP.F32.S32 R37, R37 ;  /* 0x0000002500257245 */ /* 0x000fe20000201400 */
[----:B------:R-:W-:Y:S01]  /*09d0*/  IMAD.MOV.U32 R36, RZ, RZ, RZ ;  /* 0x000000ffff247224 */ /* 0x000fe200078e00ff */
[----:B------:R-:W-:-:S07]  /*09e0*/  LOP3.LUT R38, R20, 0x3, RZ, 0xc0, !PT ;  /* 0x0000000314267812 */ /* 0x000fce00078ec0ff */
.L_x_365:
[----:B------:R-:W-:Y:S01]  /*09f0*/  SHF.R.S32.HI R24, RZ, 0x1f, R7 ;  /* 0x0000001fff187819 */ /* 0x000fe20000011407 */
[----:B------:R-:W-:Y:S01]  /*0a00*/  ULDC.64 UR8, c[0x0][0x240] ;  /* 0x0000900000087ab9 */ /* 0x000fe20000000a00 */
[----:B------:R-:W-:Y:S01]  /*0a10*/  MOV R22, R16 ;  /* 0x0000001000167202 */ /* 0x000fe20000000f00 */
[----:B------:R-:W-:Y:S01]  /*0a20*/  IMAD.MOV.U32 R23, RZ, RZ, R15 ;  /* 0x000000ffff177224 */ /* 0x000fe200078e000f */
[----:B------:R-:W-:Y:S01]  /*0a30*/  MOV R20, R12 ;  /* 0x0000000c00147202 */ /* 0x000fe20000000f00 */
[----:B------:R-:W-:Y:S01]  /*0a40*/  IMAD R24, R24, UR8, RZ ;  /* 0x0000000818187c24 */ /* 0x000fe2000f8e02ff */
[----:B------:R-:W-:Y:S01]  /*0a50*/  BSSY B0, `(.L_x_358) ;  /* 0x000006f000007945 */ /* 0x000fe20003800000 */
[----:B------:R-:W-:Y:S01]  /*0a60*/  IMAD.MOV.U32 R21, RZ, RZ, R9 ;  /* 0x000000ffff157224 */ /* 0x000fe200078e0009 */
[----:B------:R-:W-:Y:S01]  /*0a70*/  MOV R39, RZ ;  /* 0x000000ff00277202 */ /* 0x000fe20000000f00 */
[----:B------:R-:W-:Y:S01]  /*0a80*/  IMAD R26, R36, UR8, RZ ;  /* 0x00000008241a7c24 */ /* 0x000fe2000f8e02ff */
[----:B------:R-:W-:Y:S01]  /*0a90*/  MOV R40, R0 ;  /* 0x0000000000287202 */ /* 0x000fe20000000f00 */
[----:B------:R-:W-:-:S04]  /*0aa0*/  IMAD.WIDE.U32 R22, R7, UR8, R22 ;  /* 0x0000000807167c25 */ /* 0x000fc8000f8e0016 */
[----:B------:R-:W-:Y:S02]  /*0ab0*/  IMAD R45, R7, UR9, R24 ;  /* 0x00000009072d7c24 */ /* 0x000fe4000f8e0218 */
[----:B------:R-:W-:-:S03]  /*0ac0*/  IMAD.WIDE.U32 R20, R11, UR8, R20 ;  /* 0x000000080b147c25 */ /* 0x000fc6000f8e0014 */
[----:B------:R-:W-:Y:S01]  /*0ad0*/  IADD3 R45, R23, R45, RZ ;  /* 0x0000002d172d7210 */ /* 0x000fe20007ffe0ff */
[----:B------:R-:W-:Y:S02]  /*0ae0*/  IMAD R43, R11, UR9, R26 ;  /* 0x000000090b2b7c24 */ /* 0x000fe4000f8e021a */
[----:B------:R-:W-:Y:S02]  /*0af0*/  IMAD.MOV.U32 R41, RZ, RZ, RZ ;  /* 0x000000ffff297224 */ /* 0x000fe400078e00ff */
[----:B------:R-:W-:-:S07]  /*0b00*/  IMAD.IADD R43, R21, 0x1, R43 ;  /* 0x00000001152b7824 */ /* 0x000fce00078e022b */
.L_x_364:
[----:B------:R-:W0:Y:S01]  /*0b10*/  LDC.64 R24, c[0x0][0x248] ;  /* 0x00009200ff187b82 */ /* 0x000e220000000a00 */
[----:B------:R-:W-:Y:S01]  /*0b20*/  ISETP.NE.AND P2, PT, R38, RZ, PT ;  /* 0x000000ff2600720c */ /* 0x000fe20003f45270 */
[----:B------:R-:W-:Y:S01]  /*0b30*/  IMAD.MOV.U32 R44, RZ, RZ, R22 ;  /* 0x000000ffff2c7224 */ /* 0x000fe200078e0016 */
[----:B------:R-:W-:Y:S01]  /*0b40*/  SHF.R.S32.HI R27, RZ, 0x1f, R40 ;  /* 0x0000001fff1b7819 */ /* 0x000fe20000011428 */
[----:B------:R-:W-:Y:S04]  /*0b50*/  BSSY B1, `(.L_x_359) ;  /* 0x000002f000017945 */ /* 0x000fe80003800000 */
[-C--:B0-----:R-:W-:Y:S02]  /*0b60*/  IMAD R27, R27, R24.reuse, RZ ;  /* 0x000000181b1b7224 */ /* 0x081fe400078e02ff */
[----:B------:R-:W-:-:S04]  /*0b70*/  IMAD.WIDE.U32 R30, R40, R24, R44 ;  /* 0x00000018281e7225 */ /* 0x000fc800078e002c */
[C---:B------:R-:W-:Y:S01]  /*0b80*/  IMAD R33, R40.reuse, R25, R27 ;  /* 0x0000001928217224 */ /* 0x040fe200078e021b */
[----:B------:R-:W-:Y:S01]  /*0b90*/  IADD3 R40, R40, 0x1, RZ ;  /* 0x0000000128287810 */ /* 0x000fe20007ffe0ff */
[----:B------:R-:W-:-:S03]  /*0ba0*/  IMAD.MOV.U32 R44, RZ, RZ, R4 ;  /* 0x000000ffff2c7224 */ /* 0x000fc600078e0004 */
[----:B------:R-:W-:Y:S01]  /*0bb0*/  ISETP.GE.AND P1, PT, R40, R3, PT ;  /* 0x000000032800720c */ /* 0x000fe20003f26270 */
[----:B------:R-:W-:-:S12]  /*0bc0*/  @!P2 BRA `(.L_x_360) ;  /* 0x00000000009ca947 */ /* 0x000fd80003800000 */
[----:B------:R-:W0:Y:S01]  /*0bd0*/  LDC.64 R26, c[0x0][0x250] ;  /* 0x00009400ff1a7b82 */ /* 0x000e220000000a00 */
[----:B------:R-:W-:Y:S02]  /*0be0*/  SHF.R.S32.HI R35, RZ, 0x1f, R4 ;  /* 0x0000001fff237819 */ /* 0x000fe40000011404 */
[----:B------:R-:W-:-:S05]  /*0bf0*/  IADD3 R31, R31, R33, RZ ;  /* 0x000000211f1f7210 */ /* 0x000fca0007ffe0ff */
[----:B------:R-:W1:Y:S01]  /*0c00*/  LDC.64 R28, c[0x0][0x210] ;  /* 0x00008400ff1c7b82 */ /* 0x000e620000000a00 */
[-C--:B0-----:R-:W-:Y:S02]  /*0c10*/  IMAD R32, R35, R26.reuse, RZ ;  /* 0x0000001a23207224 */ /* 0x081fe400078e02ff */
[----:B------:R-:W-:-:S04]  /*0c20*/  IMAD.WIDE.U32 R34, R4, R26, R30 ;  /* 0x0000001a04227225 */ /* 0x000fc800078e001e */
[----:B------:R-:W-:Y:S01]  /*0c30*/  IMAD R33, R4, R27, R32 ;  /* 0x0000001b04217224 */ /* 0x000fe200078e0220 */
[----:B-1----:R-:W-:-:S03]  /*0c40*/  LEA R32, P2, R34, R28, 0x1 ;  /* 0x0000001c22207211 */ /* 0x002fc600078408ff */
[----:B------:R-:W-:-:S05]  /*0c50*/  IMAD.IADD R33, R35, 0x1, R33 ;  /* 0x0000000123217824 */ /* 0x000fca00078e0221 */
[----:B------:R-:W-:-:S05]  /*0c60*/  LEA.HI.X R33, R34, R29, R33, 0x1, P2 ;  /* 0x0000001d22217211 */ /* 0x000fca00010f0c21 */
[----:B------:R-:W2:Y:S01]  /*0c70*/  LDG.E.U16 R32, desc[UR6][R32.64] ;  /* 0x0000000620207981 */ /* 0x000ea2000c1e1500 */
[----:B------:R-:W-:Y:S01]  /*0c80*/  ISETP.NE.AND P2, PT, R38, 0x1, PT ;  /* 0x000000012600780c */ /* 0x000fe20003f45270 */
[----:B------:R-:W-:Y:S01]  /*0c90*/  VIADD R44, R4, 0x1 ;  /* 0x00000001042c7836 */ /* 0x000fe20000000000 */
[----:B--2---:R-:W-:-:S05]  /*0ca0*/  SHF.L.U32 R35, R32, 0x10, RZ ;  /* 0x0000001020237819 */ /* 0x004fca00000006ff */
[----:B------:R-:W-:-:S06]  /*0cb0*/  FADD.FTZ R42, R42, R35 ;  /* 0x000000232a2a7221 */ /* 0x000fcc0000010000 */
[----:B------:R-:W-:Y:S05]  /*0cc0*/  @!P2 BRA `(.L_x_360) ;  /* 0x00000000005ca947 */ /* 0x000fea0003800000 */
[----:B------:R-:W-:Y:S02]  /*0cd0*/  SHF.R.S32.HI R33, RZ, 0x1f, R44 ;  /* 0x0000001fff217819 */ /* 0x000fe4000001142c */
[----:B------:R-:W-:-:S03]  /*0ce0*/  ISETP.NE.AND P2, PT, R38, 0x2, PT ;  /* 0x000000022600780c */ /* 0x000fc60003f45270 */
[----:B------:R-:W-:-:S04]  /*0cf0*/  IMAD R32, R33, R26, RZ ;  /* 0x0000001a21207224 */ /* 0x000fc800078e02ff */
[C---:B------:R-:W-:Y:S02]  /*0d00*/  IMAD R35, R44.reuse, R27, R32 ;  /* 0x0000001b2c237224 */ /* 0x040fe400078e0220 */
[----:B------:R-:W-:-:S04]  /*0d10*/  IMAD.WIDE.U32 R32, R44, R26, R30 ;  /* 0x0000001a2c207225 */ /* 0x000fc800078e001e */
[----:B------:R-:W-:Y:S01]  /*0d20*/  @P2 IMAD.WIDE.U32 R30, R10, R26, R30 ;  /* 0x0000001a0a1e2225 */ /* 0x000fe200078e001e */
[----:B------:R-:W-:Y:S02]  /*0d30*/  IADD3 R33, R33, R35, RZ ;  /* 0x0000002321217210 */ /* 0x000fe40007ffe0ff */
[----:B------:R-:W-:-:S04]  /*0d40*/  LEA R34, P3, R32, R28, 0x1 ;  /* 0x0000001c20227211 */ /* 0x000fc800078608ff */
[----:B------:R-:W-:Y:S02]  /*0d50*/  LEA.HI.X R35, R32, R29, R33, 0x1, P3 ;  /* 0x0000001d20237211 */ /* 0x000fe400018f0c21 */
[----:B------:R-:W-:Y:S02]  /*0d60*/  SHF.R.S32.HI R33, RZ, 0x1f, R10 ;  /* 0x0000001fff217819 */ /* 0x000fe4000001140a */
[----:B------:R-:W-:Y:S01]  /*0d70*/  @P2 LEA R28, P3, R30, R28, 0x1 ;  /* 0x0000001c1e1c2211 */ /* 0x000fe200078608ff */
[----:B------:R-:W2:Y:S02]  /*0d80*/  LDG.E.U16 R34, desc[UR6][R34.64] ;  /* 0x0000000622227981 */ /* 0x000ea4000c1e1500 */
[----:B------:R-:W-:-:S04]  /*0d90*/  @P2 IMAD R32, R33, R26, RZ ;  /* 0x0000001a21202224 */ /* 0x000fc800078e02ff */
[----:B------:R-:W-:-:S04]  /*0da0*/  @P2 IMAD R27, R10, R27, R32 ;  /* 0x0000001b0a1b2224 */ /* 0x000fc800078e0220 */
[----:B------:R-:W-:-:S05]  /*0db0*/  @P2 IMAD.IADD R26, R31, 0x1, R27 ;  /* 0x000000011f1a2824 */ /* 0x000fca00078e021b */
[----:B------:R-:W-:-:S05]  /*0dc0*/  @P2 LEA.HI.X R29, R30, R29, R26, 0x1, P3 ;  /* 0x0000001d1e1d2211 */ /* 0x000fca00018f0c1a */
[----:B------:R-:W3:Y:S01]  /*0dd0*/  @P2 LDG.E.U16 R28, desc[UR6][R28.64] ;  /* 0x000000061c1c2981 */ /* 0x000ee2000c1e1500 */
[----:B------:R-:W-:Y:S02]  /*0de0*/  IMAD.MOV.U32 R44, RZ, RZ, R10 ;  /* 0x000000ffff2c7224 */ /* 0x000fe400078e000a */
[----:B------:R-:W-:Y:S01]  /*0df0*/  @P2 VIADD R44, R4, 0x3 ;  /* 0x00000003042c2836 */ /* 0x000fe20000000000 */
[----:B--2---:R-:W-:-:S05]  /*0e00*/  SHF.L.U32 R27, R34, 0x10, RZ ;  /* 0x00000010221b7819 */ /* 0x004fca00000006ff */
[----:B------:R-:W-:Y:S01]  /*0e10*/  FADD.FTZ R42, R42, R27 ;  /* 0x0000001b2a2a7221 */ /* 0x000fe20000010000 */
[----:B---3--:R-:W-:-:S05]  /*0e20*/  @P2 SHF.L.U32 R31, R28, 0x10, RZ ;  /* 0x000000101c1f2819 */ /* 0x008fca00000006ff */
[----:B------:R-:W-:-:S07]  /*0e30*/  @P2 FADD.FTZ R42, R42, R31 ;  /* 0x0000001f2a2a2221 */ /* 0x000fce0000010000 */
.L_x_360:
[----:B------:R-:W-:Y:S05]  /*0e40*/  BSYNC B1 ;  /* 0x0000000000017941 */ /* 0x000fea0003800000 */
.L_x_359:
[----:B------:R-:W-:Y:S04]  /*0e50*/  BSSY B1, `(.L_x_361) ;  /* 0x000002b000017945 */ /* 0x000fe80003800000 */
[----:B------:R-:W-:Y:S05]  /*0e60*/  @!P0 BRA `(.L_x_362) ;  /* 0x0000000000a48947 */ /* 0x000fea0003800000 */
[----:B------:R-:W-:Y:S01]  /*0e70*/  SHF.R.S32.HI R28, RZ, 0x1f, R44 ;  /* 0x0000001fff1c7819 */ /* 0x000fe2000001142c */
[----:B------:R-:W-:Y:S01]  /*0e80*/  IMAD R30, R41, R24, RZ ;  /* 0x00000018291e7224 */ /* 0x000fe200078e02ff */
[----:B------:R-:W-:Y:S01]  /*0e90*/  MOV R26, R20 ;  /* 0x00000014001a7202 */ /* 0x000fe20000000f00 */
[----:B------:R-:W-:Y:S01]  /*0ea0*/  IMAD.MOV.U32 R27, RZ, RZ, R43 ;  /* 0x000000ffff1b7224 */ /* 0x000fe200078e002b */
[----:B------:R-:W-:Y:S01]  /*0eb0*/  ULDC.64 UR8, c[0x0][0x250] ;  /* 0x0000940000087ab9 */ /* 0x000fe20000000a00 */
[C---:B------:R-:W-:Y:S01]  /*0ec0*/  IMAD R33, R39.reuse, R25, R30 ;  /* 0x0000001927217224 */ /* 0x040fe200078e021e */
[----:B------:R-:W-:Y:S01]  /*0ed0*/  ULDC.64 UR12, c[0x0][0x210] ;  /* 0x00008400000c7ab9 */ /* 0x000fe20000000a00 */
[----:B------:R-:W-:-:S04]  /*0ee0*/  IMAD.WIDE.U32 R26, R39, R24, R26 ;  /* 0x00000018271a7225 */ /* 0x000fc800078e001a */
[----:B------:R-:W-:Y:S01]  /*0ef0*/  IMAD R29, R28, UR8, RZ ;  /* 0x000000081c1d7c24 */ /* 0x000fe2000f8e02ff */
[----:B------:R-:W-:Y:S01]  /*0f00*/  IADD3 R27, R27, R33, RZ ;  /* 0x000000211b1b7210 */ /* 0x000fe20007ffe0ff */
[----:B------:R-:W-:-:S04]  /*0f10*/  IMAD.WIDE.U32 R24, R44, UR8, RZ ;  /* 0x000000082c187c25 */ /* 0x000fc8000f8e00ff */
[----:B------:R-:W-:Y:S01]  /*0f20*/  IMAD R31, R44, UR9, R29 ;  /* 0x000000092c1f7c24 */ /* 0x000fe2000f8e021d */
[----:B------:R-:W-:-:S03]  /*0f30*/  LEA R29, P2, R26, UR12, 0x1 ;  /* 0x0000000c1a1d7c11 */ /* 0x000fc6000f8408ff */
[----:B------:R-:W-:Y:S01]  /*0f40*/  IMAD.IADD R25, R25, 0x1, R31 ;  /* 0x0000000119197824 */ /* 0x000fe200078e021f */
[----:B------:R-:W-:Y:S02]  /*0f50*/  LEA R30, P3, R24, R29, 0x1 ;  /* 0x0000001d181e7211 */ /* 0x000fe400078608ff */
[----:B------:R-:W-:-:S04]  /*0f60*/  LEA.HI.X R27, R26, UR13, R27, 0x1, P2 ;  /* 0x0000000d1a1b7c11 */ /* 0x000fc800090f0c1b */
[----:B------:R-:W-:-:S07]  /*0f70*/  LEA.HI.X R25, R24, R27, R25, 0x1, P3 ;  /* 0x0000001b18197211 */ /* 0x000fce00018f0c19 */
.L_x_363:
[----:B------:R-:W-:Y:S01]  /*0f80*/  IADD3 R28, P2, R30, R8, RZ ;  /* 0x000000081e1c7210 */ /* 0x000fe20007f5e0ff */
[----:B------:R-:W-:-:S03]  /*0f90*/  IMAD.MOV.U32 R31, RZ, RZ, R25 ;  /* 0x000000ffff1f7224 */ /* 0x000fc600078e0019 */
[----:B------:R-:W-:Y:S02]  /*0fa0*/  IADD3.X R29, R25, R6, RZ, P2, !PT ;  /* 0x00000006191d7210 */ /* 0x000fe400017fe4ff */
[----:B------:R-:W-:Y:S01]  /*0fb0*/  IADD3 R26, P2, R28, R8, RZ ;  /* 0x000000081c1a7210 */ /* 0x000fe20007f5e0ff */
[----:B------:R-:W2:Y:S03]  /*0fc0*/  LDG.E.U16 R30, desc[UR6][R30.64] ;  /* 0x000000061e1e7981 */ /* 0x000ea6000c1e1500 */
[----:B------:R-:W-:Y:S01]  /*0fd0*/  IADD3.X R27, R29, R6, RZ, P2, !PT ;  /* 0x000000061d1b7210 */ /* 0x000fe200017fe4ff */
[----:B------:R-:W3:Y:S01]  /*0fe0*/  LDG.E.U16 R28, desc[UR6][R28.64] ;  /* 0x000000061c1c7981 */ /* 0x000ee2000c1e1500 */
[----:B------:R-:W-:-:S03]  /*0ff0*/  IADD3 R24, P2, R26, R8, RZ ;  /* 0x000000081a187210 */ /* 0x000fc60007f5e0ff */
[----:B------:R-:W4:Y:S02]  /*1000*/  LDG.E.U16 R26, desc[UR6][R26.64] ;  /* 0x000000061a1a7981 */ /* 0x000f24000c1e1500 */
[----:B------:R-:W-:-:S05]  /*1010*/  IMAD.X R25, R27, 0x1, R6, P2 ;  /* 0x000000011b197824 */ /* 0x000fca00010e0606 */
[----:B------:R-:W5:Y:S01]  /*1020*/  LDG.E.U16 R34, desc[UR6][R24.64] ;  /* 0x0000000618227981 */ /* 0x000f62000c1e1500 */
[----:B------:R-:W-:-:S04]  /*1030*/  IADD3 R44, R44, 0x4, RZ ;  /* 0x000000042c2c7810 */ /* 0x000fc80007ffe0ff */
[----:B------:R-:W-:Y:S02]  /*1040*/  ISETP.GE.AND P2, PT, R44, R5, PT ;  /* 0x000000052c00720c */ /* 0x000fe40003f46270 */
[----:B--2---:R-:W-:Y:S01]  /*1050*/  SHF.L.U32 R33, R30, 0x10, RZ ;  /* 0x000000101e217819 */ /* 0x004fe200000006ff */
[----:B---3--:R-:W-:-:S04]  /*1060*/  IMAD.U32 R32, R28, 0x10000, RZ ;  /* 0x000100001c207824 */ /* 0x008fc800078e00ff */
[----:B------:R-:W-:Y:S01]  /*1070*/  FADD.FTZ R33, R33, R42 ;  /* 0x0000002a21217221 */ /* 0x000fe20000010000 */
[----:B----4-:R-:W-:-:S03]  /*1080*/  IMAD.U32 R31, R26, 0x10000, RZ ;  /* 0x000100001a1f7824 */ /* 0x010fc600078e00ff */
[----:B------:R-:W-:Y:S01]  /*1090*/  FADD.FTZ R32, R33, R32 ;  /* 0x0000002021207221 */ /* 0x000fe20000010000 */
[----:B------:R-:W-:-:S03]  /*10a0*/  IADD3 R30, P3, R24, R8, RZ ;  /* 0x00000008181e7210 */ /* 0x000fc60007f7e0ff */
[----:B------:R-:W-:Y:S01]  /*10b0*/  FADD.FTZ R31, R32, R31 ;  /* 0x0000001f201f7221 */ /* 0x000fe20000010000 */
[----:B-----5:R-:W-:Y:S01]  /*10c0*/  SHF.L.U32 R34, R34, 0x10, RZ ;  /* 0x0000001022227819 */ /* 0x020fe200000006ff */
[----:B------:R-:W-:-:S04]  /*10d0*/  IMAD.X R25, R25, 0x1, R6, P3 ;  /* 0x0000000119197824 */ /* 0x000fc800018e0606 */
[----:B------:R-:W-:Y:S01]  /*10e0*/  FADD.FTZ R42, R31, R34 ;  /* 0x000000221f2a7221 */ /* 0x000fe20000010000 */
[----:B------:R-:W-:Y:S06]  /*10f0*/  @!P2 BRA `(.L_x_363) ;  /* 0xfffffffc00a0a947 */ /* 0x000fec000383ffff */
.L_x_362:
[----:B------:R-:W-:Y:S05]  /*1100*/  BSYNC B1 ;  /* 0x0000000000017941 */ /* 0x000fea0003800000 */
.L_x_361:
[----:B------:R-:W-:-:S04]  /*1110*/  IADD3 R39, P2, R39, 0x1, RZ ;  /* 0x0000000127277810 */ /* 0x000fc80007f5e0ff */
[----:B------:R-:W-:Y:S01]  /*1120*/  IADD3.X R41, RZ, R41, RZ, P2, !PT ;  /* 0x00000029ff297210 */ /* 0x000fe200017fe4ff */
[----:B------:R-:W-:Y:S08]  /*1130*/  @!P1 BRA `(.L_x_364) ;  /* 0xfffffff800749947 */ /* 0x000ff0000383ffff */
[----:B------:R-:W-:Y:S05]  /*1140*/  BSYNC B0 ;  /* 0x0000000000007941 */ /* 0x000fea0003800000 */
.L_x_358:
[----:B------:R-:W-:Y:S01]  /*1150*/  VIADD R7, R7, 0x1 ;  /* 0x0000000107077836 */ /* 0x000fe20000000000 */
[----:B------:R-:W-:-:S04]  /*1160*/  IADD3 R11, P2, R11, 0x1, RZ ;  /* 0x000000010b0b7810 */ /* 0x000fc80007f5e0ff */
[----:B------:R-:W-:Y:S02]  /*1170*/  ISETP.GE.AND P1, PT, R7, R2, PT ;  /* 0x000000020700720c */ /* 0x000fe40003f26270 */
[----:B------:R-:W-:-:S11]  /*1180*/  IADD3.X R36, RZ, R36, RZ, P2, !PT ;  /* 0x00000024ff247210 */ /* 0x000fd600017fe4ff */
[----:B------:R-:W-:Y:S05]  /*1190*/  @!P1 BRA `(.L_x_365) ;  /* 0xfffffff800149947 */ /* 0x000fea000383ffff */
[----:B------:R-:W0:Y:S02]  /*11a0*/  MUFU.RCP R37, R37 ;  /* 0x0000002500257308 */ /* 0x000e240000001000 */
[----:B0-----:R-:W-:-:S05]  /*11b0*/  FMUL.FTZ R42, R42, R37 ;  /* 0x000000252a2a7220 */ /* 0x001fca0000410000 */
[----:B------:R-:W-:-:S05]  /*11c0*/  F2FP.BF16.F32.PACK_AB R42, RZ, R42 ;  /* 0x0000002aff2a723e */ /* 0x000fca00000010ff */
[----:B------:R-:W-:Y:S01]  /*11d0*/  STG.E.U16 desc[UR6][R18.64], R42 ;  /* 0x0000002a12007986 */ /* 0x000fe2000c101506 */
[----:B------:R-:W-:Y:S05]  /*11e0*/  EXIT ;  /* 0x000000000000794d */ /* 0x000fea0003800000 */
.L_x_356:
[----:B------:R-:W-:Y:S01]  /*11f0*/  STG.E.U16 desc[UR6][R18.64], RZ ;  /* 0x000000ff12007986 */ /* 0x000fe2000c101506 */
[----:B------:R-:W-:Y:S05]  /*1200*/  EXIT ;  /* 0x000000000000794d */ /* 0x000fea0003800000 */
        .weak           $__internal_14_$__cuda_sm20_div_s64
        .type           $__internal_14_$__cuda_sm20_div_s64,@function
        .size           $__internal_14_$__cuda_sm20_div_s64,(.L_x_852 - $__internal_14_$__cuda_sm20_div_s64)
$__internal_14_$__cuda_sm20_div_s64:
        /* <DEDUP_REMOVED lines=49> */
[----:B------:R-:W-:-:S03]  /*1520*/  ISETP.GE.U32.AND P0, PT, R13, R6, PT ;  /* 0x000000060d00720c */ /* 0x000fc60003f06070 */
[----:B------:R-:W-:Y:S01]  /*1530*/  IMAD.X R15, RZ, RZ, ~R3, P2 ;  /* 0x000000ffff0f7224 */ /* 0x000fe200010e0e03 */
[----:B------:R-:W-:-:S04]  /*1540*/  IADD3 R3, P2, R13, -R6, RZ ;  /* 0x800000060d037210 */ /* 0x000fc80007f5e0ff */
[CC--:B------:R-:W-:Y:S02]  /*1550*/  ISETP.GE.U32.AND.EX P0, PT, R15.reuse, R7.reuse, PT, P0 ;  /* 0x000000070f00720c */ /* 0x0c0fe40003f06100 */
[----:B------:R-:W-:Y:S02]  /*1560*/  IADD3.X R11, R15, ~R7, RZ, P2, !PT ;  /* 0x800000070f0b7210 */ /* 0x000fe400017fe4ff */
[----:B------:R-:W-:Y:S02]  /*1570*/  SEL R3, R3, R13, P0 ;  /* 0x0000000d03037207 */ /* 0x000fe40000000000 */
[----:B------:R-:W-:Y:S02]  /*1580*/  SEL R11, R11, R15, P0 ;  /* 0x0000000f0b0b7207 */ /* 0x000fe40000000000 */
[----:B------:R-:W-:Y:S02]  /*1590*/  SEL R10, R10, R9, P0 ;  /* 0x000000090a0a7207 */ /* 0x000fe40000000000 */
[----:B------:R-:W-:-:S02]  /*15a0*/  ISETP.GE.U32.AND P0, PT, R3, R6, PT ;  /* 0x000000060300720c */ /* 0x000fc40003f06070 */
[----:B------:R-:W-:Y:S02]  /*15b0*/  IADD3 R3, R10, 0x1, RZ ;  /* 0x000000010a037810 */ /* 0x000fe40007ffe0ff */
[----:B------:R-:W-:Y:S02]  /*15c0*/  ISETP.GE.U32.AND.EX P0, PT, R11, R7, PT, P0 ;  /* 0x000000070b00720c */ /* 0x000fe40003f06100 */
[----:B------:R-:W-:Y:S02]  /*15d0*/  MOV R9, 0x0 ;  /* 0x0000000000097802 */ /* 0x000fe40000000f00 */
[----:B------:R-:W-:Y:S02]  /*15e0*/  SEL R3, R3, R10, P0 ;  /* 0x0000000a03037207 */ /* 0x000fe40000000000 */
[----:B------:R-:W-:-:S03]  /*15f0*/  ISETP.NE.U32.AND P0, PT, R4, RZ, PT ;  /* 0x000000ff0400720c */ /* 0x000fc60003f05070 */
[----:B------:R-:W-:Y:S01]  /*1600*/  IMAD.MOV R4, RZ, RZ, -R3 ;  /* 0x000000ffff047224 */ /* 0x000fe200078e0a03 */
[----:B------:R-:W-:-:S04]  /*1610*/  ISETP.NE.AND.EX P0, PT, R5, RZ, PT, P0 ;  /* 0x000000ff0500720c */ /* 0x000fc80003f05300 */
[----:B------:R-:W-:-:S04]  /*1620*/  SEL R3, R4, R3, !P1 ;  /* 0x0000000304037207 */ /* 0x000fc80004800000 */
[----:B------:R-:W-:Y:S01]  /*1630*/  SEL R3, R3, 0xffffffff, P0 ;  /* 0xffffffff03037807 */ /* 0x000fe20000000000 */
[----:B------:R-:W-:Y:S06]  /*1640*/  RET.REL.NODEC R8 `(_ZN2at6native49_GLOBAL__N__09e94e3a_16_AveragePool3d_cu_a8eae74c29avg_pool3d_cuda_update_outputIN3c108BFloat16EfEEvNS_27GenericPackedTensorAccessorIKT_Lm4ENS_16DefaultPtrTraitsElEENS5_IS6_Lm4ES8_lEEiiiiiiiiibii) ;  /* 0xffffffe8086c7950 */ /* 0x000fec0003c3ffff */
.L_x_366:
        /* <DEDUP_REMOVED lines=11> */
.L_x_852:


//--------------------- .text._ZN2at6native49_GLOBAL__N__09e94e3a_16_AveragePool3d_cu_a8eae74c29avg_pool3d_cuda_update_outputILi7EN3c108BFloat16EfEEvNS_27GenericPackedTensorAccessorIKT0_Lm4ENS_16DefaultPtrTraitsElEENS5_IS6_Lm4ES8_lEEiiiiiiiibii --------------------------
	.section	.text._ZN2at6native49_GLOBAL__N__09e94e3a_16_AveragePool3d_cu_a8eae74c29avg_pool3d_cuda_update_outputILi7EN3c108BFloat16EfEEvNS_27GenericPackedTensorAccessorIKT0_Lm4ENS_16DefaultPtrTraitsElEENS5_IS6_Lm4ES8_lEEiiiiiiiibii,"ax",@progbits
	.align	128
.text._ZN2at6native49_GLOBAL__N__09e94e3a_16_AveragePool3d_cu_a8eae74c29avg_pool3d_cuda_update_outputILi7EN3c108BFloat16EfEEvNS_27GenericPackedTensorAccessorIKT0_Lm4ENS_16DefaultPtrTraitsElEENS5_IS6_Lm4ES8_lEEiiiiiiiibii:
        .type           _ZN2at6native49_GLOBAL__N__09e94e3a_16_AveragePool3d_cu_a8eae74c29avg_pool3d_cuda_update_outputILi7EN3c108BFloat16EfEEvNS_27GenericPackedTensorAccessorIKT0_Lm4ENS_16DefaultPtrTraitsElEENS5_IS6_Lm4ES8_lEEiiiiiiiibii,@function
        .size           _ZN2at6native49_GLOBAL__N__09e94e3a_16_AveragePool3d_cu_a8eae74c29avg_pool3d_cuda_update_outputILi7EN3c108BFloat16EfEEvNS_27GenericPackedTensorAccessorIKT0_Lm4ENS_16DefaultPtrTraitsElEENS5_IS6_Lm4ES8_lEEiiiiiiiibii,(.L_x_854 - _ZN2at6native49_GLOBAL__N__09e94e3a_16_AveragePool3d_cu_a8eae74c29avg_pool3d_cuda_update_outputILi7EN3c108BFloat16EfEEvNS_27GenericPackedTensorAccessorIKT0_Lm4ENS_16DefaultPtrTraitsElEENS5_IS6_Lm4ES8_lEEiiiiiiiibii)
        .other          _ZN2at6native49_GLOBAL__N__09e94e3a_16_AveragePool3d_cu_a8eae74c29avg_pool3d_cuda_update_outputILi7EN3c108BFloat16EfEEvNS_27GenericPackedTensorAccessorIKT0_Lm4ENS_16DefaultPtrTraitsElEENS5_IS6_Lm4ES8_lEEiiiiiiiibii,@"STO_CUDA_ENTRY STV_DEFAULT"
_ZN2at6native49_GLOBAL__N__09e94e3a_16_AveragePool3d_cu_a8eae74c29avg_pool3d_cuda_update_outputILi7EN3c108BFloat16EfEEvNS_27GenericPackedTensorAccessorIKT0_Lm4ENS_16DefaultPtrTraitsElEENS5_IS6_Lm4ES8_lEEiiiiiiiibii:
        /* <DEDUP_REMOVED lines=18> */
[----:B------:R-:W-:Y:S05]  /*0120*/  CALL.REL.NOINC `($__internal_15_$__cuda_sm20_div_s64) ;  /* 0x00000010002c7944 */ /* 0x000fea0003c00000 */
[----:B------:R-:W0:Y:S01]  /*0130*/  LDC R5, c[0x0][0x268] ;  /* 0x00009a00ff057b82 */ /* 0x000e220000000800 */
[----:B------:R-:W-:-:S04]  /*0140*/  IMAD.MOV R14, RZ, RZ, -R7 ;  /* 0x000000ffff0e7224 */ /* 0x000fc800078e0a07 */
[----:B0-----:R-:W-:Y:S01]  /*0150*/  IMAD R14, R14, R5, UR4 ;  /* 0x000000040e0e7e24 */ /* 0x001fe2000f8e0205 */
[----:B------:R-:W-:Y:S06]  /*0160*/  BRA `(.L_x_368) ;  /* 0x0000000000547947 */ /* 0x000fec0003800000 */
.L_x_367:
        /* <DEDUP_REMOVED lines=21> */
.L_x_368:
        /* <DEDUP_REMOVED lines=14> */
[----:B------:R-:W-:Y:S01]  /*03a0*/  IMAD.WIDE.U32 R4, R3, UR4, RZ ;  /* 0x0000000403047c25 */ /* 0x000fe2000f8e00ff */
[----:B------:R-:W-:-:S03]  /*03b0*/  ULDC.64 UR6, c[0x0][0x2a0] ;  /* 0x0000a80000067ab9 */ /* 0x000fc60000000a00 */
[----:B------:R-:W-:Y:S01]  /*03c0*/  IMAD R9, R3, UR5, R0 ;  /* 0x0000000503097c24 */ /* 0x000fe2000f8e0200 */
[----:B------:R-:W-:Y:S01]  /*03d0*/  ULDC.64 UR4, c[0x0][0x298] ;  /* 0x0000a60000047ab9 */ /* 0x000fe20000000a00 */
[----:B------:R-:W-:Y:S01]  /*03e0*/  SHF.R.S32.HI R0, RZ, 0x1f, R14 ;  /* 0x0000001fff007819 */ /* 0x000fe2000001140e */
[----:B------:R-:W-:Y:S02]  /*03f0*/  IMAD R11, R2, UR4, RZ ;  /* 0x00000004020b7c24 */ /* 0x000fe4000f8e02ff */
[----:B------:R-:W-:Y:S02]  /*0400*/  IADD3 R5, R5, R9, RZ ;  /* 0x0000000905057210 */ /* 0x000fe40007ffe0ff */
[----:B------:R-:W0:Y:S01]  /*0410*/  LDC.64 R8, c[0x0][0x2b0] ;  /* 0x0000ac00ff087b82 */ /* 0x000e220000000a00 */
[C---:B------:R-:W-:Y:S02]  /*0420*/  IMAD R13, R6.reuse, UR5, R11 ;  /* 0x00000005060d7c24 */ /* 0x040fe4000f8e020b */
[----:B------:R-:W-:Y:S01]  /*0430*/  IMAD.WIDE.U32 R4, R6, UR4, R4 ;  /* 0x0000000406047c25 */ /* 0x000fe2000f8e0004 */
[----:B------:R-:W-:-:S03]  /*0440*/  ULDC.64 UR4, c[0x0][0x288] ;  /* 0x0000a20000047ab9 */ /* 0x000fc60000000a00 */
[----:B------:R-:W-:Y:S01]  /*0450*/  IMAD.IADD R5, R5, 0x1, R13 ;  /* 0x0000000105057824 */ /* 0x000fe200078e020d */
[----:B------:R-:W1:Y:S01]  /*0460*/  LDC.64 R10, c[0x0][0x2b8] ;  /* 0x0000ae00ff0a7b82 */ /* 0x000e620000000a00 */
[----:B------:R-:W-:Y:S02]  /*0470*/  IMAD R13, R0, UR4, RZ ;  /* 0x00000004000d7c24 */ /* 0x000fe4000f8e02ff */
[----:B------:R-:W-:-:S04]  /*0480*/  IMAD.WIDE.U32 R4, R14, UR4, R4 ;  /* 0x000000040e047c25 */ /* 0x000fc8000f8e0004 */
[----:B------:R-:W-:Y:S01]  /*0490*/  IMAD R13, R14, UR5, R13 ;  /* 0x000000050e0d7c24 */ /* 0x000fe2000f8e020d */
[----:B------:R-:W-:Y:S01]  /*04a0*/  ULDC.64 UR4, c[0x0][0x2a8] ;  /* 0x0000aa0000047ab9 */ /* 0x000fe20000000a00 */
[----:B------:R-:W-:-:S03]  /*04b0*/  IMAD R0, R21, UR8, RZ ;  /* 0x0000000815007c24 */ /* 0x000fc6000f8e02ff */
[----:B------:R-:W-:Y:S01]  /*04c0*/  IADD3 R5, R5, R13, RZ ;  /* 0x0000000d05057210 */ /* 0x000fe20007ffe0ff */
[C---:B------:R-:W-:Y:S02]  /*04d0*/  IMAD R19, R7.reuse, UR9, R0 ;  /* 0x0000000907137c24 */ /* 0x040fe4000f8e0200 */
[----:B0-----:R-:W-:Y:S01]  /*04e0*/  IMAD R14, R14, UR4, -R9 ;  /* 0x000000040e0e7c24 */ /* 0x001fe2000f8e0a09 */
[----:B------:R-:W-:Y:S01]  /*04f0*/  ULDC UR4, c[0x0][0x220] ;  /* 0x0000880000047ab9 */ /* 0x000fe20000000800 */
[----:B------:R-:W-:Y:S01]  /*0500*/  IMAD.WIDE.U32 R12, R7, UR8, R4 ;  /* 0x00000008070c7c25 */ /* 0x000fe2000f8e0004 */
[----:B------:R-:W-:Y:S01]  /*0510*/  IADD3 R9, R9, UR4, RZ ;  /* 0x0000000409097c10 */ /* 0x000fe2000fffe0ff */
[----:B------:R-:W-:-:S03]  /*0520*/  ULDC UR8, c[0x0][0x230] ;  /* 0x00008c0000087ab9 */ /* 0x000fc60000000800 */
[----:B------:R-:W-:Y:S01]  /*0530*/  VIADDMNMX R15, R14, UR6, R9, PT ;  /* 0x000000060e0f7c46 */ /* 0x000fe2000b800109 */
[----:B-1----:R-:W-:Y:S01]  /*0540*/  IMAD R3, R3, UR5, -R10 ;  /* 0x0000000503037c24 */ /* 0x002fe2000f8e0a0a */
[----:B------:R-:W-:Y:S01]  /*0550*/  ULDC UR5, c[0x0][0x228] ;  /* 0x00008a0000057ab9 */ /* 0x000fe20000000800 */
[----:B------:R-:W-:Y:S01]  /*0560*/  IMAD R5, R6, R8, -R11 ;  /* 0x0000000806057224 */ /* 0x000fe200078e0a0b */
[----:B------:R-:W-:Y:S01]  /*0570*/  VIMNMX R9, RZ, R14, !PT ;  /* 0x0000000eff097248 */ /* 0x000fe20007fe0100 */
[----:B------:R-:W-:Y:S01]  /*0580*/  VIADD R10, R10, UR5 ;  /* 0x000000050a0a7c36 */ /* 0x000fe20008000000 */
[----:B------:R-:W-:Y:S01]  /*0590*/  VIMNMX R2, R15, UR4, PT ;  /* 0x000000040f027c48 */ /* 0x000fe2000bfe0100 */
[----:B------:R-:W-:Y:S01]  /*05a0*/  VIADD R20, R11, UR8 ;  /* 0x000000080b147c36 */ /* 0x000fe20008000000 */
[----:B------:R-:W-:Y:S01]  /*05b0*/  VIMNMX R0, RZ, R3, !PT ;  /* 0x00000003ff007248 */ /* 0x000fe20007fe0100 */
[----:B------:R-:W-:Y:S01]  /*05c0*/  IMAD.IADD R14, R15, 0x1, -R14 ;  /* 0x000000010f0e7824 */ /* 0x000fe200078e0a0e */
[----:B------:R-:W-:Y:S01]  /*05d0*/  VIADDMNMX R10, R3, UR7, R10, PT ;  /* 0x00000007030a7c46 */ /* 0x000fe2000b80010a */
[----:B------:R-:W-:Y:S01]  /*05e0*/  ULDC.64 UR6, c[0x0][0x208] ;  /* 0x0000820000067ab9 */ /* 0x000fe20000000a00 */
[----:B------:R-:W-:-:S02]  /*05f0*/  VIADDMNMX R16, R5, 0x7, R20, PT ;  /* 0x0000000705107846 */ /* 0x000fc40003800114 */
[----:B------:R-:W-:Y:S02]  /*0600*/  IADD3 R17, -R3, R10, RZ ;  /* 0x0000000a03117210 */ /* 0x000fe40007ffe1ff */
[----:B------:R-:W-:Y:S01]  /*0610*/  VIMNMX R3, R10, UR5, PT ;  /* 0x000000050a037c48 */ /* 0x000fe2000bfe0100 */
[----:B------:R-:W-:Y:S01]  /*0620*/  IMAD.IADD R10, R16, 0x1, -R5 ;  /* 0x00000001100a7824 */ /* 0x000fe200078e0a05 */
[----:B------:R-:W-:Y:S01]  /*0630*/  ISETP.GT.AND P0, PT, R2, R9, PT ;  /* 0x000000090200720c */ /* 0x000fe20003f04270 */
[----:B------:R-:W-:Y:S01]  /*0640*/  ULDC.64 UR4, c[0x0][0x258] ;  /* 0x0000960000047ab9 */ /* 0x000fe20000000a00 */
[----:B------:R-:W-:Y:S01]  /*0650*/  VIMNMX R4, RZ, R5, !PT ;  /* 0x00000005ff047248 */ /* 0x000fe20007fe0100 */
[----:B------:R-:W-:Y:S01]  /*0660*/  IMAD R17, R17, R10, RZ ;  /* 0x0000000a11117224 */ /* 0x000fe200078e02ff */
[----:B------:R-:W-:Y:S02]  /*0670*/  VIMNMX R5, R16, UR8, PT ;  /* 0x0000000810057c48 */ /* 0x000fe4000bfe0100 */
[----:B------:R-:W-:Y:S01]  /*0680*/  ISETP.LE.OR P0, PT, R3, R0, !P0 ;  /* 0x000000000300720c */ /* 0x000fe20004703670 */
[----:B------:R-:W-:Y:S01]  /*0690*/  IMAD R22, R14, R17, RZ ;  /* 0x000000110e167224 */ /* 0x000fe200078e02ff */
[----:B------:R-:W-:-:S02]  /*06a0*/  IADD3 R13, R13, R19, RZ ;  /* 0x000000130d0d7210 */ /* 0x000fc40007ffe0ff */
[----:B------:R-:W-:Y:S02]  /*06b0*/  ISETP.LE.OR P0, PT, R5, R4, P0 ;  /* 0x000000040500720c */ /* 0x000fe40000703670 */
[----:B------:R-:W-:-:S04]  /*06c0*/  LEA R18, P1, R12, UR4, 0x1 ;  /* 0x000000040c127c11 */ /* 0x000fc8000f8208ff */
[----:B------:R-:W-:-:S07]  /*06d0*/  LEA.HI.X R19, R12, UR5, R13, 0x1, P1 ;  /* 0x000000050c137c11 */ /* 0x000fce00088f0c0d */
[----:B------:R-:W-:Y:S05]  /*06e0*/  @P0 BRA `(.L_x_369) ;  /* 0x0000000800b40947 */ /* 0x000fea0003800000 */
[----:B------:R-:W-:Y:S01]  /*06f0*/  ULDC.64 UR4, c[0x0][0x238] ;  /* 0x00008e0000047ab9 */ /* 0x000fe20000000a00 */
[----:B------:R-:W-:Y:S01]  /*0700*/  IADD3 R13, R11, -0x8, RZ ;  /* 0xfffffff80b0d7810 */ /* 0x000fe20007ffe0ff */
[----:B------:R-:W-:Y:S01]  /*0710*/  IMAD R10, R21, UR4, RZ ;  /* 0x00000004150a7c24 */ /* 0x000fe2000f8e02ff */
[----:B------:R-:W-:Y:S01]  /*0720*/  IADD3 R12, -R6, RZ, RZ ;  /* 0x000000ff060c7210 */ /* 0x000fe20007ffe1ff */
[C---:B------:R-:W-:Y:S01]  /*0730*/  IMAD.WIDE.U32 R16, R7.reuse, UR4, RZ ;  /* 0x0000000407107c25 */ /* 0x040fe2000f8e00ff */
[----:B------:R-:W-:Y:S01]  /*0740*/  ULDC.64 UR10, c[0x0][0x248] ;  /* 0x00009200000a7ab9 */ /* 0x000fe20000000a00 */
[----:B------:R-:W-:Y:S01]  /*0750*/  ULOP3.LUT UR4, URZ, UR8, URZ, 0x33, !UPT ;  /* 0x000000083f047292 */ /* 0x000fe2000f8e333f */
[----:B------:R-:W-:Y:S01]  /*0760*/  LOP3.LUT R21, RZ, R20, RZ, 0x33, !PT ;  /* 0x00000014ff157212 */ /* 0x000fe200078e33ff */
[----:B------:R-:W-:Y:S01]  /*0770*/  IMAD R7, R7, UR5, R10 ;  /* 0x0000000507077c24 */ /* 0x000fe2000f8e020a */
[----:B------:R-:W-:Y:S01]  /*0780*/  ULDC UR5, c[0x0][0x2c8] ;  /* 0x0000b20000057ab9 */ /* 0x000fe20000000800 */
[----:B------:R-:W0:Y:S01]  /*0790*/  LDC.64 R10, c[0x0][0x250] ;  /* 0x00009400ff0a7b82 */ /* 0x000e220000000a00 */
[----:B------:R-:W-:Y:S01]  /*07a0*/  IMAD.MOV.U32 R14, RZ, RZ, R16 ;  /* 0x000000ffff0e7224 */ /* 0x000fe200078e0010 */
[----:B------:R-:W-:Y:S01]  /*07b0*/  ISETP.NE.AND P0, PT, RZ, UR5, PT ;  /* 0x00000005ff007c0c */ /* 0x000fe2000bf05270 */
[----:B------:R-:W-:-:S02]  /*07c0*/  IMAD.IADD R15, R17, 0x1, R7 ;  /* 0x00000001110f7824 */ /* 0x000fc400078e0207 */
[----:B------:R-:W-:Y:S02]  /*07d0*/  IMAD R8, R8, R12, R13 ;  /* 0x0000000c08087224 */ /* 0x000fe400078e020d */
[----:B------:R-:W-:-:S03]  /*07e0*/  IMAD.WIDE.U32 R6, R0, UR10, R14 ;  /* 0x0000000a00067c25 */ /* 0x000fc6000f8e000e */
[----:B------:R-:W-:Y:S01]  /*07f0*/  VIMNMX3 R21, R8, UR4, R21, !PT ;  /* 0x0000000408157c0f */ /* 0x000fe2000f800115 */
[----:B------:R-:W-:Y:S01]  /*0800*/  IMAD R13, R0, UR11, R7 ;  /* 0x0000000b000d7c24 */ /* 0x000fe2000f8e0207 */
[----:B------:R-:W-:Y:S01]  /*0810*/  MOV R7, R9 ;  /* 0x0000000900077202 */ /* 0x000fe20000000f00 */
[----:B------:R-:W-:Y:S01]  /*0820*/  IMAD.MOV.U32 R12, RZ, RZ, R6 ;  /* 0x000000ffff0c7224 */ /* 0x000fe200078e0006 */
[----:B------:R-:W-:Y:S01]  /*0830*/  LOP3.LUT R8, RZ, R4, RZ, 0x33, !PT ;  /* 0x00000004ff087212 */ /* 0x000fe200078e33ff */
[----:B------:R-:W-:Y:S02]  /*0840*/  ULDC.64 UR4, c[0x0][0x240] ;  /* 0x0000900000047ab9 */ /* 0x000fe40000000a00 */
[----:B------:R-:W-:Y:S01]  /*0850*/  IMAD.WIDE.U32 R12, R7, UR4, R12 ;  /* 0x00000004070c7c25 */ /* 0x000fe2000f8e000c */
[C---:B------:R-:W-:Y:S02]  /*0860*/  IADD3 R37, -R21.reuse, R8, RZ ;  /* 0x0000000815257210 */ /* 0x040fe40007ffe1ff */
[----:B------:R-:W-:Y:S01]  /*0870*/  IADD3 R21, -R21, -0x2, -R4 ;  /* 0xfffffffe15157810 */ /* 0x000fe20007ffe904 */
        /* <DEDUP_REMOVED lines=10> */
.L_x_370:
[C---:B0-----:R-:W-:Y:S01]  /*0920*/  SHF.L.U64.HI R6, R10.reuse, 0x1, R11 ;  /* 0x000000010a067819 */ /* 0x041fe2000001020b */
[----:B------:R-:W-:Y:S01]  /*0930*/  HFMA2.MMA R11, -RZ, RZ, 0, 0 ;  /* 0x00000000ff0b7435 */ /* 0x000fe200000001ff */
[----:B------:R-:W-:Y:S01]  /*0940*/  IMAD.SHL.U32 R8, R10, 0x2, RZ ;  /* 0x000000020a087824 */ /* 0x000fe200078e00ff */
[----:B------:R-:W-:Y:S01]  /*0950*/  ISETP.GE.U32.AND P0, PT, R21, 0x3, PT ;  /* 0x000000031500780c */ /* 0x000fe20003f06070 */
[----:B------:R-:W-:Y:S01]  /*0960*/  IMAD R9, R7, UR5, R13 ;  /* 0x0000000507097c24 */ /* 0x000fe2000f8e020d */
[----:B------:R-:W-:Y:S01]  /*0970*/  IADD3 R10, R4, 0x2, RZ ;  /* 0x00000002040a7810 */ /* 0x000fe20007ffe0ff */
[----:B------:R-:W-:Y:S01]  /*0980*/  IMAD.MOV.U32 R42, RZ, RZ, RZ ;  /* 0x000000ffff2a7224 */ /* 0x000fe200078e00ff */
[----:B------:R-:W-:Y:S01]  /*0990*/  LOP3.LUT R37, R37, 0x3, RZ, 0xc0, !PT ;  /* 0x0000000325257812 */ /* 0x000fe200078ec0ff */
[----:B------:R-:W-:Y:S01]  /*09a0*/  IMAD.MOV.U32 R36, RZ, RZ, RZ ;  /* 0x000000ffff247224 */ /* 0x000fe200078e00ff */
[----:B------:R-:W-:-:S07]  /*09b0*/  I2FP.F32.S32 R38, R38 ;  /* 0x0000002600267245 */ /* 0x000fce0000201400 */
.L_x_378:
        /* <DEDUP_REMOVED lines=18> */
.L_x_377:
        /* <DEDUP_REMOVED lines=51> */
.L_x_373:
[----:B------:R-:W-:Y:S05]  /*0e10*/  BSYNC B1 ;  /* 0x0000000000017941 */ /* 0x000fea0003800000 */
.L_x_372:
        /* <DEDUP_REMOVED lines=19> */
.L_x_376:
        /* <DEDUP_REMOVED lines=24> */
.L_x_375:
[----:B------:R-:W-:Y:S05]  /*10d0*/  BSYNC B1 ;  /* 0x0000000000017941 */ /* 0x000fea0003800000 */
.L_x_374:
[----:B------:R-:W-:-:S04]  /*10e0*/  IADD3 R39, P2, R39, 0x1, RZ ;  /* 0x0000000127277810 */ /* 0x000fc80007f5e0ff */
[----:B------:R-:W-:Y:S01]  /*10f0*/  IADD3.X R41, RZ, R41, RZ, P2, !PT ;  /* 0x00000029ff297210 */ /* 0x000fe200017fe4ff */
[----:B------:R-:W-:Y:S08]  /*1100*/  @!P1 BRA `(.L_x_377) ;  /* 0xfffffff800749947 */ /* 0x000ff0000383ffff */
[----:B------:R-:W-:Y:S05]  /*1110*/  BSYNC B0 ;  /* 0x0000000000007941 */ /* 0x000fea0003800000 */
.L_x_371:
        /* <DEDUP_REMOVED lines=10> */
.L_x_369:
[----:B------:R-:W-:Y:S01]  /*11c0*/  STG.E.U16 desc[UR6][R18.64], RZ ;  /* 0x000000ff12007986 */ /* 0x000fe2000c101506 */
[----:B------:R-:W-:Y:S05]  /*11d0*/  EXIT ;  /* 0x000000000000794d */ /* 0x000fea0003800000 */
        .weak           $__internal_15_$__cuda_sm20_div_s64
        .type           $__internal_15_$__cuda_sm20_div_s64,@function
        .size           $__internal_15_$__cuda_sm20_div_s64,(.L_x_854 - $__internal_15_$__cuda_sm20_div_s64)
$__internal_15_$__cuda_sm20_div_s64:
        /* <DEDUP_REMOVED lines=45> */
[----:B------:R-:W-:Y:S01]  /*14b0*/  IMAD R2, R7, R9, R11 ;  /* 0x0000000907027224 */ /* 0x000fe200078e020b */
[----:B------:R-:W-:-:S03]  /*14c0*/  IADD3 R15, P2, -R10, UR4, RZ ;  /* 0x000000040a0f7c10 */ /* 0x000fc6000ff5e1ff */
[-C--:B------:R-:W-:Y:S01]  /*14d0*/  IMAD R2, R13, R8.reuse, R2 ;  /* 0x000000080d027224 */ /* 0x080fe200078e0202 */
[----:B------:R-:W-:-:S03]  /*14e0*/  ISETP.GE.U32.AND P0, PT, R15, R8, PT ;  /* 0x000000080f00720c */ /* 0x000fc60003f06070 */
[----:B------:R-:W-:Y:S01]  /*14f0*/  IMAD.X R17, RZ, RZ, ~R2, P2 ;  /* 0x000000ffff117224 */ /* 0x000fe200010e0e02 */
[----:B------:R-:W-:Y:S01]  /*1500*/  IADD3 R11, P2, R15, -R8, RZ ;  /* 0x800000080f0b7210 */ /* 0x000fe20007f5e0ff */
[----:B------:R-:W-:-:S03]  /*1510*/  VIADD R2, R7, 0x1 ;  /* 0x0000000107027836 */ /* 0x000fc60000000000 */
[CC--:B------:R-:W-:Y:S02]  /*1520*/  ISETP.GE.U32.AND.EX P0, PT, R17.reuse, R9.reuse, PT, P0 ;  /* 0x000000091100720c */ /* 0x0c0fe40003f06100 */
[----:B------:R-:W-:Y:S02]  /*1530*/  IADD3.X R13, R17, ~R9, RZ, P2, !PT ;  /* 0x80000009110d7210 */ /* 0x000fe400017fe4ff */
[----:B------:R-:W-:Y:S02]  /*1540*/  SEL R11, R11, R15, P0 ;  /* 0x0000000f0b0b7207 */ /* 0x000fe40000000000 */
[----:B------:R-:W-:Y:S02]  /*1550*/  SEL R13, R13, R17, P0 ;  /* 0x000000110d0d7207 */ /* 0x000fe40000000000 */
[----:B------:R-:W-:Y:S02]  /*1560*/  SEL R2, R2, R7, P0 ;  /* 0x0000000702027207 */ /* 0x000fe40000000000 */
[----:B------:R-:W-:-:S02]  /*1570*/  ISETP.GE.U32.AND P0, PT, R11, R8, PT ;  /* 0x000000080b00720c */ /* 0x000fc40003f06070 */
[----:B------:R-:W-:Y:S02]  /*1580*/  IADD3 R7, R2, 0x1, RZ ;  /* 0x0000000102077810 */ /* 0x000fe40007ffe0ff */
        /* <DEDUP_REMOVED lines=9> */
[----:B------:R-:W-:Y:S06]  /*1620*/  RET.REL.NODEC R4 `(_ZN2at6native49_GLOBAL__N__09e94e3a_16_AveragePool3d_cu_a8eae74c29avg_pool3d_cuda_update_outputILi7EN3c108BFloat16EfEEvNS_27GenericPackedTensorAccessorIKT0_Lm4ENS_16DefaultPtrTraitsElEENS5_IS6_Lm4ES8_lEEiiiiiiiibii) ;  /* 0xffffffe804747950 */ /* 0x000fec0003c3ffff */
.L_x_379:
        /* <DEDUP_REMOVED lines=13> */
.L_x_854:


//--------------------- .text._ZN2at6native49_GLOBAL__N__09e94e3a_16_AveragePool3d_cu_a8eae74c29avg_pool3d_cuda_update_outputILi6EN3c108BFloat16EfEEvNS_27GenericPackedTensorAccessorIKT0_Lm4ENS_16DefaultPtrTraitsElEENS5_IS6_Lm4ES8_lEEiiiiiiiibii --------------------------
	.section	.text._ZN2at6native49_GLOBAL__N__09e94e3a_16_AveragePool3d_cu_a8eae74c29avg_pool3d_cuda_update_outputILi6EN3c108BFloat16EfEEvNS_27GenericPackedTensorAccessorIKT0_Lm4ENS_16DefaultPtrTraitsElEENS5_IS6_Lm4ES8_lEEiiiiiiiibii,"ax",@progbits
	.align	128
.text._ZN2at6native49_GLOBAL__N__09e94e3a_16_AveragePool3d_cu_a8eae74c29avg_pool3d_cuda_update_outputILi6EN3c108BFloat16EfEEvNS_27GenericPackedTensorAccessorIKT0_Lm4ENS_16DefaultPtrTraitsElEENS5_IS6_Lm4ES8_lEEiiiiiiiibii:
        .type           _ZN2at6native49_GLOBAL__N__09e94e3a_16_AveragePool3d_cu_a8eae74c29avg_pool3d_cuda_update_outputILi6EN3c108BFloat16EfEEvNS_27GenericPackedTensorAccessorIKT0_Lm4ENS_16DefaultPtrTraitsElEENS5_IS6_Lm4ES8_lEEiiiiiiiibii,@function
        .size           _ZN2at6native49_GLOBAL__N__09e94e3a_16_AveragePool3d_cu_a8eae74c29avg_pool3d_cuda_update_outputILi6EN3c108BFloat16EfEEvNS_27GenericPackedTensorAccessorIKT0_Lm4ENS_16DefaultPtrTraitsElEENS5_IS6_Lm4ES8_lEEiiiiiiiibii,(.L_x_856 - _ZN2at6native49_GLOBAL__N__09e94e3a_16_AveragePool3d_cu_a8eae74c29avg_pool3d_cuda_update_outputILi6EN3c108BFloat16EfEEvNS_27GenericPackedTensorAccessorIKT0_Lm4ENS_16DefaultPtrTraitsElEENS5_IS6_Lm4ES8_lEEiiiiiiiibii)
        .other          _ZN2at6native49_GLOBAL__N__09e94e3a_16_AveragePool3d_cu_a8eae74c29avg_pool3d_cuda_update_outputILi6EN3c108BFloat16EfEEvNS_27GenericPackedTensorAccessorIKT0_Lm4ENS_16DefaultPtrTraitsElEENS5_IS6_Lm4ES8_lEEiiiiiiiibii,@"STO_CUDA_ENTRY STV_DEFAULT"
_ZN2at6native49_GLOBAL__N__09e94e3a_16_AveragePool3d_cu_a8eae74c29avg_pool3d_cuda_update_outputILi6EN3c108BFloat16EfEEvNS_27GenericPackedTensorAccessorIKT0_Lm4ENS_16DefaultPtrTraitsElEENS5_IS6_Lm4ES8_lEEiiiiiiiibii:
        /* <DEDUP_REMOVED lines=18> */
[----:B------:R-:W-:Y:S05]  /*0120*/  CALL.REL.NOINC `($__internal_16_$__cuda_sm20_div_s64) ;  /* 0x00000010002c7944 */ /* 0x000fea0003c00000 */
[----:B------:R-:W0:Y:S01]  /*0130*/  LDC R5, c[0x0][0x268] ;  /* 0x00009a00ff057b82 */ /* 0x000e220000000800 */
[----:B------:R-:W-:-:S04]  /*0140*/  IMAD.MOV R14, RZ, RZ, -R7 ;  /* 0x000000ffff0e7224 */ /* 0x000fc800078e0a07 */
[----:B0-----:R-:W-:Y:S01]  /*0150*/  IMAD R14, R14, R5, UR4 ;  /* 0x000000040e0e7e24 */ /* 0x001fe2000f8e0205 */
[----:B------:R-:W-:Y:S06]  /*0160*/  BRA `(.L_x_381) ;  /* 0x0000000000547947 */ /* 0x000fec0003800000 */
.L_x_380:
        /* <DEDUP_REMOVED lines=21> */
.L_x_381:
        /* <DEDUP_REMOVED lines=102> */
.L_x_383:
        /* <DEDUP_REMOVED lines=10> */
.L_x_391:
        /* <DEDUP_REMOVED lines=18> */
.L_x_390:
        /* <DEDUP_REMOVED lines=51> */
.L_x_386:
[----:B------:R-:W-:Y:S05]  /*0e10*/  BSYNC B1 ;  /* 0x0000000000017941 */ /* 0x000fea0003800000 */
.L_x_385:
        /* <DEDUP_REMOVED lines=19> */
.L_x_389:
        /* <DEDUP_REMOVED lines=24> */
.L_x_388:
[----:B------:R-:W-:Y:S05]  /*10d0*/  BSYNC B1 ;  /* 0x0000000000017941 */ /* 0x000fea0003800000 */
.L_x_387:
[----:B------:R-:W-:-:S04]  /*10e0*/  IADD3 R39, P2, R39, 0x1, RZ ;  /* 0x0000000127277810 */ /* 0x000fc80007f5e0ff */
[----:B------:R-:W-:Y:S01]  /*10f0*/  IADD3.X R41, RZ, R41, RZ, P2, !PT ;  /* 0x00000029ff297210 */ /* 0x000fe200017fe4ff */
[----:B------:R-:W-:Y:S08]  /*1100*/  @!P1 BRA `(.L_x_390) ;  /* 0xfffffff800749947 */ /* 0x000ff0000383ffff */
[----:B------:R-:W-:Y:S05]  /*1110*/  BSYNC B0 ;  /* 0x0000000000007941 */ /* 0x000fea0003800000 */
.L_x_384:
        /* <DEDUP_REMOVED lines=10> */
.L_x_382:
[----:B------:R-:W-:Y:S01]  /*11c0*/  STG.E.U16 desc[UR6][R18.64], RZ ;  /* 0x000000ff12007986 */ /* 0x000fe2000c101506 */
[----:B------:R-:W-:Y:S05]  /*11d0*/  EXIT ;  /* 0x000000000000794d */ /* 0x000fea0003800000 */
        .weak           $__internal_16_$__cuda_sm20_div_s64
        .type           $__internal_16_$__cuda_sm20_div_s64,@function
        .size           $__internal_16_$__cuda_sm20_div_s64,(.L_x_856 - $__internal_16_$__cuda_sm20_div_s64)
$__internal_16_$__cuda_sm20_div_s64:
        /* <DEDUP_REMOVED lines=68> */
[----:B------:R-:W-:Y:S06]  /*1620*/  RET.REL.NODEC R4 `(_ZN2at6native49_GLOBAL__N__09e94e3a_16_AveragePool3d_cu_a8eae74c29avg_pool3d_cuda_update_outputILi6EN3c108BFloat16EfEEvNS_27GenericPackedTensorAccessorIKT0_Lm4ENS_16DefaultPtrTraitsElEENS5_IS6_Lm4ES8_lEEiiiiiiiibii) ;  /* 0xffffffe804747950 */ /* 0x000fec0003c3ffff */
.L_x_392:
        /* <DEDUP_REMOVED lines=13> */
.L_x_856:


//--------------------- .text._ZN2at6native49_GLOBAL__N__09e94e3a_16_AveragePool3d_cu_a8eae74c29avg_pool3d_cuda_update_outputILi5EN3c108BFloat16EfEEvNS_27GenericPackedTensorAccessorIKT0_Lm4ENS_16DefaultPtrTraitsElEENS5_IS6_Lm4ES8_lEEiiiiiiiibii --------------------------
	.section	.text._ZN2at6native49_GLOBAL__N__09e94e3a_16_AveragePool3d_cu_a8eae74c29avg_pool3d_cuda_update_outputILi5EN3c108BFloat16EfEEvNS_27GenericPackedTensorAccessorIKT0_Lm4ENS_16DefaultPtrTraitsElEENS5_IS6_Lm4ES8_lEEiiiiiiiibii,"ax",@progbits
	.align	128
.text._ZN2at6native49_GLOBAL__N__09e94e3a_16_AveragePool3d_cu_a8eae74c29avg_pool3d_cuda_update_outputILi5EN3c108BFloat16EfEEvNS_27GenericPackedTensorAccessorIKT0_Lm4ENS_16DefaultPtrTraitsElEENS5_IS6_Lm4ES8_lEEiiiiiiiibii:
        .type           _ZN2at6native49_GLOBAL__N__09e94e3a_16_AveragePool3d_cu_a8eae74c29avg_pool3d_cuda_update_outputILi5EN3c108BFloat16EfEEvNS_27GenericPackedTensorAccessorIKT0_Lm4ENS_16DefaultPtrTraitsElEENS5_IS6_Lm4ES8_lEEiiiiiiiibii,@function
        .size           _ZN2at6native49_GLOBAL__N__09e94e3a_16_AveragePool3d_cu_a8eae74c29avg_pool3d_cuda_update_outputILi5EN3c108BFloat16EfEEvNS_27GenericPackedTensorAccessorIKT0_Lm4ENS_16DefaultPtrTraitsElEENS5_IS6_Lm4ES8_lEEiiiiiiiibii,(.L_x_858 - _ZN2at6native49_GLOBAL__N__09e94e3a_16_AveragePool3d_cu_a8eae74c29avg_pool3d_cuda_update_outputILi5EN3c108BFloat16EfEEvNS_27GenericPackedTensorAccessorIKT0_Lm4ENS_16DefaultPtrTraitsElEENS5_IS6_Lm4ES8_lEEiiiiiiiibii)
        .other          _ZN2at6native49_GLOBAL__N__09e94e3a_16_AveragePool3d_cu_a8eae74c29avg_pool3d_cuda_update_outputILi5EN3c108BFloat16EfEEvNS_27GenericPackedTensorAccessorIKT0_Lm4ENS_16DefaultPtrTraitsElEENS5_IS6_Lm4ES8_lEEiiiiiiiibii,@"STO_CUDA_ENTRY STV_DEFAULT"
_ZN2at6native49_GLOBAL__N__09e94e3a_16_AveragePool3d_cu_a8eae74c29avg_pool3d_cuda_update_outputILi5EN3c108BFloat16EfEEvNS_27GenericPackedTensorAccessorIKT0_Lm4ENS_16DefaultPtrTraitsElEENS5_IS6_Lm4ES8_lEEiiiiiiiibii:
        /* <DEDUP_REMOVED lines=18> */
[----:B------:R-:W-:Y:S05]  /*0120*/  CALL.REL.NOINC `($__internal_17_$__cuda_sm20_div_s64) ;  /* 0x00000010002c7944 */ /* 0x000fea0003c00000 */
[----:B------:R-:W0:Y:S01]  /*0130*/  LDC R5, c[0x0][0x268] ;  /* 0x00009a00ff057b82 */ /* 0x000e220000000800 */
[----:B------:R-:W-:-:S04]  /*0140*/  IMAD.MOV R14, RZ, RZ, -R7 ;  /* 0x000000ffff0e7224 */ /* 0x000fc800078e0a07 */
[----:B0-----:R-:W-:Y:S01]  /*0150*/  IMAD R14, R14, R5, UR4 ;  /* 0x000000040e0e7e24 */ /* 0x001fe2000f8e0205 */
[----:B------:R-:W-:Y:S06]  /*0160*/  BRA `(.L_x_394) ;  /* 0x0000000000547947 */ /* 0x000fec0003800000 */
.L_x_393:
        /* <DEDUP_REMOVED lines=21> */
.L_x_394:
        /* <DEDUP_REMOVED lines=102> */
.L_x_396:
        /* <DEDUP_REMOVED lines=10> */
.L_x_404:
        /* <DEDUP_REMOVED lines=18> */
.L_x_403:
        /* <DEDUP_REMOVED lines=51> */
.L_x_399:
[----:B------:R-:W-:Y:S05]  /*0e10*/  BSYNC B1 ;  /* 0x0000000000017941 */ /* 0x000fea0003800000 */
.L_x_398:
        /* <DEDUP_REMOVED lines=19> */
.L_x_402:
        /* <DEDUP_REMOVED lines=24> */
.L_x_401:
[----:B------:R-:W-:Y:S05]  /*10d0*/  BSYNC B1 ;  /* 0x0000000000017941 */ /* 0x000fea0003800000 */
.L_x_400:
[----:B------:R-:W-:-:S04]  /*10e0*/  IADD3 R39, P2, R39, 0x1, RZ ;  /* 0x0000000127277810 */ /* 0x000fc80007f5e0ff */
[----:B------:R-:W-:Y:S01]  /*10f0*/  IADD3.X R41, RZ, R41, RZ, P2, !PT ;  /* 0x00000029ff297210 */ /* 0x000fe200017fe4ff */
[----:B------:R-:W-:Y:S08]  /*1100*/  @!P1 BRA `(.L_x_403) ;  /* 0xfffffff800749947 */ /* 0x000ff0000383ffff */
[----:B------:R-:W-:Y:S05]  /*1110*/  BSYNC B0 ;  /* 0x0000000000007941 */ /* 0x000fea0003800000 */
.L_x_397:
        /* <DEDUP_REMOVED lines=10> */
.L_x_395:
[----:B------:R-:W-:Y:S01]  /*11c0*/  STG.E.U16 desc[UR6][R18.64], RZ ;  /* 0x000000ff12007986 */ /* 0x000fe2000c101506 */
[----:B------:R-:W-:Y:S05]  /*11d0*/  EXIT ;  /* 0x000000000000794d */ /* 0x000fea0003800000 */
        .weak           $__internal_17_$__cuda_sm20_div_s64
        .type           $__internal_17_$__cuda_sm20_div_s64,@function
        .size           $__internal_17_$__cuda_sm20_div_s64,(.L_x_858 - $__internal_17_$__cuda_sm20_div_s64)
$__internal_17_$__cuda_sm20_div_s64:
        /* <DEDUP_REMOVED lines=68> */
[----:B------:R-:W-:Y:S06]  /*1620*/  RET.REL.NODEC R4 `(_ZN2at6native49_GLOBAL__N__09e94e3a_16_AveragePool3d_cu_a8eae74c29avg_pool3d_cuda_update_outputILi5EN3c108BFloat16EfEEvNS_27GenericPackedTensorAccessorIKT0_Lm4ENS_16DefaultPtrTraitsElEENS5_IS6_Lm4ES8_lEEiiiiiiiibii) ;  /* 0xffffffe804747950 */ /* 0x000fec0003c3ffff */
.L_x_405:
        /* <DEDUP_REMOVED lines=13> */
.L_x_858:


//--------------------- .text._ZN2at6native49_GLOBAL__N__09e94e3a_16_AveragePool3d_cu_a8eae74c29avg_pool3d_cuda_update_outputILi4EN3c108BFloat16EfEEvNS_27GenericPackedTensorAccessorIKT0_Lm4ENS_16DefaultPtrTraitsElEENS5_IS6_Lm4ES8_lEEiiiiiiiibii --------------------------
	.section	.text._ZN2at6native49_GLOBAL__N__09e94e3a_16_AveragePool3d_cu_a8eae74c29avg_pool3d_cuda_update_outputILi4EN3c108BFloat16EfEEvNS_27GenericPackedTensorAccessorIKT0_Lm4ENS_16DefaultPtrTraitsElEENS5_IS6_Lm4ES8_lEEiiiiiiiibii,"ax",@progbits
	.align	128
.text._ZN2at6native49_GLOBAL__N__09e94e3a_16_AveragePool3d_cu_a8eae74c29avg_pool3d_cuda_update_outputILi4EN3c108BFloat16EfEEvNS_27GenericPackedTensorAccessorIKT0_Lm4ENS_16DefaultPtrTraitsElEENS5_IS6_Lm4ES8_lEEiiiiiiiibii:
        .type           _ZN2at6native49_GLOBAL__N__09e94e3a_16_AveragePool3d_cu_a8eae74c29avg_pool3d_cuda_update_outputILi4EN3c108BFloat16EfEEvNS_27GenericPackedTensorAccessorIKT0_Lm4ENS_16DefaultPtrTraitsElEENS5_IS6_Lm4ES8_lEEiiiiiiiibii,@function
        .size           _ZN2at6native49_GLOBAL__N__09e94e3a_16_AveragePool3d_cu_a8eae74c29avg_pool3d_cuda_update_outputILi4EN3c108BFloat16EfEEvNS_27GenericPackedTensorAccessorIKT0_Lm4ENS_16DefaultPtrTraitsElEENS5_IS6_Lm4ES8_lEEiiiiiiiibii,(.L_x_860 - _ZN2at6native49_GLOBAL__N__09e94e3a_16_AveragePool3d_cu_a8eae74c29avg_pool3d_cuda_update_outputILi4EN3c108BFloat16EfEEvNS_27GenericPackedTensorAccessorIKT0_Lm4ENS_16DefaultPtrTraitsElEENS5_IS6_Lm4ES8_lEEiiiiiiiibii)
        .other          _ZN2at6native49_GLOBAL__N__09e94e3a_16_AveragePool3d_cu_a8eae74c29avg_pool3d_cuda_update_outputILi4EN3c108BFloat16EfEEvNS_27GenericPackedTensorAccessorIKT0_Lm4ENS_16DefaultPtrTraitsElEENS5_IS6_Lm4ES8_lEEiiiiiiiibii,@"STO_CUDA_ENTRY STV_DEFAULT"
_ZN2at6native49_GLOBAL__N__09e94e3a_16_AveragePool3d_cu_a8eae74c29avg_pool3d_cuda_update_outputILi4EN3c108BFloat16EfEEvNS_27GenericPackedTensorAccessorIKT0_Lm4ENS_16DefaultPtrTraitsElEENS5_IS6_Lm4ES8_lEEiiiiiiiibii:
        /* <DEDUP_REMOVED lines=18> */
[----:B------:R-:W-:Y:S05]  /*0120*/  CALL.REL.NOINC `($__internal_18_$__cuda_sm20_div_s64) ;  /* 0x00000010002c7944 */ /* 0x000fea0003c00000 */
[----:B------:R-:W0:Y:S01]  /*0130*/  LDC R5, c[0x0][0x268] ;  /* 0x00009a00ff057b82 */ /* 0x000e220000000800 */
[----:B------:R-:W-:-:S04]  /*0140*/  IMAD.MOV R14, RZ, RZ, -R7 ;  /* 0x000000ffff0e7224 */ /* 0x000fc800078e0a07 */
[----:B0-----:R-:W-:Y:S01]  /*0150*/  IMAD R14, R14, R5, UR4 ;  /* 0x000000040e0e7e24 */ /* 0x001fe2000f8e0205 */
[----:B------:R-:W-:Y:S06]  /*0160*/  BRA `(.L_x_407) ;  /* 0x0000000000547947 */ /* 0x000fec0003800000 */
.L_x_406:
        /* <DEDUP_REMOVED lines=21> */
.L_x_407:
        /* <DEDUP_REMOVED lines=102> */
.L_x_409:
        /* <DEDUP_REMOVED lines=10> */
.L_x_417:
        /* <DEDUP_REMOVED lines=18> */
.L_x_416:
        /* <DEDUP_REMOVED lines=51> */
.L_x_412:
[----:B------:R-:W-:Y:S05]  /*0e10*/  BSYNC B1 ;  /* 0x0000000000017941 */ /* 0x000fea0003800000 */
.L_x_411:
        /* <DEDUP_REMOVED lines=19> */
.L_x_415:
        /* <DEDUP_REMOVED lines=24> */
.L_x_414:
[----:B------:R-:W-:Y:S05]  /*10d0*/  BSYNC B1 ;  /* 0x0000000000017941 */ /* 0x000fea0003800000 */
.L_x_413:
[----:B------:R-:W-:-:S04]  /*10e0*/  IADD3 R39, P2, R39, 0x1, RZ ;  /* 0x0000000127277810 */ /* 0x000fc80007f5e0ff */
[----:B------:R-:W-:Y:S01]  /*10f0*/  IADD3.X R41, RZ, R41, RZ, P2, !PT ;  /* 0x00000029ff297210 */ /* 0x000fe200017fe4ff */
[----:B------:R-:W-:Y:S08]  /*1100*/  @!P1 BRA `(.L_x_416) ;  /* 0xfffffff800749947 */ /* 0x000ff0000383ffff */
[----:B------:R-:W-:Y:S05]  /*1110*/  BSYNC B0 ;  /* 0x0000000000007941 */ /* 0x000fea0003800000 */
.L_x_410:
        /* <DEDUP_REMOVED lines=10> */
.L_x_408:
[----:B------:R-:W-:Y:S01]  /*11c0*/  STG.E.U16 desc[UR6][R18.64], RZ ;  /* 0x000000ff12007986 */ /* 0x000fe2000c101506 */
[----:B------:R-:W-:Y:S05]  /*11d0*/  EXIT ;  /* 0x000000000000794d */ /* 0x000fea0003800000 */
        .weak           $__internal_18_$__cuda_sm20_div_s64
        .type           $__internal_18_$__cuda_sm20_div_s64,@function
        .size           $__internal_18_$__cuda_sm20_div_s64,(.L_x_860 - $__internal_18_$__cuda_sm20_div_s64)
$__internal_18_$__cuda_sm20_div_s64:
        /* <DEDUP_REMOVED lines=68> */
[----:B------:R-:W-:Y:S06]  /*1620*/  RET.REL.NODEC R4 `(_ZN2at6native49_GLOBAL__N__09e94e3a_16_AveragePool3d_cu_a8eae74c29avg_pool3d_cuda_update_outputILi4EN3c108BFloat16EfEEvNS_27GenericPackedTensorAccessorIKT0_Lm4ENS_16DefaultPtrTraitsElEENS5_IS6_Lm4ES8_lEEiiiiiiiibii) ;  /* 0xffffffe804747950 */ /* 0x000fec0003c3ffff */
.L_x_418:
        /* <DEDUP_REMOVED lines=13> */
.L_x_860:


//--------------------- .text._ZN2at6native49_GLOBAL__N__09e94e3a_16_AveragePool3d_cu_a8eae74c29avg_pool3d_cuda_update_outputILi3EN3c108BFloat16EfEEvNS_27GenericPackedTensorAccessorIKT0_Lm4ENS_16DefaultPtrTraitsElEENS5_IS6_Lm4ES8_lEEiiiiiiiibii --------------------------
	.section	.text._ZN2at6native49_GLOBAL__N__09e94e3a_16_AveragePool3d_cu_a8eae74c29avg_pool3d_cuda_update_outputILi3EN3c108BFloat16EfEEvNS_27GenericPackedTensorAccessorIKT0_Lm4ENS_16DefaultPtrTraitsElEENS5_IS6_Lm4ES8_lEEiiiiiiiibii,"ax",@progbits
	.align	128
.text._ZN2at6native49_GLOBAL__N__09e94e3a_16_AveragePool3d_cu_a8eae74c29avg_pool3d_cuda_update_outputILi3EN3c108BFloat16EfEEvNS_27GenericPackedTensorAccessorIKT0_Lm4ENS_16DefaultPtrTraitsElEENS5_IS6_Lm4ES8_lEEiiiiiiiibii:
        .type           _ZN2at6native49_GLOBAL__N__09e94e3a_16_AveragePool3d_cu_a8eae74c29avg_pool3d_cuda_update_outputILi3EN3c108BFloat16EfEEvNS_27GenericPackedTensorAccessorIKT0_Lm4ENS_16DefaultPtrTraitsElEENS5_IS6_Lm4ES8_lEEiiiiiiiibii,@function
        .size           _ZN2at6native49_GLOBAL__N__09e94e3a_16_AveragePool3d_cu_a8eae74c29avg_pool3d_cuda_update_outputILi3EN3c108BFloat16EfEEvNS_27GenericPackedTensorAccessorIKT0_Lm4ENS_16DefaultPtrTraitsElEENS5_IS6_Lm4ES8_lEEiiiiiiiibii,(.L_x_862 - _ZN2at6native49_GLOBAL__N__09e94e3a_16_AveragePool3d_cu_a8eae74c29avg_pool3d_cuda_update_outputILi3EN3c108BFloat16EfEEvNS_27GenericPackedTensorAccessorIKT0_Lm4ENS_16DefaultPtrTraitsElEENS5_IS6_Lm4ES8_lEEiiiiiiiibii)
        .other          _ZN2at6native49_GLOBAL__N__09e94e3a_16_AveragePool3d_cu_a8eae74c29avg_pool3d_cuda_update_outputILi3EN3c108BFloat16EfEEvNS_27GenericPackedTensorAccessorIKT0_Lm4ENS_16DefaultPtrTraitsElEENS5_IS6_Lm4ES8_lEEiiiiiiiibii,@"STO_CUDA_ENTRY STV_DEFAULT"
_ZN2at6native49_GLOBAL__N__09e94e3a_16_AveragePool3d_cu_a8eae74c29avg_pool3d_cuda_update_outputILi3EN3c108BFloat16EfEEvNS_27GenericPackedTensorAccessorIKT0_Lm4ENS_16DefaultPtrTraitsElEENS5_IS6_Lm4ES8_lEEiiiiiiiibii:
        /* <DEDUP_REMOVED lines=18> */
[----:B------:R-:W-:Y:S05]  /*0120*/  CALL.REL.NOINC `($__internal_19_$__cuda_sm20_div_s64) ;  /* 0x00000010002c7944 */ /* 0x000fea0003c00000 */
[----:B------:R-:W0:Y:S01]  /*0130*/  LDC R5, c[0x0][0x268] ;  /* 0x00009a00ff057b82 */ /* 0x000e220000000800 */
[----:B------:R-:W-:-:S04]  /*0140*/  IMAD.MOV R14, RZ, RZ, -R7 ;  /* 0x000000ffff0e7224 */ /* 0x000fc800078e0a07 */
[----:B0-----:R-:W-:Y:S01]  /*0150*/  IMAD R14, R14, R5, UR4 ;  /* 0x000000040e0e7e24 */ /* 0x001fe2000f8e0205 */
[----:B------:R-:W-:Y:S06]  /*0160*/  BRA `(.L_x_420) ;  /* 0x0000000000547947 */ /* 0x000fec0003800000 */
.L_x_419:
        /* <DEDUP_REMOVED lines=21> */
.L_x_420:
        /* <DEDUP_REMOVED lines=102> */
.L_x_422:
        /* <DEDUP_REMOVED lines=10> */
.L_x_430:
        /* <DEDUP_REMOVED lines=18> */
.L_x_429:
        /* <DEDUP_REMOVED lines=51> */
.L_x_425:
[----:B------:R-:W-:Y:S05]  /*0e10*/  BSYNC B1 ;  /* 0x0000000000017941 */ /* 0x000fea0003800000 */
.L_x_424:
        /* <DEDUP_REMOVED lines=19> */
.L_x_428:
        /* <DEDUP_REMOVED lines=24> */
.L_x_427:
[----:B------:R-:W-:Y:S05]  /*10d0*/  BSYNC B1 ;  /* 0x0000000000017941 */ /* 0x000fea0003800000 */
.L_x_426:
[----:B------:R-:W-:-:S04]  /*10e0*/  IADD3 R39, P2, R39, 0x1, RZ ;  /* 0x0000000127277810 */ /* 0x000fc80007f5e0ff */
[----:B------:R-:W-:Y:S01]  /*10f0*/  IADD3.X R41, RZ, R41, RZ, P2, !PT ;  /* 0x00000029ff297210 */ /* 0x000fe200017fe4ff */
[----:B------:R-:W-:Y:S08]  /*1100*/  @!P1 BRA `(.L_x_429) ;  /* 0xfffffff800749947 */ /* 0x000ff0000383ffff */
[----:B------:R-:W-:Y:S05]  /*1110*/  BSYNC B0 ;  /* 0x0000000000007941 */ /* 0x000fea0003800000 */
.L_x_423:
        /* <DEDUP_REMOVED lines=10> */
.L_x_421:
[----:B------:R-:W-:Y:S01]  /*11c0*/  STG.E.U16 desc[UR6][R18.64], RZ ;  /* 0x000000ff12007986 */ /* 0x000fe2000c101506 */
[----:B------:R-:W-:Y:S05]  /*11d0*/  EXIT ;  /* 0x000000000000794d */ /* 0x000fea0003800000 */
        .weak           $__internal_19_$__cuda_sm20_div_s64
        .type           $__internal_19_$__cuda_sm20_div_s64,@function
        .size           $__internal_19_$__cuda_sm20_div_s64,(.L_x_862 - $__internal_19_$__cuda_sm20_div_s64)
$__internal_19_$__cuda_sm20_div_s64:
        /* <DEDUP_REMOVED lines=68> */
[----:B------:R-:W-:Y:S06]  /*1620*/  RET.REL.NODEC R4 `(_ZN2at6native49_GLOBAL__N__09e94e3a_16_AveragePool3d_cu_a8eae74c29avg_pool3d_cuda_update_outputILi3EN3c108BFloat16EfEEvNS_27GenericPackedTensorAccessorIKT0_Lm4ENS_16DefaultPtrTraitsElEENS5_IS6_Lm4ES8_lEEiiiiiiiibii) ;  /* 0xffffffe804747950 */ /* 0x000fec0003c3ffff */
.L_x_431:
        /* <DEDUP_REMOVED lines=13> */
.L_x_862:


//--------------------- .text._ZN2at6native49_GLOBAL__N__09e94e3a_16_AveragePool3d_cu_a8eae74c29avg_pool3d_cuda_update_outputILi2EN3c108BFloat16EfEEvNS_27GenericPackedTensorAccessorIKT0_Lm4ENS_16DefaultPtrTraitsElEENS5_IS6_Lm4ES8_lEEiiiiiiiibii --------------------------
	.section	.text._ZN2at6native49_GLOBAL__N__09e94e3a_16_AveragePool3d_cu_a8eae74c29avg_pool3d_cuda_update_outputILi2EN3c108BFloat16EfEEvNS_27GenericPackedTensorAccessorIKT0_Lm4ENS_16DefaultPtrTraitsElEENS5_IS6_Lm4ES8_lEEiiiiiiiibii,"ax",@progbits
	.align	128
.text._ZN2at6native49_GLOBAL__N__09e94e3a_16_AveragePool3d_cu_a8eae74c29avg_pool3d_cuda_update_outputILi2EN3c108BFloat16EfEEvNS_27GenericPackedTensorAccessorIKT0_Lm4ENS_16DefaultPtrTraitsElEENS5_IS6_Lm4ES8_lEEiiiiiiiibii:
        .type           _ZN2at6native49_GLOBAL__N__09e94e3a_16_AveragePool3d_cu_a8eae74c29avg_pool3d_cuda_update_outputILi2EN3c108BFloat16EfEEvNS_27GenericPackedTensorAccessorIKT0_Lm4ENS_16DefaultPtrTraitsElEENS5_IS6_Lm4ES8_lEEiiiiiiiibii,@function
        .size           _ZN2at6native49_GLOBAL__N__09e94e3a_16_AveragePool3d_cu_a8eae74c29avg_pool3d_cuda_update_outputILi2EN3c108BFloat16EfEEvNS_27GenericPackedTensorAccessorIKT0_Lm4ENS_16DefaultPtrTraitsElEENS5_IS6_Lm4ES8_lEEiiiiiiiibii,(.L_x_864 - _ZN2at6native49_GLOBAL__N__09e94e3a_16_AveragePool3d_cu_a8eae74c29avg_pool3d_cuda_update_outputILi2EN3c108BFloat16EfEEvNS_27GenericPackedTensorAccessorIKT0_Lm4ENS_16DefaultPtrTraitsElEENS5_IS6_Lm4ES8_lEEiiiiiiiibii)
        .other          _ZN2at6native49_GLOBAL__N__09e94e3a_16_AveragePool3d_cu_a8eae74c29avg_pool3d_cuda_update_outputILi2EN3c108BFloat16EfEEvNS_27GenericPackedTensorAccessorIKT0_Lm4ENS_16DefaultPtrTraitsElEENS5_IS6_Lm4ES8_lEEiiiiiiiibii,@"STO_CUDA_ENTRY STV_DEFAULT"
_ZN2at6native49_GLOBAL__N__09e94e3a_16_AveragePool3d_cu_a8eae74c29avg_pool3d_cuda_update_outputILi2EN3c108BFloat16EfEEvNS_27GenericPackedTensorAccessorIKT0_Lm4ENS_16DefaultPtrTraitsElEENS5_IS6_Lm4ES8_lEEiiiiiiiibii:
        /* <DEDUP_REMOVED lines=18> */
[----:B------:R-:W-:Y:S05]  /*0120*/  CALL.REL.NOINC `($__internal_20_$__cuda_sm20_div_s64) ;  /* 0x00000010002c7944 */ /* 0x000fea0003c00000 */
[----:B------:R-:W0:Y:S01]  /*0130*/  LDC R5, c[0x0][0x268] ;  /* 0x00009a00ff057b82 */ /* 0x000e220000000800 */
[----:B------:R-:W-:-:S04]  /*0140*/  IMAD.MOV R14, RZ, RZ, -R7 ;  /* 0x000000ffff0e7224 */ /* 0x000fc800078e0a07 */
[----:B0-----:R-:W-:Y:S01]  /*0150*/  IMAD R14, R14, R5, UR4 ;  /* 0x000000040e0e7e24 */ /* 0x001fe2000f8e0205 */
[----:B------:R-:W-:Y:S06]  /*0160*/  BRA `(.L_x_433) ;  /* 0x0000000000547947 */ /* 0x000fec0003800000 */
.L_x_432:
        /* <DEDUP_REMOVED lines=21> */
.L_x_433:
        /* <DEDUP_REMOVED lines=102> */
.L_x_435:
        /* <DEDUP_REMOVED lines=10> */
.L_x_443:
        /* <DEDUP_REMOVED lines=18> */
.L_x_442:
        /* <DEDUP_REMOVED lines=51> */
.L_x_438:
[----:B------:R-:W-:Y:S05]  /*0e10*/  BSYNC B1 ;  /* 0x0000000000017941 */ /* 0x000fea0003800000 */
.L_x_437:
        /* <DEDUP_REMOVED lines=19> */
.L_x_441:
        /* <DEDUP_REMOVED lines=24> */
.L_x_440:
[----:B------:R-:W-:Y:S05]  /*10d0*/  BSYNC B1 ;  /* 0x0000000000017941 */ /* 0x000fea0003800000 */
.L_x_439:
[----:B------:R-:W-:-:S04]  /*10e0*/  IADD3 R39, P2, R39, 0x1, RZ ;  /* 0x0000000127277810 */ /* 0x000fc80007f5e0ff */
[----:B------:R-:W-:Y:S01]  /*10f0*/  IADD3.X R41, RZ, R41, RZ, P2, !PT ;  /* 0x00000029ff297210 */ /* 0x000fe200017fe4ff */
[----:B------:R-:W-:Y:S08]  /*1100*/  @!P1 BRA `(.L_x_442) ;  /* 0xfffffff800749947 */ /* 0x000ff0000383ffff */
[----:B------:R-:W-:Y:S05]  /*1110*/  BSYNC B0 ;  /* 0x0000000000007941 */ /* 0x000fea0003800000 */
.L_x_436:
        /* <DEDUP_REMOVED lines=10> */
.L_x_434:
[----:B------:R-:W-:Y:S01]  /*11c0*/  STG.E.U16 desc[UR6][R18.64], RZ ;  /* 0x000000ff12007986 */ /* 0x000fe2000c101506 */
[----:B------:R-:W-:Y:S05]  /*11d0*/  EXIT ;  /* 0x000000000000794d */ /* 0x000fea0003800000 */
        .weak           $__internal_20_$__cuda_sm20_div_s64
        .type           $__internal_20_$__cuda_sm20_div_s64,@function
        .size           $__internal_20_$__cuda_sm20_div_s64,(.L_x_864 - $__internal_20_$__cuda_sm20_div_s64)
$__internal_20_$__cuda_sm20_div_s64:
        /* <DEDUP_REMOVED lines=68> */
[----:B------:R-:W-:Y:S06]  /*1620*/  RET.REL.NODEC R4 `(_ZN2at6native49_GLOBAL__N__09e94e3a_16_AveragePool3d_cu_a8eae74c29avg_pool3d_cuda_update_outputILi2EN3c108BFloat16EfEEvNS_27GenericPackedTensorAccessorIKT0_Lm4ENS_16DefaultPtrTraitsElEENS5_IS6_Lm4ES8_lEEiiiiiiiibii) ;  /* 0xffffffe804747950 */ /* 0x000fec0003c3ffff */
.L_x_444:
        /* <DEDUP_REMOVED lines=13> */
.L_x_864:


//--------------------- .text._ZN2at6native49_GLOBAL__N__09e94e3a_16_AveragePool3d_cu_a8eae74c29avg_pool3d_cuda_update_outputILi1EN3c108BFloat16EfEEvNS_27GenericPackedTensorAccessorIKT0_Lm4ENS_16DefaultPtrTraitsElEENS5_IS6_Lm4ES8_lEEiiiiiiiibii --------------------------
	.section	.text._ZN2at6native49_GLOBAL__N__09e94e3a_16_AveragePool3d_cu_a8eae74c29avg_pool3d_cuda_update_outputILi1EN3c108BFloat16EfEEvNS_27GenericPackedTensorAccessorIKT0_Lm4ENS_16DefaultPtrTraitsElEENS5_IS6_Lm4ES8_lEEiiiiiiiibii,"ax",@progbits
	.align	128
.text._ZN2at6native49_GLOBAL__N__09e94e3a_16_AveragePool3d_cu_a8eae74c29avg_pool3d_cuda_update_outputILi1EN3c108BFloat16EfEEvNS_27GenericPackedTensorAccessorIKT0_Lm4ENS_16DefaultPtrTraitsElEENS5_IS6_Lm4ES8_lEEiiiiiiiibii:
        .type           _ZN2at6native49_GLOBAL__N__09e94e3a_16_AveragePool3d_cu_a8eae74c29avg_pool3d_cuda_update_outputILi1EN3c108BFloat16EfEEvNS_27GenericPackedTensorAccessorIKT0_Lm4ENS_16DefaultPtrTraitsElEENS5_IS6_Lm4ES8_lEEiiiiiiiibii,@function
        .size           _ZN2at6native49_GLOBAL__N__09e94e3a_16_AveragePool3d_cu_a8eae74c29avg_pool3d_cuda_update_outputILi1EN3c108BFloat16EfEEvNS_27GenericPackedTensorAccessorIKT0_Lm4ENS_16DefaultPtrTraitsElEENS5_IS6_Lm4ES8_lEEiiiiiiiibii,(.L_x_866 - _ZN2at6native49_GLOBAL__N__09e94e3a_16_AveragePool3d_cu_a8eae74c29avg_pool3d_cuda_update_outputILi1EN3c108BFloat16EfEEvNS_27GenericPackedTensorAccessorIKT0_Lm4ENS_16DefaultPtrTraitsElEENS5_IS6_Lm4ES8_lEEiiiiiiiibii)
        .other          _ZN2at6native49_GLOBAL__N__09e94e3a_16_AveragePool3d_cu_a8eae74c29avg_pool3d_cuda_update_outputILi1EN3c108BFloat16EfEEvNS_27GenericPackedTensorAccessorIKT0_Lm4ENS_16DefaultPtrTraitsElEENS5_IS6_Lm4ES8_lEEiiiiiiiibii,@"STO_CUDA_ENTRY STV_DEFAULT"
_ZN2at6native49_GLOBAL__N__09e94e3a_16_AveragePool3d_cu_a8eae74c29avg_pool3d_cuda_update_outputILi1EN3c108BFloat16EfEEvNS_27GenericPackedTensorAccessorIKT0_Lm4ENS_16DefaultPtrTraitsElEENS5_IS6_Lm4ES8_lEEiiiiiiiibii:
        /* <DEDUP_REMOVED lines=18> */
[----:B------:R-:W-:Y:S05]  /*0120*/  CALL.REL.NOINC `($__internal_21_$__cuda_sm20_div_s64) ;  /* 0x00000010002c7944 */ /* 0x000fea0003c00000 */
[----:B------:R-:W0:Y:S01]  /*0130*/  LDC R5, c[0x0][0x268] ;  /* 0x00009a00ff057b82 */ /* 0x000e220000000800 */
[----:B------:R-:W-:-:S04]  /*0140*/  IMAD.MOV R14, RZ, RZ, -R7 ;  /* 0x000000ffff0e7224 */ /* 0x000fc800078e0a07 */
[----:B0-----:R-:W-:Y:S01]  /*0150*/  IMAD R14, R14, R5, UR4 ;  /* 0x000000040e0e7e24 */ /* 0x001fe2000f8e0205 */
[----:B------:R-:W-:Y:S06]  /*0160*/  BRA `(.L_x_446) ;  /* 0x0000000000547947 */ /* 0x000fec0003800000 */
.L_x_445:
        /* <DEDUP_REMOVED lines=21> */
.L_x_446:
        /* <DEDUP_REMOVED lines=102> */
.L_x_448:
        /* <DEDUP_REMOVED lines=10> */
.L_x_456:
        /* <DEDUP_REMOVED lines=18> */
.L_x_455:
        /* <DEDUP_REMOVED lines=51> */
.L_x_451:
[----:B------:R-:W-:Y:S05]  /*0e10*/  BSYNC B1 ;  /* 0x0000000000017941 */ /* 0x000fea0003800000 */
.L_x_450:
        /* <DEDUP_REMOVED lines=19> */
.L_x_454:
        /* <DEDUP_REMOVED lines=24> */
.L_x_453:
[----:B------:R-:W-:Y:S05]  /*10d0*/  BSYNC B1 ;  /* 0x0000000000017941 */ /* 0x000fea0003800000 */
.L_x_452:
[----:B------:R-:W-:-:S04]  /*10e0*/  IADD3 R39, P2, R39, 0x1, RZ ;  /* 0x0000000127277810 */ /* 0x000fc80007f5e0ff */
[----:B------:R-:W-:Y:S01]  /*10f0*/  IADD3.X R41, RZ, R41, RZ, P2, !PT ;  /* 0x00000029ff297210 */ /* 0x000fe200017fe4ff */
[----:B------:R-:W-:Y:S08]  /*1100*/  @!P1 BRA `(.L_x_455) ;  /* 0xfffffff800749947 */ /* 0x000ff0000383ffff */
[----:B------:R-:W-:Y:S05]  /*1110*/  BSYNC B0 ;  /* 0x0000000000007941 */ /* 0x000fea0003800000 */
.L_x_449:
        /* <DEDUP_REMOVED lines=10> */
.L_x_447:
[----:B------:R-:W-:Y:S01]  /*11c0*/  STG.E.U16 desc[UR6][R18.64], RZ ;  /* 0x000000ff12007986 */ /* 0x000fe2000c101506 */
[----:B------:R-:W-:Y:S05]  /*11d0*/  EXIT ;  /* 0x000000000000794d */ /* 0x000fea0003800000 */
        .weak           $__internal_21_$__cuda_sm20_div_s64
        .type           $__internal_21_$__cuda_sm20_div_s64,@function
        .size           $__internal_21_$__cuda_sm20_div_s64,(.L_x_866 - $__internal_21_$__cuda_sm20_div_s64)
$__internal_21_$__cuda_sm20_div_s64:
        /* <DEDUP_REMOVED lines=68> */
[----:B------:R-:W-:Y:S06]  /*1620*/  RET.REL.NODEC R4 `(_ZN2at6native49_GLOBAL__N__09e94e3a_16_AveragePool3d_cu_a8eae74c29avg_pool3d_cuda_update_outputILi1EN3c108BFloat16EfEEvNS_27GenericPackedTensorAccessorIKT0_Lm4ENS_16DefaultPtrTraitsElEENS5_IS6_Lm4ES8_lEEiiiiiiiibii) ;  /* 0xffffffe804747950 */ /* 0x000fec0003c3ffff */
.L_x_457:
        /* <DEDUP_REMOVED lines=13> */
.L_x_866:


//--------------------- .text._ZN2at6native49_GLOBAL__N__09e94e3a_16_AveragePool3d_cu_a8eae74c29avg_pool3d_cuda_update_outputIN3c104HalfEfEEvNS_27GenericPackedTensorAccessorIKT_Lm4ENS_16DefaultPtrTraitsElEENS5_IS6_Lm4ES8_lEEiiiiiiiiibii --------------------------
	.section	.text._ZN2at6native49_GLOBAL__N__09e94e3a_16_AveragePool3d_cu_a8eae74c29avg_pool3d_cuda_update_outputIN3c104HalfEfEEvNS_27GenericPackedTensorAccessorIKT_Lm4ENS_16DefaultPtrTraitsElEENS5_IS6_Lm4ES8_lEEiiiiiiiiibii,"ax",@progbits
	.align	128
.text._ZN2at6native49_GLOBAL__N__09e94e3a_16_AveragePool3d_cu_a8eae74c29avg_pool3d_cuda_update_outputIN3c104HalfEfEEvNS_27GenericPackedTensorAccessorIKT_Lm4ENS_16DefaultPtrTraitsElEENS5_IS6_Lm4ES8_lEEiiiiiiiiibii:
        .type           _ZN2at6native49_GLOBAL__N__09e94e3a_16_AveragePool3d_cu_a8eae74c29avg_pool3d_cuda_update_outputIN3c104HalfEfEEvNS_27GenericPackedTensorAccessorIKT_Lm4ENS_16DefaultPtrTraitsElEENS5_IS6_Lm4ES8_lEEiiiiiiiiibii,@function
        .size           _ZN2at6native49_GLOBAL__N__09e94e3a_16_AveragePool3d_cu_a8eae74c29avg_pool3d_cuda_update_outputIN3c104HalfEfEEvNS_27GenericPackedTensorAccessorIKT_Lm4ENS_16DefaultPtrTraitsElEENS5_IS6_Lm4ES8_lEEiiiiiiiiibii,(.L_x_868 - _ZN2at6native49_GLOBAL__N__09e94e3a_16_AveragePool3d_cu_a8eae74c29avg_pool3d_cuda_update_outputIN3c104HalfEfEEvNS_27GenericPackedTensorAccessorIKT_Lm4ENS_16DefaultPtrTraitsElEENS5_IS6_Lm4ES8_lEEiiiiiiiiibii)
        .other          _ZN2at6native49_GLOBAL__N__09e94e3a_16_AveragePool3d_cu_a8eae74c29avg_pool3d_cuda_update_outputIN3c104HalfEfEEvNS_27GenericPackedTensorAccessorIKT_Lm4ENS_16DefaultPtrTraitsElEENS5_IS6_Lm4ES8_lEEiiiiiiiiibii,@"STO_CUDA_ENTRY STV_DEFAULT"
_ZN2at6native49_GLOBAL__N__09e94e3a_16_AveragePool3d_cu_a8eae74c29avg_pool3d_cuda_update_outputIN3c104HalfEfEEvNS_27GenericPackedTensorAccessorIKT_Lm4ENS_16DefaultPtrTraitsElEENS5_IS6_Lm4ES8_lEEiiiiiiiiibii:
        /* <DEDUP_REMOVED lines=14> */
[----:B------:R-:W-:Y:S01]  /*00e0*/  MOV R37, UR6 ;  /* 0x0000000600257c02 */ /* 0x000fe20008000f00 */
[----:B--2---:R-:W-:Y:S01]  /*00f0*/  IMAD R0, R0, UR5, R5 ;  /* 0x0000000500007c24 */ /* 0x004fe2000f8e0205 */
[----:B------:R-:W-:Y:S06]  /*0100*/  @!P0 BRA `(.L_x_458) ;  /* 0x00000000001c8947 */ /* 0x000fec0003800000 */
[----:B------:R-:W-:-:S07]  /*0110*/  MOV R8, 0x130 ;  /* 0x0000013000087802 */ /* 0x000fce0000000f00 */
[----:B------:R-:W-:Y:S05]  /*0120*/  CALL.REL.NOINC `($__internal_22_$__cuda_sm20_div_s64) ;  /* 0x0000001000387944 */ /* 0x000fea0003c00000 */
[----:B------:R-:W0:Y:S01]  /*0130*/  LDC R4, c[0x0][0x268] ;  /* 0x00009a00ff047b82 */ /* 0x000e220000000800 */
[----:B------:R-:W-:Y:S01]  /*0140*/  IADD3 R13, -R3, RZ, RZ ;  /* 0x000000ff030d7210 */ /* 0x000fe20007ffe1ff */
[----:B------:R-:W-:-:S04]  /*0150*/  IMAD.MOV.U32 R9, RZ, RZ, R3 ;  /* 0x000000ffff097224 */ /* 0x000fc800078e0003 */
[----:B0-----:R-:W-:Y:S01]  /*0160*/  IMAD R13, R13, R4, UR4 ;  /* 0x000000040d0d7e24 */ /* 0x001fe2000f8e0204 */
[----:B------:R-:W-:Y:S06]  /*0170*/  BRA `(.L_x_459) ;  /* 0x0000000000547947 */ /* 0x000fec0003800000 */
.L_x_458:
        /* <DEDUP_REMOVED lines=21> */
.L_x_459:
        /* <DEDUP_REMOVED lines=103> */
.L_x_461:
        /* <DEDUP_REMOVED lines=11> */
.L_x_469:
        /* <DEDUP_REMOVED lines=18> */
.L_x_468:
        /* <DEDUP_REMOVED lines=23> */
[----:B------:R-:W-:Y:S02]  /*0c80*/  ISETP.NE.AND P2, PT, R38, 0x1, PT ;  /* 0x000000012600780c */ /* 0x000fe40003f45270 */
[----:B------:R-:W-:Y:S01]  /*0c90*/  IADD3 R44, R4, 0x1, RZ ;  /* 0x00000001042c7810 */ /* 0x000fe20007ffe0ff */
[----:B--2---:R-:W-:-:S05]  /*0ca0*/  HADD2.F32 R35, -RZ, R32.H0_H0 ;  /* 0x20000020ff237230 */ /* 0x004fca0000004100 */
[----:B------:R-:W-:-:S05]  /*0cb0*/  FADD.FTZ R42, R42, R35 ;  /* 0x000000232a2a7221 */ /* 0x000fca0000010000 */
[----:B------:R-:W-:Y:S05]  /*0cc0*/  @!P2 BRA `(.L_x_464) ;  /* 0x00000000005ca947 */ /* 0x000fea0003800000 */
[----:B------:R-:W-:Y:S02]  /*0cd0*/  SHF.R.S32.HI R33, RZ, 0x1f, R44 ;  /* 0x0000001fff217819 */ /* 0x000fe4000001142c */
[----:B------:R-:W-:-:S03]  /*0ce0*/  ISETP.NE.AND P2, PT, R38, 0x2, PT ;  /* 0x000000022600780c */ /* 0x000fc60003f45270 */
[----:B------:R-:W-:-:S04]  /*0cf0*/  IMAD R32, R33, R26, RZ ;  /* 0x0000001a21207224 */ /* 0x000fc800078e02ff */
[C---:B------:R-:W-:Y:S02]  /*0d00*/  IMAD R35, R44.reuse, R27, R32 ;  /* 0x0000001b2c237224 */ /* 0x040fe400078e0220 */
[----:B------:R-:W-:-:S04]  /*0d10*/  IMAD.WIDE.U32 R32, R44, R26, R30 ;  /* 0x0000001a2c207225 */ /* 0x000fc800078e001e */
[----:B------:R-:W-:Y:S01]  /*0d20*/  IMAD.IADD R33, R33, 0x1, R35 ;  /* 0x0000000121217824 */ /* 0x000fe200078e0223 */
[----:B------:R-:W-:Y:S01]  /*0d30*/  LEA R34, P3, R32, R28, 0x1 ;  /* 0x0000001c20227211 */ /* 0x000fe200078608ff */
[----:B------:R-:W-:-:S03]  /*0d40*/  @P2 IMAD.WIDE.U32 R30, R10, R26, R30 ;  /* 0x0000001a0a1e2225 */ /* 0x000fc600078e001e */
[----:B------:R-:W-:Y:S02]  /*0d50*/  LEA.HI.X R35, R32, R29, R33, 0x1, P3 ;  /* 0x0000001d20237211 */ /* 0x000fe400018f0c21 */
[----:B------:R-:W-:Y:S02]  /*0d60*/  SHF.R.S32.HI R33, RZ, 0x1f, R10 ;  /* 0x0000001fff217819 */ /* 0x000fe4000001140a */
[----:B------:R-:W-:Y:S01]  /*0d70*/  @P2 LEA R28, P3, R30, R28, 0x1 ;  /* 0x0000001c1e1c2211 */ /* 0x000fe200078608ff */
[----:B------:R-:W2:Y:S02]  /*0d80*/  LDG.E.U16 R34, desc[UR6][R34.64] ;  /* 0x0000000622227981 */ /* 0x000ea4000c1e1500 */
[----:B------:R-:W-:-:S04]  /*0d90*/  @P2 IMAD R32, R33, R26, RZ ;  /* 0x0000001a21202224 */ /* 0x000fc800078e02ff */
[----:B------:R-:W-:-:S05]  /*0da0*/  @P2 IMAD R27, R10, R27, R32 ;  /* 0x0000001b0a1b2224 */ /* 0x000fca00078e0220 */
[----:B------:R-:W-:-:S04]  /*0db0*/  @P2 IADD3 R26, R31, R27, RZ ;  /* 0x0000001b1f1a2210 */ /* 0x000fc80007ffe0ff */
[----:B------:R-:W-:-:S05]  /*0dc0*/  @P2 LEA.HI.X R29, R30, R29, R26, 0x1, P3 ;  /* 0x0000001d1e1d2211 */ /* 0x000fca00018f0c1a */
[----:B------:R-:W3:Y:S01]  /*0dd0*/  @P2 LDG.E.U16 R28, desc[UR6][R28.64] ;  /* 0x000000061c1c2981 */ /* 0x000ee2000c1e1500 */
[----:B------:R-:W-:Y:S01]  /*0de0*/  IMAD.MOV.U32 R44, RZ, RZ, R10 ;  /* 0x000000ffff2c7224 */ /* 0x000fe200078e000a */
[----:B------:R-:W-:Y:S01]  /*0df0*/  @P2 IADD3 R44, R4, 0x3, RZ ;  /* 0x00000003042c2810 */ /* 0x000fe20007ffe0ff */
[----:B--2---:R-:W-:-:S05]  /*0e00*/  HADD2.F32 R27, -RZ, R34.H0_H0 ;  /* 0x20000022ff1b7230 */ /* 0x004fca0000004100 */
[----:B------:R-:W-:Y:S01]  /*0e10*/  FADD.FTZ R42, R42, R27 ;  /* 0x0000001b2a2a7221 */ /* 0x000fe20000010000 */
[----:B---3--:R-:W-:-:S05]  /*0e20*/  @P2 HADD2.F32 R31, -RZ, R28.H0_H0 ;  /* 0x2000001cff1f2230 */ /* 0x008fca0000004100 */
[----:B------:R-:W-:-:S07]  /*0e30*/  @P2 FADD.FTZ R42, R42, R31 ;  /* 0x0000001f2a2a2221 */ /* 0x000fce0000010000 */
.L_x_464:
[----:B------:R-:W-:Y:S05]  /*0e40*/  BSYNC B1 ;  /* 0x0000000000017941 */ /* 0x000fea0003800000 */
.L_x_463:
[----:B------:R-:W-:Y:S04]  /*0e50*/  BSSY B1, `(.L_x_465) ;  /* 0x000002b000017945 */ /* 0x000fe80003800000 */
[----:B------:R-:W-:Y:S05]  /*0e60*/  @!P0 BRA `(.L_x_466) ;  /* 0x0000000000a48947 */ /* 0x000fea0003800000 */
[----:B------:R-:W-:Y:S01]  /*0e70*/  SHF.R.S32.HI R28, RZ, 0x1f, R44 ;  /* 0x0000001fff1c7819 */ /* 0x000fe2000001142c */
[-C--:B------:R-:W-:Y:S01]  /*0e80*/  IMAD R30, R41, R24.reuse, RZ ;  /* 0x00000018291e7224 */ /* 0x080fe200078e02ff */
[----:B------:R-:W-:Y:S01]  /*0e90*/  MOV R27, R43 ;  /* 0x0000002b001b7202 */ /* 0x000fe20000000f00 */
[----:B------:R-:W-:Y:S01]  /*0ea0*/  IMAD.MOV.U32 R26, RZ, RZ, R20 ;  /* 0x000000ffff1a7224 */ /* 0x000fe200078e0014 */
[----:B------:R-:W-:Y:S01]  /*0eb0*/  ULDC.64 UR8, c[0x0][0x250] ;  /* 0x0000940000087ab9 */ /* 0x000fe20000000a00 */
[C---:B------:R-:W-:Y:S01]  /*0ec0*/  IMAD R33, R39.reuse, R25, R30 ;  /* 0x0000001927217224 */ /* 0x040fe200078e021e */
[----:B------:R-:W-:Y:S01]  /*0ed0*/  ULDC.64 UR12, c[0x0][0x210] ;  /* 0x00008400000c7ab9 */ /* 0x000fe20000000a00 */
[----:B------:R-:W-:-:S04]  /*0ee0*/  IMAD.WIDE.U32 R26, R39, R24, R26 ;  /* 0x00000018271a7225 */ /* 0x000fc800078e001a */
[----:B------:R-:W-:Y:S02]  /*0ef0*/  IMAD R29, R28, UR8, RZ ;  /* 0x000000081c1d7c24 */ /* 0x000fe4000f8e02ff */
[----:B------:R-:W-:-:S04]  /*0f00*/  IMAD.WIDE.U32 R24, R44, UR8, RZ ;  /* 0x000000082c187c25 */ /* 0x000fc8000f8e00ff */
[----:B------:R-:W-:Y:S01]  /*0f10*/  IMAD R31, R44, UR9, R29 ;  /* 0x000000092c1f7c24 */ /* 0x000fe2000f8e021d */
[----:B------:R-:W-:Y:S01]  /*0f20*/  LEA R29, P2, R26, UR12, 0x1 ;  /* 0x0000000c1a1d7c11 */ /* 0x000fe2000f8408ff */
[----:B------:R-:W-:-:S03]  /*0f30*/  IMAD.IADD R27, R27, 0x1, R33 ;  /* 0x000000011b1b7824 */ /* 0x000fc600078e0221 */
[----:B------:R-:W-:Y:S02]  /*0f40*/  LEA R30, P3, R24, R29, 0x1 ;  /* 0x0000001d181e7211 */ /* 0x000fe400078608ff */
[----:B------:R-:W-:Y:S02]  /*0f50*/  LEA.HI.X R27, R26, UR13, R27, 0x1, P2 ;  /* 0x0000000d1a1b7c11 */ /* 0x000fe400090f0c1b */
[----:B------:R-:W-:-:S04]  /*0f60*/  IADD3 R25, R25, R31, RZ ;  /* 0x0000001f19197210 */ /* 0x000fc80007ffe0ff */
[----:B------:R-:W-:-:S07]  /*0f70*/  LEA.HI.X R25, R24, R27, R25, 0x1, P3 ;  /* 0x0000001b18197211 */ /* 0x000fce00018f0c19 */
.L_x_467:
[----:B------:R-:W-:Y:S02]  /*0f80*/  IADD3 R28, P2, R30, R8, RZ ;  /* 0x000000081e1c7210 */ /* 0x000fe40007f5e0ff */
[----:B------:R-:W-:-:S03]  /*0f90*/  MOV R31, R25 ;  /* 0x00000019001f7202 */ /* 0x000fc60000000f00 */
[--C-:B------:R-:W-:Y:S01]  /*0fa0*/  IMAD.X R29, R25, 0x1, R6.reuse, P2 ;  /* 0x00000001191d7824 */ /* 0x100fe200010e0606 */
[-C--:B------:R-:W-:Y:S01]  /*0fb0*/  IADD3 R26, P2, R28, R8.reuse, RZ ;  /* 0x000000081c1a7210 */ /* 0x080fe20007f5e0ff */
[----:B------:R-:W2:Y:S04]  /*0fc0*/  LDG.E.U16 R30, desc[UR6][R30.64] ;  /* 0x000000061e1e7981 */ /* 0x000ea8000c1e1500 */
[----:B------:R-:W-:Y:S01]  /*0fd0*/  IMAD.X R27, R29, 0x1, R6, P2 ;  /* 0x000000011d1b7824 */ /* 0x000fe200010e0606 */
[----:B------:R-:W-:Y:S01]  /*0fe0*/  IADD3 R24, P2, R26, R8, RZ ;  /* 0x000000081a187210 */ /* 0x000fe20007f5e0ff */
[----:B------:R-:W3:Y:S03]  /*0ff0*/  LDG.E.U16 R28, desc[UR6][R28.64] ;  /* 0x000000061c1c7981 */ /* 0x000ee6000c1e1500 */
[----:B------:R-:W-:Y:S01]  /*1000*/  IADD3.X R25, R27, R6, RZ, P2, !PT ;  /* 0x000000061b197210 */ /* 0x000fe200017fe4ff */
[----:B------:R-:W4:Y:S04]  /*1010*/  LDG.E.U16 R26, desc[UR6][R26.64] ;  /* 0x000000061a1a7981 */ /* 0x000f28000c1e1500 */
[----:B------:R0:W5:Y:S01]  /*1020*/  LDG.E.U16 R34, desc[UR6][R24.64] ;  /* 0x0000000618227981 */ /* 0x000162000c1e1500 */
[----:B------:R-:W-:-:S05]  /*1030*/  VIADD R44, R44, 0x4 ;  /* 0x000000042c2c7836 */ /* 0x000fca0000000000 */
[----:B------:R-:W-:Y:S01]  /*1040*/  ISETP.GE.AND P2, PT, R44, R5, PT ;  /* 0x000000052c00720c */ /* 0x000fe20003f46270 */
[----:B--2---:R-:W-:Y:S01]  /*1050*/  HADD2.F32 R33, -RZ, R30.H0_H0 ;  /* 0x2000001eff217230 */ /* 0x004fe20000004100 */
[----:B------:R-:W-:-:S04]  /*1060*/  IADD3 R30, P3, R24, R8, RZ ;  /* 0x00000008181e7210 */ /* 0x000fc80007f7e0ff */
[----:B------:R-:W-:Y:S01]  /*1070*/  FADD.FTZ R33, R33, R42 ;  /* 0x0000002a21217221 */ /* 0x000fe20000010000 */
[----:B---3--:R-:W-:Y:S01]  /*1080*/  HADD2.F32 R32, -RZ, R28.H0_H0 ;  /* 0x2000001cff207230 */ /* 0x008fe20000004100 */
[----:B0-----:R-:W-:Y:S01]  /*1090*/  IADD3.X R25, R25, R6, RZ, P3, !PT ;  /* 0x0000000619197210 */ /* 0x001fe20001ffe4ff */
[----:B----4-:R-:W-:-:S03]  /*10a0*/  HADD2.F32 R31, -RZ, R26.H0_H0 ;  /* 0x2000001aff1f7230 */ /* 0x010fc60000004100 */
[----:B------:R-:W-:Y:S01]  /*10b0*/  FADD.FTZ R32, R33, R32 ;  /* 0x0000002021207221 */ /* 0x000fe20000010000 */
[----:B-----5:R-:W-:-:S03]  /*10c0*/  HADD2.F32 R34, -RZ, R34.H0_H0 ;  /* 0x20000022ff227230 */ /* 0x020fc60000004100 */
[----:B------:R-:W-:-:S04]  /*10d0*/  FADD.FTZ R31, R32, R31 ;  /* 0x0000001f201f7221 */ /* 0x000fc80000010000 */
[----:B------:R-:W-:Y:S01]  /*10e0*/  FADD.FTZ R42, R31, R34 ;  /* 0x000000221f2a7221 */ /* 0x000fe20000010000 */
[----:B------:R-:W-:Y:S06]  /*10f0*/  @!P2 BRA `(.L_x_467) ;  /* 0xfffffffc00a0a947 */ /* 0x000fec000383ffff */
.L_x_466:
[----:B------:R-:W-:Y:S05]  /*1100*/  BSYNC B1 ;  /* 0x0000000000017941 */ /* 0x000fea0003800000 */
.L_x_465:
[----:B------:R-:W-:-:S05]  /*1110*/  IADD3 R39, P2, R39, 0x1, RZ ;  /* 0x0000000127277810 */ /* 0x000fca0007f5e0ff */
[----:B------:R-:W-:Y:S01]  /*1120*/  IMAD.X R41, RZ, RZ, R41, P2 ;  /* 0x000000ffff297224 */ /* 0x000fe200010e0629 */
[----:B------:R-:W-:Y:S07]  /*1130*/  @!P1 BRA `(.L_x_468) ;  /* 0xfffffff800749947 */ /* 0x000fee000383ffff */
[----:B------:R-:W-:Y:S05]  /*1140*/  BSYNC B0 ;  /* 0x0000000000007941 */ /* 0x000fea0003800000 */
.L_x_462:
[----:B------:R-:W-:Y:S02]  /*1150*/  IADD3 R7, R7, 0x1, RZ ;  /* 0x0000000107077810 */ /* 0x000fe40007ffe0ff */
[----:B------:R-:W-:Y:S02]  /*1160*/  IADD3 R11, P2, R11, 0x1, RZ ;  /* 0x000000010b0b7810 */ /* 0x000fe40007f5e0ff */
[----:B------:R-:W-:-:S03]  /*1170*/  ISETP.GE.AND P1, PT, R7, R2, PT ;  /* 0x000000020700720c */ /* 0x000fc60003f26270 */
[----:B------:R-:W-:-:S10]  /*1180*/  IMAD.X R36, RZ, RZ, R36, P2 ;  /* 0x000000ffff247224 */ /* 0x000fd400010e0624 */
[----:B------:R-:W-:Y:S05]  /*1190*/  @!P1 BRA `(.L_x_469) ;  /* 0xfffffff800149947 */ /* 0x000fea000383ffff */
[----:B------:R-:W0:Y:S02]  /*11a0*/  MUFU.RCP R37, R37 ;  /* 0x0000002500257308 */ /* 0x000e240000001000 */
[----:B0-----:R-:W-:-:S05]  /*11b0*/  FMUL.FTZ R42, R42, R37 ;  /* 0x000000252a2a7220 */ /* 0x001fca0000410000 */
[----:B------:R-:W-:-:S05]  /*11c0*/  F2FP.F16.F32.PACK_AB R42, RZ, R42 ;  /* 0x0000002aff2a723e */ /* 0x000fca00000000ff */
[----:B------:R-:W-:Y:S01]  /*11d0*/  STG.E.U16 desc[UR6][R18.64], R42 ;  /* 0x0000002a12007986 */ /* 0x000fe2000c101506 */
[----:B------:R-:W-:Y:S05]  /*11e0*/  EXIT ;  /* 0x000000000000794d */ /* 0x000fea0003800000 */
.L_x_460:
[----:B------:R-:W-:Y:S01]  /*11f0*/  STG.E.U16 desc[UR6][R18.64], RZ ;  /* 0x000000ff12007986 */ /* 0x000fe2000c101506 */
[----:B------:R-:W-:Y:S05]  /*1200*/  EXIT ;  /* 0x000000000000794d */ /* 0x000fea0003800000 */
        .weak           $__internal_22_$__cuda_sm20_div_s64
        .type           $__internal_22_$__cuda_sm20_div_s64,@function
        .size           $__internal_22_$__cuda_sm20_div_s64,(.L_x_868 - $__internal_22_$__cuda_sm20_div_s64)
$__internal_22_$__cuda_sm20_div_s64:
        /* <DEDUP_REMOVED lines=56> */
[----:B------:R-:W-:Y:S01]  /*1590*/  IMAD.MOV.U32 R9, RZ, RZ, 0x0 ;  /* 0x00000000ff097424 */ /* 0x000fe200078e00ff */
        /* <DEDUP_REMOVED lines=10> */
[----:B------:R-:W-:Y:S06]  /*1640*/  RET.REL.NODEC R8 `(_ZN2at6native49_GLOBAL__N__09e94e3a_16_AveragePool3d_cu_a8eae74c29avg_pool3d_cuda_update_outputIN3c104HalfEfEEvNS_27GenericPackedTensorAccessorIKT_Lm4ENS_16DefaultPtrTraitsElEENS5_IS6_Lm4ES8_lEEiiiiiiiiibii) ;  /* 0xffffffe8086c7950 */ /* 0x000fec0003c3ffff */
.L_x_470:
        /* <DEDUP_REMOVED lines=11> */
.L_x_868:


//--------------------- .text._ZN2at6native49_GLOBAL__N__09e94e3a_16_AveragePool3d_cu_a8eae74c29avg_pool3d_cuda_update_outputILi7EN3c104HalfEfEEvNS_27GenericPackedTensorAccessorIKT0_Lm4ENS_16DefaultPtrTraitsElEENS5_IS6_Lm4ES8_lEEiiiiiiiibii --------------------------
	.section	.text._ZN2at6native49_GLOBAL__N__09e94e3a_16_AveragePool3d_cu_a8eae74c29avg_pool3d_cuda_update_outputILi7EN3c104HalfEfEEvNS_27GenericPackedTensorAccessorIKT0_Lm4ENS_16DefaultPtrTraitsElEENS5_IS6_Lm4ES8_lEEiiiiiiiibii,"ax",@progbits
	.align	128
.text._ZN2at6native49_GLOBAL__N__09e94e3a_16_AveragePool3d_cu_a8eae74c29avg_pool3d_cuda_update_outputILi7EN3c104HalfEfEEvNS_27GenericPackedTensorAccessorIKT0_Lm4ENS_16DefaultPtrTraitsElEENS5_IS6_Lm4ES8_lEEiiiiiiiibii:
        .type           _ZN2at6native49_GLOBAL__N__09e94e3a_16_AveragePool3d_cu_a8eae74c29avg_pool3d_cuda_update_outputILi7EN3c104HalfEfEEvNS_27GenericPackedTensorAccessorIKT0_Lm4ENS_16DefaultPtrTraitsElEENS5_IS6_Lm4ES8_lEEiiiiiiiibii,@function
        .size           _ZN2at6native49_GLOBAL__N__09e94e3a_16_AveragePool3d_cu_a8eae74c29avg_pool3d_cuda_update_outputILi7EN3c104HalfEfEEvNS_27GenericPackedTensorAccessorIKT0_Lm4ENS_16DefaultPtrTraitsElEENS5_IS6_Lm4ES8_lEEiiiiiiiibii,(.L_x_870 - _ZN2at6native49_GLOBAL__N__09e94e3a_16_AveragePool3d_cu_a8eae74c29avg_pool3d_cuda_update_outputILi7EN3c104HalfEfEEvNS_27GenericPackedTensorAccessorIKT0_Lm4ENS_16DefaultPtrTraitsElEENS5_IS6_Lm4ES8_lEEiiiiiiiibii)
        .other          _ZN2at6native49_GLOBAL__N__09e94e3a_16_AveragePool3d_cu_a8eae74c29avg_pool3d_cuda_update_outputILi7EN3c104HalfEfEEvNS_27GenericPackedTensorAccessorIKT0_Lm4ENS_16DefaultPtrTraitsElEENS5_IS6_Lm4ES8_lEEiiiiiiiibii,@"STO_CUDA_ENTRY STV_DEFAULT"
_ZN2at6native49_GLOBAL__N__09e94e3a_16_AveragePool3d_cu_a8eae74c29avg_pool3d_cuda_update_outputILi7EN3c104HalfEfEEvNS_27GenericPackedTensorAccessorIKT0_Lm4ENS_16DefaultPtrTraitsElEENS5_IS6_Lm4ES8_lEEiiiiiiiibii:
        /* <DEDUP_REMOVED lines=18> */
[----:B------:R-:W-:Y:S05]  /*0120*/  CALL.REL.NOINC `($__internal_23_$__cuda_sm20_div_s64) ;  /* 0x00000010002c7944 */ /* 0x000fea0003c00000 */
[----:B------:R-:W0:Y:S01]  /*0130*/  LDC R5, c[0x0][0x268] ;  /* 0x00009a00ff057b82 */ /* 0x000e220000000800 */
[----:B------:R-:W-:-:S04]  /*0140*/  IMAD.MOV R14, RZ, RZ, -R7 ;  /* 0x000000ffff0e7224 */ /* 0x000fc800078e0a07 */
[----:B0-----:R-:W-:Y:S01]  /*0150*/  IMAD R14, R14, R5, UR4 ;  /* 0x000000040e0e7e24 */ /* 0x001fe2000f8e0205 */
[----:B------:R-:W-:Y:S06]  /*0160*/  BRA `(.L_x_472) ;  /* 0x0000000000547947 */ /* 0x000fec0003800000 */
.L_x_471:
        /* <DEDUP_REMOVED lines=21> */
.L_x_472:
        /* <DEDUP_REMOVED lines=102> */
.L_x_474:
        /* <DEDUP_REMOVED lines=10> */
.L_x_482:
        /* <DEDUP_REMOVED lines=18> */
.L_x_481:
        /* <DEDUP_REMOVED lines=51> */
.L_x_477:
[----:B------:R-:W-:Y:S05]  /*0e10*/  BSYNC B1 ;  /* 0x0000000000017941 */ /* 0x000fea0003800000 */
.L_x_476:
        /* <DEDUP_REMOVED lines=19> */
.L_x_480:
        /* <DEDUP_REMOVED lines=24> */
.L_x_479:
[----:B------:R-:W-:Y:S05]  /*10d0*/  BSYNC B1 ;  /* 0x0000000000017941 */ /* 0x000fea0003800000 */
.L_x_478:
[----:B------:R-:W-:-:S05]  /*10e0*/  IADD3 R39, P2, R39, 0x1, RZ ;  /* 0x0000000127277810 */ /* 0x000fca0007f5e0ff */
[----:B------:R-:W-:Y:S01]  /*10f0*/  IMAD.X R41, RZ, RZ, R41, P2 ;  /* 0x000000ffff297224 */ /* 0x000fe200010e0629 */
[----:B------:R-:W-:Y:S07]  /*1100*/  @!P1 BRA `(.L_x_481) ;  /* 0xfffffff800749947 */ /* 0x000fee000383ffff */
[----:B------:R-:W-:Y:S05]  /*1110*/  BSYNC B0 ;  /* 0x0000000000007941 */ /* 0x000fea0003800000 */
.L_x_475:
        /* <DEDUP_REMOVED lines=10> */
.L_x_473:
[----:B------:R-:W-:Y:S01]  /*11c0*/  STG.E.U16 desc[UR6][R18.64], RZ ;  /* 0x000000ff12007986 */ /* 0x000fe2000c101506 */
[----:B------:R-:W-:Y:S05]  /*11d0*/  EXIT ;  /* 0x000000000000794d */ /* 0x000fea0003800000 */
        .weak           $__internal_23_$__cuda_sm20_div_s64
        .type           $__internal_23_$__cuda_sm20_div_s64,@function
        .size           $__internal_23_$__cuda_sm20_div_s64,(.L_x_870 - $__internal_23_$__cuda_sm20_div_s64)
$__internal_23_$__cuda_sm20_div_s64:
        /* <DEDUP_REMOVED lines=48> */
[----:B------:R-:W-:-:S04]  /*14e0*/  ISETP.GE.U32.AND P0, PT, R15, R8, PT ;  /* 0x000000080f00720c */ /* 0x000fc80003f06070 */
[----:B------:R-:W-:Y:S02]  /*14f0*/  IADD3.X R17, RZ, ~R2, RZ, P2, !PT ;  /* 0x80000002ff117210 */ /* 0x000fe400017fe4ff */
[----:B------:R-:W-:Y:S02]  /*1500*/  IADD3 R11, P2, R15, -R8, RZ ;  /* 0x800000080f0b7210 */ /* 0x000fe40007f5e0ff */
[----:B------:R-:W-:Y:S02]  /*1510*/  ISETP.GE.U32.AND.EX P0, PT, R17, R9, PT, P0 ;  /* 0x000000091100720c */ /* 0x000fe40003f06100 */
[----:B------:R-:W-:Y:S01]  /*1520*/  IADD3 R2, R7, 0x1, RZ ;  /* 0x0000000107027810 */ /* 0x000fe20007ffe0ff */
[----:B------:R-:W-:Y:S01]  /*1530*/  IMAD.X R13, R17, 0x1, ~R9, P2 ;  /* 0x00000001110d7824 */ /* 0x000fe200010e0e09 */
[----:B------:R-:W-:Y:S02]  /*1540*/  SEL R11, R11, R15, P0 ;  /* 0x0000000f0b0b7207 */ /* 0x000fe40000000000 */
[----:B------:R-:W-:-:S02]  /*1550*/  SEL R2, R2, R7, P0 ;  /* 0x0000000702027207 */ /* 0x000fc40000000000 */
        /* <DEDUP_REMOVED lines=12> */
[----:B------:R-:W-:Y:S06]  /*1620*/  RET.REL.NODEC R4 `(_ZN2at6native49_GLOBAL__N__09e94e3a_16_AveragePool3d_cu_a8eae74c29avg_pool3d_cuda_update_outputILi7EN3c104HalfEfEEvNS_27GenericPackedTensorAccessorIKT0_Lm4ENS_16DefaultPtrTraitsElEENS5_IS6_Lm4ES8_lEEiiiiiiiibii) ;  /* 0xffffffe804747950 */ /* 0x000fec0003c3ffff */
.L_x_483:
        /* <DEDUP_REMOVED lines=13> */
.L_x_870:


//--------------------- .text._ZN2at6native49_GLOBAL__N__09e94e3a_16_AveragePool3d_cu_a8eae74c29avg_pool3d_cuda_update_outputILi6EN3c104HalfEfEEvNS_27GenericPackedTensorAccessorIKT0_Lm4ENS_16DefaultPtrTraitsElEENS5_IS6_Lm4ES8_lEEiiiiiiiibii --------------------------
	.section	.text._ZN2at6native49_GLOBAL__N__09e94e3a_16_AveragePool3d_cu_a8eae74c29avg_pool3d_cuda_update_outputILi6EN3c104HalfEfEEvNS_27GenericPackedTensorAccessorIKT0_Lm4ENS_16DefaultPtrTraitsElEENS5_IS6_Lm4ES8_lEEiiiiiiiibii,"ax",@progbits
	.align	128
.text._ZN2at6native49_GLOBAL__N__09e94e3a_16_AveragePool3d_cu_a8eae74c29avg_pool3d_cuda_update_outputILi6EN3c104HalfEfEEvNS_27GenericPackedTensorAccessorIKT0_Lm4ENS_16DefaultPtrTraitsElEENS5_IS6_Lm4ES8_lEEiiiiiiiibii:
        .type           _ZN2at6native49_GLOBAL__N__09e94e3a_16_AveragePool3d_cu_a8eae74c29avg_pool3d_cuda_update_outputILi6EN3c104HalfEfEEvNS_27GenericPackedTensorAccessorIKT0_Lm4ENS_16DefaultPtrTraitsElEENS5_IS6_Lm4ES8_lEEiiiiiiiibii,@function
        .size           _ZN2at6native49_GLOBAL__N__09e94e3a_16_AveragePool3d_cu_a8eae74c29avg_pool3d_cuda_update_outputILi6EN3c104HalfEfEEvNS_27GenericPackedTensorAccessorIKT0_Lm4ENS_16DefaultPtrTraitsElEENS5_IS6_Lm4ES8_lEEiiiiiiiibii,(.L_x_872 - _ZN2at6native49_GLOBAL__N__09e94e3a_16_AveragePool3d_cu_a8eae74c29avg_pool3d_cuda_update_outputILi6EN3c104HalfEfEEvNS_27GenericPackedTensorAccessorIKT0_Lm4ENS_16DefaultPtrTraitsElEENS5_IS6_Lm4ES8_lEEiiiiiiiibii)
        .other          _ZN2at6native49_GLOBAL__N__09e94e3a_16_AveragePool3d_cu_a8eae74c29avg_pool3d_cuda_update_outputILi6EN3c104HalfEfEEvNS_27GenericPackedTensorAccessorIKT0_Lm4ENS_16DefaultPtrTraitsElEENS5_IS6_Lm4ES8_lEEiiiiiiiibii,@"STO_CUDA_ENTRY STV_DEFAULT"
_ZN2at6native49_GLOBAL__N__09e94e3a_16_AveragePool3d_cu_a8eae74c29avg_pool3d_cuda_update_outputILi6EN3c104HalfEfEEvNS_27GenericPackedTensorAccessorIKT0_Lm4ENS_16DefaultPtrTraitsElEENS5_IS6_Lm4ES8_lEEiiiiiiiibii:
        /* <DEDUP_REMOVED lines=18> */
[----:B------:R-:W-:Y:S05]  /*0120*/  CALL.REL.NOINC `($__internal_24_$__cuda_sm20_div_s64) ;  /* 0x00000010002c7944 */ /* 0x000fea0003c00000 */
[----:B------:R-:W0:Y:S01]  /*0130*/  LDC R5, c[0x0][0x268] ;  /* 0x00009a00ff057b82 */ /* 0x000e220000000800 */
[----:B------:R-:W-:-:S04]  /*0140*/  IMAD.MOV R14, RZ, RZ, -R7 ;  /* 0x000000ffff0e7224 */ /* 0x000fc800078e0a07 */
[----:B0-----:R-:W-:Y:S01]  /*0150*/  IMAD R14, R14, R5, UR4 ;  /* 0x000000040e0e7e24 */ /* 0x001fe2000f8e0205 */
[----:B------:R-:W-:Y:S06]  /*0160*/  BRA `(.L_x_485) ;  /* 0x0000000000547947 */ /* 0x000fec0003800000 */
.L_x_484:
        /* <DEDUP_REMOVED lines=21> */
.L_x_485:
        /* <DEDUP_REMOVED lines=102> */
.L_x_487:
        /* <DEDUP_REMOVED lines=10> */
.L_x_495:
        /* <DEDUP_REMOVED lines=18> */
.L_x_494:
        /* <DEDUP_REMOVED lines=51> */
.L_x_490:
[----:B------:R-:W-:Y:S05]  /*0e10*/  BSYNC B1 ;  /* 0x0000000000017941 */ /* 0x000fea0003800000 */
.L_x_489:
        /* <DEDUP_REMOVED lines=19> */
.L_x_493:
        /* <DEDUP_REMOVED lines=24> */
.L_x_492:
[----:B------:R-:W-:Y:S05]  /*10d0*/  BSYNC B1 ;  /* 0x0000000000017941 */ /* 0x000fea0003800000 */
.L_x_491:
[----:B------:R-:W-:-:S05]  /*10e0*/  IADD3 R39, P2, R39, 0x1, RZ ;  /* 0x0000000127277810 */ /* 0x000fca0007f5e0ff */
[----:B------:R-:W-:Y:S01]  /*10f0*/  IMAD.X R41, RZ, RZ, R41, P2 ;  /* 0x000000ffff297224 */ /* 0x000fe200010e0629 */
[----:B------:R-:W-:Y:S07]  /*1100*/  @!P1 BRA `(.L_x_494) ;  /* 0xfffffff800749947 */ /* 0x000fee000383ffff */
[----:B------:R-:W-:Y:S05]  /*1110*/  BSYNC B0 ;  /* 0x0000000000007941 */ /* 0x000fea0003800000 */
.L_x_488:
        /* <DEDUP_REMOVED lines=10> */
.L_x_486:
[----:B------:R-:W-:Y:S01]  /*11c0*/  STG.E.U16 desc[UR6][R18.64], RZ ;  /* 0x000000ff12007986 */ /* 0x000fe2000c101506 */
[----:B------:R-:W-:Y:S05]  /*11d0*/  EXIT ;  /* 0x000000000000794d */ /* 0x000fea0003800000 */
        .weak           $__internal_24_$__cuda_sm20_div_s64
        .type           $__internal_24_$__cuda_sm20_div_s64,@function
        .size           $__internal_24_$__cuda_sm20_div_s64,(.L_x_872 - $__internal_24_$__cuda_sm20_div_s64)
$__internal_24_$__cuda_sm20_div_s64:
        /* <DEDUP_REMOVED lines=68> */
[----:B------:R-:W-:Y:S06]  /*1620*/  RET.REL.NODEC R4 `(_ZN2at6native49_GLOBAL__N__09e94e3a_16_AveragePool3d_cu_a8eae74c29avg_pool3d_cuda_update_outputILi6EN3c104HalfEfEEvNS_27GenericPackedTensorAccessorIKT0_Lm4ENS_16DefaultPtrTraitsElEENS5_IS6_Lm4ES8_lEEiiiiiiiibii) ;  /* 0xffffffe804747950 */ /* 0x000fec0003c3ffff */
.L_x_496:
        /* <DEDUP_REMOVED lines=13> */
.L_x_872:


//--------------------- .text._ZN2at6native49_GLOBAL__N__09e94e3a_16_AveragePool3d_cu_a8eae74c29avg_pool3d_cuda_update_outputILi5EN3c104HalfEfEEvNS_27GenericPackedTensorAccessorIKT0_Lm4ENS_16DefaultPtrTraitsElEENS5_IS6_Lm4ES8_lEEiiiiiiiibii --------------------------
	.section	.text._ZN2at6native49_GLOBAL__N__09e94e3a_16_AveragePool3d_cu_a8eae74c29avg_pool3d_cuda_update_outputILi5EN3c104HalfEfEEvNS_27GenericPackedTensorAccessorIKT0_Lm4ENS_16DefaultPtrTraitsElEENS5_IS6_Lm4ES8_lEEiiiiiiiibii,"ax",@progbits
	.align	128
.text._ZN2at6native49_GLOBAL__N__09e94e3a_16_AveragePool3d_cu_a8eae74c29avg_pool3d_cuda_update_outputILi5EN3c104HalfEfEEvNS_27GenericPackedTensorAccessorIKT0_Lm4ENS_16DefaultPtrTraitsElEENS5_IS6_Lm4ES8_lEEiiiiiiiibii:
        .type           _ZN2at6native49_GLOBAL__N__09e94e3a_16_AveragePool3d_cu_a8eae74c29avg_pool3d_cuda_update_outputILi5EN3c104HalfEfEEvNS_27GenericPackedTensorAccessorIKT0_Lm4ENS_16DefaultPtrTraitsElEENS5_IS6_Lm4ES8_lEEiiiiiiiibii,@function
        .size           _ZN2at6native49_GLOBAL__N__09e94e3a_16_AveragePool3d_cu_a8eae74c29avg_pool3d_cuda_update_outputILi5EN3c104HalfEfEEvNS_27GenericPackedTensorAccessorIKT0_Lm4ENS_16DefaultPtrTraitsElEENS5_IS6_Lm4ES8_lEEiiiiiiiibii,(.L_x_874 - _ZN2at6native49_GLOBAL__N__09e94e3a_16_AveragePool3d_cu_a8eae74c29avg_pool3d_cuda_update_outputILi5EN3c104HalfEfEEvNS_27GenericPackedTensorAccessorIKT0_Lm4ENS_16DefaultPtrTraitsElEENS5_IS6_Lm4ES8_lEEiiiiiiiibii)
        .other          _ZN2at6native49_GLOBAL__N__09e94e3a_16_AveragePool3d_cu_a8eae74c29avg_pool3d_cuda_update_outputILi5EN3c104HalfEfEEvNS_27GenericPackedTensorAccessorIKT0_Lm4ENS_16DefaultPtrTraitsElEENS5_IS6_Lm4ES8_lEEiiiiiiiibii,@"STO_CUDA_ENTRY STV_DEFAULT"
_ZN2at6native49_GLOBAL__N__09e94e3a_16_AveragePool3d_cu_a8eae74c29avg_pool3d_cuda_update_outputILi5EN3c104HalfEfEEvNS_27GenericPackedTensorAccessorIKT0_Lm4ENS_16DefaultPtrTraitsElEENS5_IS6_Lm4ES8_lEEiiiiiiiibii:
        /* <DEDUP_REMOVED lines=18> */
[----:B------:R-:W-:Y:S05]  /*0120*/  CALL.REL.NOINC `($__internal_25_$__cuda_sm20_div_s64) ;  /* 0x00000010002c7944 */ /* 0x000fea0003c00000 */
[----:B------:R-:W0:Y:S01]  /*0130*/  LDC R5, c[0x0][0x268] ;  /* 0x00009a00ff057b82 */ /* 0x000e220000000800 */
[----:B------:R-:W-:-:S04]  /*0140*/  IMAD.MOV R14, RZ, RZ, -R7 ;  /* 0x000000ffff0e7224 */ /* 0x000fc800078e0a07 */
[----:B0-----:R-:W-:Y:S01]  /*0150*/  IMAD R14, R14, R5, UR4 ;  /* 0x000000040e0e7e24 */ /* 0x001fe2000f8e0205 */
[----:B------:R-:W-:Y:S06]  /*0160*/  BRA `(.L_x_498) ;  /* 0x0000000000547947 */ /* 0x000fec0003800000 */
.L_x_497:
        /* <DEDUP_REMOVED lines=21> */
.L_x_498:
        /* <DEDUP_REMOVED lines=102> */
.L_x_500:
        /* <DEDUP_REMOVED lines=10> */
.L_x_508:
        /* <DEDUP_REMOVED lines=18> */
.L_x_507:
        /* <DEDUP_REMOVED lines=51> */
.L_x_503:
[----:B------:R-:W-:Y:S05]  /*0e10*/  BSYNC B1 ;  /* 0x0000000000017941 */ /* 0x000fea0003800000 */
.L_x_502:
        /* <DEDUP_REMOVED lines=19> */
.L_x_506:
        /* <DEDUP_REMOVED lines=24> */
.L_x_505:
[----:B------:R-:W-:Y:S05]  /*10d0*/  BSYNC B1 ;  /* 0x0000000000017941 */ /* 0x000fea0003800000 */
.L_x_504:
[----:B------:R-:W-:-:S05]  /*10e0*/  IADD3 R39, P2, R39, 0x1, RZ ;  /* 0x0000000127277810 */ /* 0x000fca0007f5e0ff */
[----:B------:R-:W-:Y:S01]  /*10f0*/  IMAD.X R41, RZ, RZ, R41, P2 ;  /* 0x000000ffff297224 */ /* 0x000fe200010e0629 */
[----:B------:R-:W-:Y:S07]  /*1100*/  @!P1 BRA `(.L_x_507) ;  /* 0xfffffff800749947 */ /* 0x000fee000383ffff */
[----:B------:R-:W-:Y:S05]  /*1110*/  BSYNC B0 ;  /* 0x0000000000007941 */ /* 0x000fea0003800000 */
.L_x_501:
        /* <DEDUP_REMOVED lines=10> */
.L_x_499:
[----:B------:R-:W-:Y:S01]  /*11c0*/  STG.E.U16 desc[UR6][R18.64], RZ ;  /* 0x000000ff12007986 */ /* 0x000fe2000c101506 */
[----:B------:R-:W-:Y:S05]  /*11d0*/  EXIT ;  /* 0x000000000000794d */ /* 0x000fea0003800000 */
        .weak           $__internal_25_$__cuda_sm20_div_s64
        .type           $__internal_25_$__cuda_sm20_div_s64,@function
        .size           $__internal_25_$__cuda_sm20_div_s64,(.L_x_874 - $__internal_25_$__cuda_sm20_div_s64)
$__internal_25_$__cuda_sm20_div_s64:
        /* <DEDUP_REMOVED lines=68> */
[----:B------:R-:W-:Y:S06]  /*1620*/  RET.REL.NODEC R4 `(_ZN2at6native49_GLOBAL__N__09e94e3a_16_AveragePool3d_cu_a8eae74c29avg_pool3d_cuda_update_outputILi5EN3c104HalfEfEEvNS_27GenericPackedTensorAccessorIKT0_Lm4ENS_16DefaultPtrTraitsElEENS5_IS6_Lm4ES8_lEEiiiiiiiibii) ;  /* 0xffffffe804747950 */ /* 0x000fec0003c3ffff */
.L_x_509:
        /* <DEDUP_REMOVED lines=13> */
.L_x_874:


//--------------------- .text._ZN2at6native49_GLOBAL__N__09e94e3a_16_AveragePool3d_cu_a8eae74c29avg_pool3d_cuda_update_outputILi4EN3c104HalfEfEEvNS_27GenericPackedTensorAccessorIKT0_Lm4ENS_16DefaultPtrTraitsElEENS5_IS6_Lm4ES8_lEEiiiiiiiibii --------------------------
	.section	.text._ZN2at6native49_GLOBAL__N__09e94e3a_16_AveragePool3d_cu_a8eae74c29avg_pool3d_cuda_update_outputILi4EN3c104HalfEfEEvNS_27GenericPackedTensorAccessorIKT0_Lm4ENS_16DefaultPtrTraitsElEENS5_IS6_Lm4ES8_lEEiiiiiiiibii,"ax",@progbits
	.align	128
.text._ZN2at6native49_GLOBAL__N__09e94e3a_16_AveragePool3d_cu_a8eae74c29avg_pool3d_cuda_update_outputILi4EN3c104HalfEfEEvNS_27GenericPackedTensorAccessorIKT0_Lm4ENS_16DefaultPtrTraitsElEENS5_IS6_Lm4ES8_lEEiiiiiiiibii:
        .type           _ZN2at6native49_GLOBAL__N__09e94e3a_16_AveragePool3d_cu_a8eae74c29avg_pool3d_cuda_update_outputILi4EN3c104HalfEfEEvNS_27GenericPackedTensorAccessorIKT0_Lm4ENS_16DefaultPtrTraitsElEENS5_IS6_Lm4ES8_lEEiiiiiiiibii,@function
        .size           _ZN2at6native49_GLOBAL__N__09e94e3a_16_AveragePool3d_cu_a8eae74c29avg_pool3d_cuda_update_outputILi4EN3c104HalfEfEEvNS_27GenericPackedTensorAccessorIKT0_Lm4ENS_16DefaultPtrTraitsElEENS5_IS6_Lm4ES8_lEEiiiiiiiibii,(.L_x_876 - _ZN2at6native49_GLOBAL__N__09e94e3a_16_AveragePool3d_cu_a8eae74c29avg_pool3d_cuda_update_outputILi4EN3c104HalfEfEEvNS_27GenericPackedTensorAccessorIKT0_Lm4ENS_16DefaultPtrTraitsElEENS5_IS6_Lm4ES8_lEEiiiiiiiibii)
        .other          _ZN2at6native49_GLOBAL__N__09e94e3a_16_AveragePool3d_cu_a8eae74c29avg_pool3d_cuda_update_outputILi4EN3c104HalfEfEEvNS_27GenericPackedTensorAccessorIKT0_Lm4ENS_16DefaultPtrTraitsElEENS5_IS6_Lm4ES8_lEEiiiiiiiibii,@"STO_CUDA_ENTRY STV_DEFAULT"
_ZN2at6native49_GLOBAL__N__09e94e3a_16_AveragePool3d_cu_a8eae74c29avg_pool3d_cuda_update_outputILi4EN3c104HalfEfEEvNS_27GenericPackedTensorAccessorIKT0_Lm4ENS_16DefaultPtrTraitsElEENS5_IS6_Lm4ES8_lEEiiiiiiiibii:
        /* <DEDUP_REMOVED lines=18> */
[----:B------:R-:W-:Y:S05]  /*0120*/  CALL.REL.NOINC `($__internal_26_$__cuda_sm20_div_s64) ;  /* 0x00000010002c7944 */ /* 0x000fea0003c00000 */
[----:B------:R-:W0:Y:S01]  /*0130*/  LDC R5, c[0x0][0x268] ;  /* 0x00009a00ff057b82 */ /* 0x000e220000000800 */
[----:B------:R-:W-:-:S04]  /*0140*/  IMAD.MOV R14, RZ, RZ, -R7 ;  /* 0x000000ffff0e7224 */ /* 0x000fc800078e0a07 */
[----:B0-----:R-:W-:Y:S01]  /*0150*/  IMAD R14, R14, R5, UR4 ;  /* 0x000000040e0e7e24 */ /* 0x001fe2000f8e0205 */
[----:B------:R-:W-:Y:S06]  /*0160*/  BRA `(.L_x_511) ;  /* 0x0000000000547947 */ /* 0x000fec0003800000 */
.L_x_510:
        /* <DEDUP_REMOVED lines=21> */
.L_x_511:
        /* <DEDUP_REMOVED lines=102> */
.L_x_513:
        /* <DEDUP_REMOVED lines=10> */
.L_x_521:
        /* <DEDUP_REMOVED lines=18> */
.L_x_520:
        /* <DEDUP_REMOVED lines=51> */
.L_x_516:
[----:B------:R-:W-:Y:S05]  /*0e10*/  BSYNC B1 ;  /* 0x0000000000017941 */ /* 0x000fea0003800000 */
.L_x_515:
        /* <DEDUP_REMOVED lines=19> */
.L_x_519:
        /* <DEDUP_REMOVED lines=24> */
.L_x_518:
[----:B------:R-:W-:Y:S05]  /*10d0*/  BSYNC B1 ;  /* 0x0000000000017941 */ /* 0x000fea0003800000 */
.L_x_517:
[----:B------:R-:W-:-:S05]  /*10e0*/  IADD3 R39, P2, R39, 0x1, RZ ;  /* 0x0000000127277810 */ /* 0x000fca0007f5e0ff */
[----:B------:R-:W-:Y:S01]  /*10f0*/  IMAD.X R41, RZ, RZ, R41, P2 ;  /* 0x000000ffff297224 */ /* 0x000fe200010e0629 */
[----:B------:R-:W-:Y:S07]  /*1100*/  @!P1 BRA `(.L_x_520) ;  /* 0xfffffff800749947 */ /* 0x000fee000383ffff */
[----:B------:R-:W-:Y:S05]  /*1110*/  BSYNC B0 ;  /* 0x0000000000007941 */ /* 0x000fea0003800000 */
.L_x_514:
        /* <DEDUP_REMOVED lines=10> */
.L_x_512:
[----:B------:R-:W-:Y:S01]  /*11c0*/  STG.E.U16 desc[UR6][R18.64], RZ ;  /* 0x000000ff12007986 */ /* 0x000fe2000c101506 */
[----:B------:R-:W-:Y:S05]  /*11d0*/  EXIT ;  /* 0x000000000000794d */ /* 0x000fea0003800000 */
        .weak           $__internal_26_$__cuda_sm20_div_s64
        .type           $__internal_26_$__cuda_sm20_div_s64,@function
        .size           $__internal_26_$__cuda_sm20_div_s64,(.L_x_876 - $__internal_26_$__cuda_sm20_div_s64)
$__internal_26_$__cuda_sm20_div_s64:
        /* <DEDUP_REMOVED lines=68> */
[----:B------:R-:W-:Y:S06]  /*1620*/  RET.REL.NODEC R4 `(_ZN2at6native49_GLOBAL__N__09e94e3a_16_AveragePool3d_cu_a8eae74c29avg_pool3d_cuda_update_outputILi4EN3c104HalfEfEEvNS_27GenericPackedTensorAccessorIKT0_Lm4ENS_16DefaultPtrTraitsElEENS5_IS6_Lm4ES8_lEEiiiiiiiibii) ;  /* 0xffffffe804747950 */ /* 0x000fec0003c3ffff */
.L_x_522:
        /* <DEDUP_REMOVED lines=13> */
.L_x_876:


//--------------------- .text._ZN2at6native49_GLOBAL__N__09e94e3a_16_AveragePool3d_cu_a8eae74c29avg_pool3d_cuda_update_outputILi3EN3c104HalfEfEEvNS_27GenericPackedTensorAccessorIKT0_Lm4ENS_16DefaultPtrTraitsElEENS5_IS6_Lm4ES8_lEEiiiiiiiibii --------------------------
	.section	.text._ZN2at6native49_GLOBAL__N__09e94e3a_16_AveragePool3d_cu_a8eae74c29avg_pool3d_cuda_update_outputILi3EN3c104HalfEfEEvNS_27GenericPackedTensorAccessorIKT0_Lm4ENS_16DefaultPtrTraitsElEENS5_IS6_Lm4ES8_lEEiiiiiiiibii,"ax",@progbits
	.align	128
.text._ZN2at6native49_GLOBAL__N__09e94e3a_16_AveragePool3d_cu_a8eae74c29avg_pool3d_cuda_update_outputILi3EN3c104HalfEfEEvNS_27GenericPackedTensorAccessorIKT0_Lm4ENS_16DefaultPtrTraitsElEENS5_IS6_Lm4ES8_lEEiiiiiiiibii:
        .type           _ZN2at6native49_GLOBAL__N__09e94e3a_16_AveragePool3d_cu_a8eae74c29avg_pool3d_cuda_update_outputILi3EN3c104HalfEfEEvNS_27GenericPackedTensorAccessorIKT0_Lm4ENS_16DefaultPtrTraitsElEENS5_IS6_Lm4ES8_lEEiiiiiiiibii,@function
        .size           _ZN2at6native49_GLOBAL__N__09e94e3a_16_AveragePool3d_cu_a8eae74c29avg_pool3d_cuda_update_outputILi3EN3c104HalfEfEEvNS_27GenericPackedTensorAccessorIKT0_Lm4ENS_16DefaultPtrTraitsElEENS5_IS6_Lm4ES8_lEEiiiiiiiibii,(.L_x_878 - _ZN2at6native49_GLOBAL__N__09e94e3a_16_AveragePool3d_cu_a8eae74c29avg_pool3d_cuda_update_outputILi3EN3c104HalfEfEEvNS_27GenericPackedTensorAccessorIKT0_Lm4ENS_16DefaultPtrTraitsElEENS5_IS6_Lm4ES8_lEEiiiiiiiibii)
        .other          _ZN2at6native49_GLOBAL__N__09e94e3a_16_AveragePool3d_cu_a8eae74c29avg_pool3d_cuda_update_outputILi3EN3c104HalfEfEEvNS_27GenericPackedTensorAccessorIKT0_Lm4ENS_16DefaultPtrTraitsElEENS5_IS6_Lm4ES8_lEEiiiiiiiibii,@"STO_CUDA_ENTRY STV_DEFAULT"
_ZN2at6native49_GLOBAL__N__09e94e3a_16_AveragePool3d_cu_a8eae74c29avg_pool3d_cuda_update_outputILi3EN3c104HalfEfEEvNS_27GenericPackedTensorAccessorIKT0_Lm4ENS_16DefaultPtrTraitsElEENS5_IS6_Lm4ES8_lEEiiiiiiiibii:
        /* <DEDUP_REMOVED lines=18> */
[----:B------:R-:W-:Y:S05]  /*0120*/  CALL.REL.NOINC `($__internal_27_$__cuda_sm20_div_s64) ;  /* 0x00000010002c7944 */ /* 0x000fea0003c00000 */
[----:B------:R-:W0:Y:S01]  /*0130*/  LDC R5, c[0x0][0x268] ;  /* 0x00009a00ff057b82 */ /* 0x000e220000000800 */
[----:B------:R-:W-:-:S04]  /*0140*/  IMAD.MOV R14, RZ, RZ, -R7 ;  /* 0x000000ffff0e7224 */ /* 0x000fc800078e0a07 */
[----:B0-----:R-:W-:Y:S01]  /*0150*/  IMAD R14, R14, R5, UR4 ;  /* 0x000000040e0e7e24 */ /* 0x001fe2000f8e0205 */
[----:B------:R-:W-:Y:S06]  /*0160*/  BRA `(.L_x_524) ;  /* 0x0000000000547947 */ /* 0x000fec0003800000 */
.L_x_523:
        /* <DEDUP_REMOVED lines=21> */
.L_x_524:
        /* <DEDUP_REMOVED lines=102> */
.L_x_526:
        /* <DEDUP_REMOVED lines=10> */
.L_x_534:
        /* <DEDUP_REMOVED lines=18> */
.L_x_533:
        /* <DEDUP_REMOVED lines=51> */
.L_x_529:
[----:B------:R-:W-:Y:S05]  /*0e10*/  BSYNC B1 ;  /* 0x0000000000017941 */ /* 0x000fea0003800000 */
.L_x_528:
        /* <DEDUP_REMOVED lines=19> */
.L_x_532:
        /* <DEDUP_REMOVED lines=24> */
.L_x_531:
[----:B------:R-:W-:Y:S05]  /*10d0*/  BSYNC B1 ;  /* 0x0000000000017941 */ /* 0x000fea0003800000 */
.L_x_530:
[----:B------:R-:W-:-:S05]  /*10e0*/  IADD3 R39, P2, R39, 0x1, RZ ;  /* 0x0000000127277810 */ /* 0x000fca0007f5e0ff */
[----:B------:R-:W-:Y:S01]  /*10f0*/  IMAD.X R41, RZ, RZ, R41, P2 ;  /* 0x000000ffff297224 */ /* 0x000fe200010e0629 */
[----:B------:R-:W-:Y:S07]  /*1100*/  @!P1 BRA `(.L_x_533) ;  /* 0xfffffff800749947 */ /* 0x000fee000383ffff */
[----:B------:R-:W-:Y:S05]  /*1110*/  BSYNC B0 ;  /* 0x0000000000007941 */ /* 0x000fea0003800000 */
.L_x_527:
        /* <DEDUP_REMOVED lines=10> */
.L_x_525:
[----:B------:R-:W-:Y:S01]  /*11c0*/  STG.E.U16 desc[UR6][R18.64], RZ ;  /* 0x000000ff12007986 */ /* 0x000fe2000c101506 */
[----:B------:R-:W-:Y:S05]  /*11d0*/  EXIT ;  /* 0x000000000000794d */ /* 0x000fea0003800000 */
        .weak           $__internal_27_$__cuda_sm20_div_s64
        .type           $__internal_27_$__cuda_sm20_div_s64,@function
        .size           $__internal_27_$__cuda_sm20_div_s64,(.L_x_878 - $__internal_27_$__cuda_sm20_div_s64)
$__internal_27_$__cuda_sm20_div_s64:
        /* <DEDUP_REMOVED lines=68> */
[----:B------:R-:W-:Y:S06]  /*1620*/  RET.REL.NODEC R4 `(_ZN2at6native49_GLOBAL__N__09e94e3a_16_AveragePool3d_cu_a8eae74c29avg_pool3d_cuda_update_outputILi3EN3c104HalfEfEEvNS_27GenericPackedTensorAccessorIKT0_Lm4ENS_16DefaultPtrTraitsElEENS5_IS6_Lm4ES8_lEEiiiiiiiibii) ;  /* 0xffffffe804747950 */ /* 0x000fec0003c3ffff */
.L_x_535:
        /* <DEDUP_REMOVED lines=13> */
.L_x_878:


//--------------------- .text._ZN2at6native49_GLOBAL__N__09e94e3a_16_AveragePool3d_cu_a8eae74c29avg_pool3d_cuda_update_outputILi2EN3c104HalfEfEEvNS_27GenericPackedTensorAccessorIKT0_Lm4ENS_16DefaultPtrTraitsElEENS5_IS6_Lm4ES8_lEEiiiiiiiibii --------------------------
	.section	.text._ZN2at6native49_GLOBAL__N__09e94e3a_16_AveragePool3d_cu_a8eae74c29avg_pool3d_cuda_update_outputILi2EN3c104HalfEfEEvNS_27GenericPackedTensorAccessorIKT0_Lm4ENS_16DefaultPtrTraitsElEENS5_IS6_Lm4ES8_lEEiiiiiiiibii,"ax",@progbits
	.align	128
.text._ZN2at6native49_GLOBAL__N__09e94e3a_16_AveragePool3d_cu_a8eae74c29avg_pool3d_cuda_update_outputILi2EN3c104HalfEfEEvNS_27GenericPackedTensorAccessorIKT0_Lm4ENS_16DefaultPtrTraitsElEENS5_IS6_Lm4ES8_lEEiiiiiiiibii:
        .type           _ZN2at6native49_GLOBAL__N__09e94e3a_16_AveragePool3d_cu_a8eae74c29avg_pool3d_cuda_update_outputILi2EN3c104HalfEfEEvNS_27GenericPackedTensorAccessorIKT0_Lm4ENS_16DefaultPtrTraitsElEENS5_IS6_Lm4ES8_lEEiiiiiiiibii,@function
        .size           _ZN2at6native49_GLOBAL__N__09e94e3a_16_AveragePool3d_cu_a8eae74c29avg_pool3d_cuda_update_outputILi2EN3c104HalfEfEEvNS_27GenericPackedTensorAccessorIKT0_Lm4ENS_16DefaultPtrTraitsElEENS5_IS6_Lm4ES8_lEEiiiiiiiibii,(.L_x_880 - _ZN2at6native49_GLOBAL__N__09e94e3a_16_AveragePool3d_cu_a8eae74c29avg_pool3d_cuda_update_outputILi2EN3c104HalfEfEEvNS_27GenericPackedTensorAccessorIKT0_Lm4ENS_16DefaultPtrTraitsElEENS5_IS6_Lm4ES8_lEEiiiiiiiibii)
        .other          _ZN2at6native49_GLOBAL__N__09e94e3a_16_AveragePool3d_cu_a8eae74c29avg_pool3d_cuda_update_outputILi2EN3c104HalfEfEEvNS_27GenericPackedTensorAccessorIKT0_Lm4ENS_16DefaultPtrTraitsElEENS5_IS6_Lm4ES8_lEEiiiiiiiibii,@"STO_CUDA_ENTRY STV_DEFAULT"
_ZN2at6native49_GLOBAL__N__09e94e3a_16_AveragePool3d_cu_a8eae74c29avg_pool3d_cuda_update_outputILi2EN3c104HalfEfEEvNS_27GenericPackedTensorAccessorIKT0_Lm4ENS_16DefaultPtrTraitsElEENS5_IS6_Lm4ES8_lEEiiiiiiiibii:
        /* <DEDUP_REMOVED lines=18> */
[----:B------:R-:W-:Y:S05]  /*0120*/  CALL.REL.NOINC `($__internal_28_$__cuda_sm20_div_s64) ;  /* 0x00000010002c7944 */ /* 0x000fea0003c00000 */
[----:B------:R-:W0:Y:S01]  /*0130*/  LDC R5, c[0x0][0x268] ;  /* 0x00009a00ff057b82 */ /* 0x000e220000000800 */
[----:B------:R-:W-:-:S04]  /*0140*/  IMAD.MOV R14, RZ, RZ, -R7 ;  /* 0x000000ffff0e7224 */ /* 0x000fc800078e0a07 */
[----:B0-----:R-:W-:Y:S01]  /*0150*/  IMAD R14, R14, R5, UR4 ;  /* 0x000000040e0e7e24 */ /* 0x001fe2000f8e0205 */
[----:B------:R-:W-:Y:S06]  /*0160*/  BRA `(.L_x_537) ;  /* 0x0000000000547947 */ /* 0x000fec0003800000 */
.L_x_536:
        /* <DEDUP_REMOVED lines=21> */
.L_x_537:
        /* <DEDUP_REMOVED lines=102> */
.L_x_539:
        /* <DEDUP_REMOVED lines=10> */
.L_x_547:
        /* <DEDUP_REMOVED lines=18> */
.L_x_546:
        /* <DEDUP_REMOVED lines=51> */
.L_x_542:
[----:B------:R-:W-:Y:S05]  /*0e10*/  BSYNC B1 ;  /* 0x0000000000017941 */ /* 0x000fea0003800000 */
.L_x_541:
        /* <DEDUP_REMOVED lines=19> */
.L_x_545:
        /* <DEDUP_REMOVED lines=24> */
.L_x_544:
[----:B------:R-:W-:Y:S05]  /*10d0*/  BSYNC B1 ;  /* 0x0000000000017941 */ /* 0x000fea0003800000 */
.L_x_543:
[----:B------:R-:W-:-:S05]  /*10e0*/  IADD3 R39, P2, R39, 0x1, RZ ;  /* 0x0000000127277810 */ /* 0x000fca0007f5e0ff */
[----:B------:R-:W-:Y:S01]  /*10f0*/  IMAD.X R41, RZ, RZ, R41, P2 ;  /* 0x000000ffff297224 */ /* 0x000fe200010e0629 */
[----:B------:R-:W-:Y:S07]  /*1100*/  @!P1 BRA `(.L_x_546) ;  /* 0xfffffff800749947 */ /* 0x000fee000383ffff */
[----:B------:R-:W-:Y:S05]  /*1110*/  BSYNC B0 ;  /* 0x0000000000007941 */ /* 0x000fea0003800000 */
.L_x_540:
        /* <DEDUP_REMOVED lines=10> */
.L_x_538:
[----:B------:R-:W-:Y:S01]  /*11c0*/  STG.E.U16 desc[UR6][R18.64], RZ ;  /* 0x000000ff12007986 */ /* 0x000fe2000c101506 */
[----:B------:R-:W-:Y:S05]  /*11d0*/  EXIT ;  /* 0x000000000000794d */ /* 0x000fea0003800000 */
        .weak           $__internal_28_$__cuda_sm20_div_s64
        .type           $__internal_28_$__cuda_sm20_div_s64,@function
        .size           $__internal_28_$__cuda_sm20_div_s64,(.L_x_880 - $__internal_28_$__cuda_sm20_div_s64)
$__internal_28_$__cuda_sm20_div_s64:
        /* <DEDUP_REMOVED lines=68> */
[----:B------:R-:W-:Y:S06]  /*1620*/  RET.REL.NODEC R4 `(_ZN2at6native49_GLOBAL__N__09e94e3a_16_AveragePool3d_cu_a8eae74c29avg_pool3d_cuda_update_outputILi2EN3c104HalfEfEEvNS_27GenericPackedTensorAccessorIKT0_Lm4ENS_16DefaultPtrTraitsElEENS5_IS6_Lm4ES8_lEEiiiiiiiibii) ;  /* 0xffffffe804747950 */ /* 0x000fec0003c3ffff */
.L_x_548:
        /* <DEDUP_REMOVED lines=13> */
.L_x_880:


//--------------------- .text._ZN2at6native49_GLOBAL__N__09e94e3a_16_AveragePool3d_cu_a8eae74c29avg_pool3d_cuda_update_outputILi1EN3c104HalfEfEEvNS_27GenericPackedTensorAccessorIKT0_Lm4ENS_16DefaultPtrTraitsElEENS5_IS6_Lm4ES8_lEEiiiiiiiibii --------------------------
	.section	.text._ZN2at6native49_GLOBAL__N__09e94e3a_16_AveragePool3d_cu_a8eae74c29avg_pool3d_cuda_update_outputILi1EN3c104HalfEfEEvNS_27GenericPackedTensorAccessorIKT0_Lm4ENS_16DefaultPtrTraitsElEENS5_IS6_Lm4ES8_lEEiiiiiiiibii,"ax",@progbits
	.align	128
.text._ZN2at6native49_GLOBAL__N__09e94e3a_16_AveragePool3d_cu_a8eae74c29avg_pool3d_cuda_update_outputILi1EN3c104HalfEfEEvNS_27GenericPackedTensorAccessorIKT0_Lm4ENS_16DefaultPtrTraitsElEENS5_IS6_Lm4ES8_lEEiiiiiiiibii:
        .type           _ZN2at6native49_GLOBAL__N__09e94e3a_16_AveragePool3d_cu_a8eae74c29avg_pool3d_cuda_update_outputILi1EN3c104HalfEfEEvNS_27GenericPackedTensorAccessorIKT0_Lm4ENS_16DefaultPtrTraitsElEENS5_IS6_Lm4ES8_lEEiiiiiiiibii,@function
        .size           _ZN2at6native49_GLOBAL__N__09e94e3a_16_AveragePool3d_cu_a8eae74c29avg_pool3d_cuda_update_outputILi1EN3c104HalfEfEEvNS_27GenericPackedTensorAccessorIKT0_Lm4ENS_16DefaultPtrTraitsElEENS5_IS6_Lm4ES8_lEEiiiiiiiibii,(.L_x_882 - _ZN2at6native49_GLOBAL__N__09e94e3a_16_AveragePool3d_cu_a8eae74c29avg_pool3d_cuda_update_outputILi1EN3c104HalfEfEEvNS_27GenericPackedTensorAccessorIKT0_Lm4ENS_16DefaultPtrTraitsElEENS5_IS6_Lm4ES8_lEEiiiiiiiibii)
        .other          _ZN2at6native49_GLOBAL__N__09e94e3a_16_AveragePool3d_cu_a8eae74c29avg_pool3d_cuda_update_outputILi1EN3c104HalfEfEEvNS_27GenericPackedTensorAccessorIKT0_Lm4ENS_16DefaultPtrTraitsElEENS5_IS6_Lm4ES8_lEEiiiiiiiibii,@"STO_CUDA_ENTRY STV_DEFAULT"
_ZN2at6native49_GLOBAL__N__09e94e3a_16_AveragePool3d_cu_a8eae74c29avg_pool3d_cuda_update_outputILi1EN3c104HalfEfEEvNS_27GenericPackedTensorAccessorIKT0_Lm4ENS_16DefaultPtrTraitsElEENS5_IS6_Lm4ES8_lEEiiiiiiiibii:
        /* <DEDUP_REMOVED lines=18> */
[----:B------:R-:W-:Y:S05]  /*0120*/  CALL.REL.NOINC `($__internal_29_$__cuda_sm20_div_s64) ;  /* 0x00000010002c7944 */ /* 0x000fea0003c00000 */
[----:B------:R-:W0:Y:S01]  /*0130*/  LDC R5, c[0x0][0x268] ;  /* 0x00009a00ff057b82 */ /* 0x000e220000000800 */
[----:B------:R-:W-:-:S04]  /*0140*/  IMAD.MOV R14, RZ, RZ, -R7 ;  /* 0x000000ffff0e7224 */ /* 0x000fc800078e0a07 */
[----:B0-----:R-:W-:Y:S01]  /*0150*/  IMAD R14, R14, R5, UR4 ;  /* 0x000000040e0e7e24 */ /* 0x001fe2000f8e0205 */
[----:B------:R-:W-:Y:S06]  /*0160*/  BRA `(.L_x_550) ;  /* 0x0000000000547947 */ /* 0x000fec0003800000 */
.L_x_549:
        /* <DEDUP_REMOVED lines=21> */
.L_x_550:
        /* <DEDUP_REMOVED lines=102> */
.L_x_552:
        /* <DEDUP_REMOVED lines=10> */
.L_x_560:
        /* <DEDUP_REMOVED lines=18> */
.L_x_559:
        /* <DEDUP_REMOVED lines=51> */
.L_x_555:
[----:B------:R-:W-:Y:S05]  /*0e10*/  BSYNC B1 ;  /* 0x0000000000017941 */ /* 0x000fea0003800000 */
.L_x_554:
        /* <DEDUP_REMOVED lines=19> */
.L_x_558:
        /* <DEDUP_REMOVED lines=24> */
.L_x_557:
[----:B------:R-:W-:Y:S05]  /*10d0*/  BSYNC B1 ;  /* 0x0000000000017941 */ /* 0x000fea0003800000 */
.L_x_556:
[----:B------:R-:W-:-:S05]  /*10e0*/  IADD3 R39, P2, R39, 0x1, RZ ;  /* 0x0000000127277810 */ /* 0x000fca0007f5e0ff */
[----:B------:R-:W-:Y:S01]  /*10f0*/  IMAD.X R41, RZ, RZ, R41, P2 ;  /* 0x000000ffff297224 */ /* 0x000fe200010e0629 */
[----:B------:R-:W-:Y:S07]  /*1100*/  @!P1 BRA `(.L_x_559) ;  /* 0xfffffff800749947 */ /* 0x000fee000383ffff */
[----:B------:R-:W-:Y:S05]  /*1110*/  BSYNC B0 ;  /* 0x0000000000007941 */ /* 0x000fea0003800000 */
.L_x_553:
        /* <DEDUP_REMOVED lines=10> */
.L_x_551:
[----:B------:R-:W-:Y:S01]  /*11c0*/  STG.E.U16 desc[UR6][R18.64], RZ ;  /* 0x000000ff12007986 */ /* 0x000fe2000c101506 */
[----:B------:R-:W-:Y:S05]  /*11d0*/  EXIT ;  /* 0x000000000000794d */ /* 0x000fea0003800000 */
        .weak           $__internal_29_$__cuda_sm20_div_s64
        .type           $__internal_29_$__cuda_sm20_div_s64,@function
        .size           $__internal_29_$__cuda_sm20_div_s64,(.L_x_882 - $__internal_29_$__cuda_sm20_div_s64)
$__internal_29_$__cuda_sm20_div_s64:
        /* <DEDUP_REMOVED lines=68> */
[----:B------:R-:W-:Y:S06]  /*1620*/  RET.REL.NODEC R4 `(_ZN2at6native49_GLOBAL__N__09e94e3a_16_AveragePool3d_cu_a8eae74c29avg_pool3d_cuda_update_outputILi1EN3c104HalfEfEEvNS_27GenericPackedTensorAccessorIKT0_Lm4ENS_16DefaultPtrTraitsElEENS5_IS6_Lm4ES8_lEEiiiiiiiibii) ;  /* 0xffffffe804747950 */ /* 0x000fec0003c3ffff */
.L_x_561:
        /* <DEDUP_REMOVED lines=13> */
.L_x_882:


//--------------------- .text._ZN2at6native49_GLOBAL__N__09e94e3a_16_AveragePool3d_cu_a8eae74c29avg_pool3d_cuda_update_outputIffEEvNS_27GenericPackedTensorAccessorIKT_Lm4ENS_16DefaultPtrTraitsElEENS3_IS4_Lm4ES6_lEEiiiiiiiiibii --------------------------
	.section	.text._ZN2at6native49_GLOBAL__N__09e94e3a_16_AveragePool3d_cu_a8eae74c29avg_pool3d_cuda_update_outputIffEEvNS_27GenericPackedTensorAccessorIKT_Lm4ENS_16DefaultPtrTraitsElEENS3_IS4_Lm4ES6_lEEiiiiiiiiibii,"ax",@progbits
	.align	128
.text._ZN2at6native49_GLOBAL__N__09e94e3a_16_AveragePool3d_cu_a8eae74c29avg_pool3d_cuda_update_outputIffEEvNS_27GenericPackedTensorAccessorIKT_Lm4ENS_16DefaultPtrTraitsElEENS3_IS4_Lm4ES6_lEEiiiiiiiiibii:
        .type           _ZN2at6native49_GLOBAL__N__09e94e3a_16_AveragePool3d_cu_a8eae74c29avg_pool3d_cuda_update_outputIffEEvNS_27GenericPackedTensorAccessorIKT_Lm4ENS_16DefaultPtrTraitsElEENS3_IS4_Lm4ES6_lEEiiiiiiiiibii,@function
        .size           _ZN2at6native49_GLOBAL__N__09e94e3a_16_AveragePool3d_cu_a8eae74c29avg_pool3d_cuda_update_outputIffEEvNS_27GenericPackedTensorAccessorIKT_Lm4ENS_16DefaultPtrTraitsElEENS3_IS4_Lm4ES6_lEEiiiiiiiiibii,(.L_x_884 - _ZN2at6native49_GLOBAL__N__09e94e3a_16_AveragePool3d_cu_a8eae74c29avg_pool3d_cuda_update_outputIffEEvNS_27GenericPackedTensorAccessorIKT_Lm4ENS_16DefaultPtrTraitsElEENS3_IS4_Lm4ES6_lEEiiiiiiiiibii)
        .other          _ZN2at6native49_GLOBAL__N__09e94e3a_16_AveragePool3d_cu_a8eae74c29avg_pool3d_cuda_update_outputIffEEvNS_27GenericPackedTensorAccessorIKT_Lm4ENS_16DefaultPtrTraitsElEENS3_IS4_Lm4ES6_lEEiiiiiiiiibii,@"STO_CUDA_ENTRY STV_DEFAULT"
_ZN2at6native49_GLOBAL__N__09e94e3a_16_AveragePool3d_cu_a8eae74c29avg_pool3d_cuda_update_outputIffEEvNS_27GenericPackedTensorAccessorIKT_Lm4ENS_16DefaultPtrTraitsElEENS3_IS4_Lm4ES6_lEEiiiiiiiiibii:
        /* <DEDUP_REMOVED lines=18> */
[----:B------:R-:W-:Y:S05]  /*0120*/  CALL.REL.NOINC `($__internal_30_$__cuda_sm20_div_s64) ;  /* 0x0000001000147944 */ /* 0x000fea0003c00000 */
[----:B------:R-:W0:Y:S01]  /*0130*/  LDC R4, c[0x0][0x268] ;  /* 0x00009a00ff047b82 */ /* 0x000e220000000800 */
[----:B------:R-:W-:Y:S01]  /*0140*/  IMAD.MOV R13, RZ, RZ, -R3 ;  /* 0x000000ffff0d7224 */ /* 0x000fe200078e0a03 */
[----:B------:R-:W-:-:S03]  /*0150*/  MOV R9, R3 ;  /* 0x0000000300097202 */ /* 0x000fc60000000f00 */
[----:B0-----:R-:W-:Y:S01]  /*0160*/  IMAD R13, R13, R4, UR4 ;  /* 0x000000040d0d7e24 */ /* 0x001fe2000f8e0204 */
[----:B------:R-:W-:Y:S06]  /*0170*/  BRA `(.L_x_563) ;  /* 0x0000000000547947 */ /* 0x000fec0003800000 */
.L_x_562:
        /* <DEDUP_REMOVED lines=21> */
.L_x_563:
        /* <DEDUP_REMOVED lines=103> */
.L_x_565:
        /* <DEDUP_REMOVED lines=11> */
.L_x_573:
        /* <DEDUP_REMOVED lines=18> */
.L_x_572:
        /* <DEDUP_REMOVED lines=21> */
[----:B------:R-:W-:-:S06]  /*0c60*/  LEA.HI.X R33, R34, R29, R33, 0x2, P2 ;  /* 0x0000001d22217211 */ /* 0x000fcc00010f1421 */
[----:B------:R-:W2:Y:S01]  /*0c70*/  LDG.E R33, desc[UR6][R32.64] ;  /* 0x0000000620217981 */ /* 0x000ea2000c1e1900 */
[----:B------:R-:W-:Y:S02]  /*0c80*/  ISETP.NE.AND P2, PT, R38, 0x1, PT ;  /* 0x000000012600780c */ /* 0x000fe40003f45270 */
[----:B------:R-:W-:Y:S01]  /*0c90*/  IADD3 R44, R4, 0x1, RZ ;  /* 0x00000001042c7810 */ /* 0x000fe20007ffe0ff */
[----:B--2---:R-:W-:-:S10]  /*0ca0*/  FADD.FTZ R42, R42, R33 ;  /* 0x000000212a2a7221 */ /* 0x004fd40000010000 */
        /* <DEDUP_REMOVED lines=11> */
[----:B------:R-:W-:Y:S02]  /*0d60*/  @P2 LEA R28, P3, R30, R28, 0x2 ;  /* 0x0000001c1e1c2211 */ /* 0x000fe400078610ff */
[----:B------:R-:W2:Y:S01]  /*0d70*/  LDG.E R35, desc[UR6][R34.64] ;  /* 0x0000000622237981 */ /* 0x000ea2000c1e1900 */
[----:B------:R-:W-:-:S04]  /*0d80*/  @P2 IMAD R32, R33, R26, RZ ;  /* 0x0000001a21202224 */ /* 0x000fc800078e02ff */
[----:B------:R-:W-:-:S05]  /*0d90*/  @P2 IMAD R27, R10, R27, R32 ;  /* 0x0000001b0a1b2224 */ /* 0x000fca00078e0220 */
[----:B------:R-:W-:-:S04]  /*0da0*/  @P2 IADD3 R26, R31, R27, RZ ;  /* 0x0000001b1f1a2210 */ /* 0x000fc80007ffe0ff */
[----:B------:R-:W-:-:S06]  /*0db0*/  @P2 LEA.HI.X R29, R30, R29, R26, 0x2, P3 ;  /* 0x0000001d1e1d2211 */ /* 0x000fcc00018f141a */
[----:B------:R-:W3:Y:S01]  /*0dc0*/  @P2 LDG.E R29, desc[UR6][R28.64] ;  /* 0x000000061c1d2981 */ /* 0x000ee2000c1e1900 */
[----:B------:R-:W-:Y:S01]  /*0dd0*/  IMAD.MOV.U32 R44, RZ, RZ, R10 ;  /* 0x000000ffff2c7224 */ /* 0x000fe200078e000a */
[----:B------:R-:W-:Y:S01]  /*0de0*/  @P2 IADD3 R44, R4, 0x3, RZ ;  /* 0x00000003042c2810 */ /* 0x000fe20007ffe0ff */
[----:B--2---:R-:W-:-:S04]  /*0df0*/  FADD.FTZ R42, R42, R35 ;  /* 0x000000232a2a7221 */ /* 0x004fc80000010000 */
[----:B---3--:R-:W-:-:S07]  /*0e00*/  @P2 FADD.FTZ R42, R42, R29 ;  /* 0x0000001d2a2a2221 */ /* 0x008fce0000010000 */
.L_x_568:
[----:B------:R-:W-:Y:S05]  /*0e10*/  BSYNC B1 ;  /* 0x0000000000017941 */ /* 0x000fea0003800000 */
.L_x_567:
        /* <DEDUP_REMOVED lines=19> */
.L_x_571:
[----:B------:R-:W-:-:S05]  /*0f50*/  IADD3 R28, P2, R30, R8, RZ ;  /* 0x000000081e1c7210 */ /* 0x000fca0007f5e0ff */
[--C-:B------:R-:W-:Y:S01]  /*0f60*/  IMAD.X R29, R31, 0x1, R6.reuse, P2 ;  /* 0x000000011f1d7824 */ /* 0x100fe200010e0606 */
[----:B------:R-:W-:Y:S01]  /*0f70*/  IADD3 R26, P2, R28, R8, RZ ;  /* 0x000000081c1a7210 */ /* 0x000fe20007f5e0ff */
[----:B------:R0:W2:Y:S03]  /*0f80*/  LDG.E R31, desc[UR6][R30.64] ;  /* 0x000000061e1f7981 */ /* 0x0000a6000c1e1900 */
[----:B------:R-:W-:Y:S02]  /*0f90*/  IADD3.X R27, R29, R6, RZ, P2, !PT ;  /* 0x000000061d1b7210 */ /* 0x000fe400017fe4ff */
[----:B------:R-:W-:Y:S01]  /*0fa0*/  IADD3 R24, P2, R26, R8, RZ ;  /* 0x000000081a187210 */ /* 0x000fe20007f5e0ff */
[----:B------:R-:W3:Y:S04]  /*0fb0*/  LDG.E R29, desc[UR6][R28.64] ;  /* 0x000000061c1d7981 */ /* 0x000ee8000c1e1900 */
[----:B------:R-:W-:-:S02]  /*0fc0*/  IMAD.X R25, R27, 0x1, R6, P2 ;  /* 0x000000011b197824 */ /* 0x000fc400010e0606 */
[----:B------:R-:W4:Y:S04]  /*0fd0*/  LDG.E R27, desc[UR6][R26.64] ;  /* 0x000000061a1b7981 */ /* 0x000f28000c1e1900 */
[----:B------:R-:W5:Y:S01]  /*0fe0*/  LDG.E R33, desc[UR6][R24.64] ;  /* 0x0000000618217981 */ /* 0x000f62000c1e1900 */
[----:B------:R-:W-:Y:S02]  /*0ff0*/  IADD3 R44, R44, 0x4, RZ ;  /* 0x000000042c2c7810 */ /* 0x000fe40007ffe0ff */
[----:B0-----:R-:W-:Y:S02]  /*1000*/  IADD3 R30, P3, R24, R8, RZ ;  /* 0x00000008181e7210 */ /* 0x001fe40007f7e0ff */
[----:B------:R-:W-:Y:S01]  /*1010*/  ISETP.GE.AND P2, PT, R44, R5, PT ;  /* 0x000000052c00720c */ /* 0x000fe20003f46270 */
[----:B--2---:R-:W-:-:S02]  /*1020*/  FADD.FTZ R42, R31, R42 ;  /* 0x0000002a1f2a7221 */ /* 0x004fc40000010000 */
[----:B------:R-:W-:Y:S02]  /*1030*/  IMAD.X R31, R25, 0x1, R6, P3 ;  /* 0x00000001191f7824 */ /* 0x000fe400018e0606 */
[----:B---3--:R-:W-:-:S04]  /*1040*/  FADD.FTZ R42, R42, R29 ;  /* 0x0000001d2a2a7221 */ /* 0x008fc80000010000 */
[----:B----4-:R-:W-:-:S04]  /*1050*/  FADD.FTZ R42, R42, R27 ;  /* 0x0000001b2a2a7221 */ /* 0x010fc80000010000 */
[----:B-----5:R-:W-:Y:S01]  /*1060*/  FADD.FTZ R42, R42, R33 ;  /* 0x000000212a2a7221 */ /* 0x020fe20000010000 */
[----:B------:R-:W-:Y:S06]  /*1070*/  @!P2 BRA `(.L_x_571) ;  /* 0xfffffffc00b4a947 */ /* 0x000fec000383ffff */
.L_x_570:
[----:B------:R-:W-:Y:S05]  /*1080*/  BSYNC B1 ;  /* 0x0000000000017941 */ /* 0x000fea0003800000 */
.L_x_569:
[----:B------:R-:W-:-:S04]  /*1090*/  IADD3 R39, P2, R39, 0x1, RZ ;  /* 0x0000000127277810 */ /* 0x000fc80007f5e0ff */
[----:B------:R-:W-:Y:S01]  /*10a0*/  IADD3.X R41, RZ, R41, RZ, P2, !PT ;  /* 0x00000029ff297210 */ /* 0x000fe200017fe4ff */
[----:B------:R-:W-:Y:S08]  /*10b0*/  @!P1 BRA `(.L_x_572) ;  /* 0xfffffff800949947 */ /* 0x000ff0000383ffff */
[----:B------:R-:W-:Y:S05]  /*10c0*/  BSYNC B0 ;  /* 0x0000000000007941 */ /* 0x000fea0003800000 */
.L_x_566:
[----:B------:R-:W-:Y:S01]  /*10d0*/  VIADD R7, R7, 0x1 ;  /* 0x0000000107077836 */ /* 0x000fe20000000000 */
[----:B------:R-:W-:-:S04]  /*10e0*/  IADD3 R11, P2, R11, 0x1, RZ ;  /* 0x000000010b0b7810 */ /* 0x000fc80007f5e0ff */
[----:B------:R-:W-:Y:S02]  /*10f0*/  ISETP.GE.AND P1, PT, R7, R2, PT ;  /* 0x000000020700720c */ /* 0x000fe40003f26270 */
[----:B------:R-:W-:-:S11]  /*1100*/  IADD3.X R36, RZ, R36, RZ, P2, !PT ;  /* 0x00000024ff247210 */ /* 0x000fd600017fe4ff */
[----:B------:R-:W-:Y:S05]  /*1110*/  @!P1 BRA `(.L_x_573) ;  /* 0xfffffff800349947 */ /* 0x000fea000383ffff */
[----:B------:R-:W0:Y:S02]  /*1120*/  MUFU.RCP R3, R37 ;  /* 0x0000002500037308 */ /* 0x000e240000001000 */
[----:B0-----:R-:W-:-:S05]  /*1130*/  FMUL.FTZ R3, R42, R3 ;  /* 0x000000032a037220 */ /* 0x001fca0000410000 */
[----:B------:R-:W-:Y:S01]  /*1140*/  STG.E desc[UR6][R18.64], R3 ;  /* 0x0000000312007986 */ /* 0x000fe2000c101906 */
[----:B------:R-:W-:Y:S05]  /*1150*/  EXIT ;  /* 0x000000000000794d */ /* 0x000fea0003800000 */
.L_x_564:
[----:B------:R-:W-:Y:S01]  /*1160*/  STG.E desc[UR6][R18.64], RZ ;  /* 0x000000ff12007986 */ /* 0x000fe2000c101906 */
[----:B------:R-:W-:Y:S05]  /*1170*/  EXIT ;  /* 0x000000000000794d */ /* 0x000fea0003800000 */
        .weak           $__internal_30_$__cuda_sm20_div_s64
        .type           $__internal_30_$__cuda_sm20_div_s64,@function
        .size           $__internal_30_$__cuda_sm20_div_s64,(.L_x_884 - $__internal_30_$__cuda_sm20_div_s64)
$__internal_30_$__cuda_sm20_div_s64:
        /* <DEDUP_REMOVED lines=67> */
[----:B------:R-:W-:Y:S06]  /*15b0*/  RET.REL.NODEC R8 `(_ZN2at6native49_GLOBAL__N__09e94e3a_16_AveragePool3d_cu_a8eae74c29avg_pool3d_cuda_update_outputIffEEvNS_27GenericPackedTensorAccessorIKT_Lm4ENS_16DefaultPtrTraitsElEENS3_IS4_Lm4ES6_lEEiiiiiiiiibii) ;  /* 0xffffffe808907950 */ /* 0x000fec0003c3ffff */
.L_x_574:
        /* <DEDUP_REMOVED lines=12> */
.L_x_884:


//--------------------- .text._ZN2at6native49_GLOBAL__N__09e94e3a_16_AveragePool3d_cu_a8eae74c29avg_pool3d_cuda_update_outputILi7EffEEvNS_27GenericPackedTensorAccessorIKT0_Lm4ENS_16DefaultPtrTraitsElEENS3_IS4_Lm4ES6_lEEiiiiiiiibii --------------------------
	.section	.text._ZN2at6native49_GLOBAL__N__09e94e3a_16_AveragePool3d_cu_a8eae74c29avg_pool3d_cuda_update_outputILi7EffEEvNS_27GenericPackedTensorAccessorIKT0_Lm4ENS_16DefaultPtrTraitsElEENS3_IS4_Lm4ES6_lEEiiiiiiiibii,"ax",@progbits
	.align	128
.text._ZN2at6native49_GLOBAL__N__09e94e3a_16_AveragePool3d_cu_a8eae74c29avg_pool3d_cuda_update_outputILi7EffEEvNS_27GenericPackedTensorAccessorIKT0_Lm4ENS_16DefaultPtrTraitsElEENS3_IS4_Lm4ES6_lEEiiiiiiiibii:
        .type           _ZN2at6native49_GLOBAL__N__09e94e3a_16_AveragePool3d_cu_a8eae74c29avg_pool3d_cuda_update_outputILi7EffEEvNS_27GenericPackedTensorAccessorIKT0_Lm4ENS_16DefaultPtrTraitsElEENS3_IS4_Lm4ES6_lEEiiiiiiiibii,@function
        .size           _ZN2at6native49_GLOBAL__N__09e94e3a_16_AveragePool3d_cu_a8eae74c29avg_pool3d_cuda_update_outputILi7EffEEvNS_27GenericPackedTensorAccessorIKT0_Lm4ENS_16DefaultPtrTraitsElEENS3_IS4_Lm4ES6_lEEiiiiiiiibii,(.L_x_886 - _ZN2at6native49_GLOBAL__N__09e94e3a_16_AveragePool3d_cu_a8eae74c29avg_pool3d_cuda_update_outputILi7EffEEvNS_27GenericPackedTensorAccessorIKT0_Lm4ENS_16DefaultPtrTraitsElEENS3_IS4_Lm4ES6_lEEiiiiiiiibii)
        .other          _ZN2at6native49_GLOBAL__N__09e94e3a_16_AveragePool3d_cu_a8eae74c29avg_pool3d_cuda_update_outputILi7EffEEvNS_27GenericPackedTensorAccessorIKT0_Lm4ENS_16DefaultPtrTraitsElEENS3_IS4_Lm4ES6_lEEiiiiiiiibii,@"STO_CUDA_ENTRY STV_DEFAULT"
_ZN2at6native49_GLOBAL__N__09e94e3a_16_AveragePool3d_cu_a8eae74c29avg_pool3d_cuda_update_outputILi7EffEEvNS_27GenericPackedTensorAccessorIKT0_Lm4ENS_16DefaultPtrTraitsElEENS3_IS4_Lm4ES6_lEEiiiiiiiibii:
        /* <DEDUP_REMOVED lines=18> */
[----:B------:R-:W-:Y:S05]  /*0120*/  CALL.REL.NOINC `($__internal_31_$__cuda_sm20_div_s64) ;  /* 0x0000001000087944 */ /* 0x000fea0003c00000 */
[----:B------:R-:W0:Y:S01]  /*0130*/  LDC R5, c[0x0][0x268] ;  /* 0x00009a00ff057b82 */ /* 0x000e220000000800 */
[----:B------:R-:W-:-:S04]  /*0140*/  IMAD.MOV R14, RZ, RZ, -R7 ;  /* 0x000000ffff0e7224 */ /* 0x000fc800078e0a07 */
[----:B0-----:R-:W-:Y:S01]  /*0150*/  IMAD R14, R14, R5, UR4 ;  /* 0x000000040e0e7e24 */ /* 0x001fe2000f8e0205 */
[----:B------:R-:W-:Y:S06]  /*0160*/  BRA `(.L_x_576) ;  /* 0x0000000000547947 */ /* 0x000fec0003800000 */
.L_x_575:
        /* <DEDUP_REMOVED lines=21> */
.L_x_576:
        /* <DEDUP_REMOVED lines=102> */
.L_x_578:
        /* <DEDUP_REMOVED lines=10> */
.L_x_586:
        /* <DEDUP_REMOVED lines=18> */
.L_x_585:
        /* <DEDUP_REMOVED lines=48> */
.L_x_581:
[----:B------:R-:W-:Y:S05]  /*0de0*/  BSYNC B1 ;  /* 0x0000000000017941 */ /* 0x000fea0003800000 */
.L_x_580:
        /* <DEDUP_REMOVED lines=19> */
.L_x_584:
        /* <DEDUP_REMOVED lines=19> */
.L_x_583:
[----:B------:R-:W-:Y:S05]  /*1050*/  BSYNC B1 ;  /* 0x0000000000017941 */ /* 0x000fea0003800000 */
.L_x_582:
[----:B------:R-:W-:-:S04]  /*1060*/  IADD3 R39, P2, R39, 0x1, RZ ;  /* 0x0000000127277810 */ /* 0x000fc80007f5e0ff */
[----:B------:R-:W-:Y:S01]  /*1070*/  IADD3.X R41, RZ, R41, RZ, P2, !PT ;  /* 0x00000029ff297210 */ /* 0x000fe200017fe4ff */
[----:B------:R-:W-:Y:S08]  /*1080*/  @!P1 BRA `(.L_x_585) ;  /* 0xfffffff800949947 */ /* 0x000ff0000383ffff */
[----:B------:R-:W-:Y:S05]  /*1090*/  BSYNC B0 ;  /* 0x0000000000007941 */ /* 0x000fea0003800000 */
.L_x_579:
        /* <DEDUP_REMOVED lines=9> */
.L_x_577:
[----:B------:R-:W-:Y:S01]  /*1130*/  STG.E desc[UR6][R18.64], RZ ;  /* 0x000000ff12007986 */ /* 0x000fe2000c101906 */
[----:B------:R-:W-:Y:S05]  /*1140*/  EXIT ;  /* 0x000000000000794d */ /* 0x000fea0003800000 */
        .weak           $__internal_31_$__cuda_sm20_div_s64
        .type           $__internal_31_$__cuda_sm20_div_s64,@function
        .size           $__internal_31_$__cuda_sm20_div_s64,(.L_x_886 - $__internal_31_$__cuda_sm20_div_s64)
$__internal_31_$__cuda_sm20_div_s64:
        /* <DEDUP_REMOVED lines=68> */
[----:B------:R-:W-:Y:S06]  /*1590*/  RET.REL.NODEC R4 `(_ZN2at6native49_GLOBAL__N__09e94e3a_16_AveragePool3d_cu_a8eae74c29avg_pool3d_cuda_update_outputILi7EffEEvNS_27GenericPackedTensorAccessorIKT0_Lm4ENS_16DefaultPtrTraitsElEENS3_IS4_Lm4ES6_lEEiiiiiiiibii) ;  /* 0xffffffe804987950 */ /* 0x000fec0003c3ffff */
.L_x_587:
        /* <DEDUP_REMOVED lines=14> */
.L_x_886:


//--------------------- .text._ZN2at6native49_GLOBAL__N__09e94e3a_16_AveragePool3d_cu_a8eae74c29avg_pool3d_cuda_update_outputILi6EffEEvNS_27GenericPackedTensorAccessorIKT0_Lm4ENS_16DefaultPtrTraitsElEENS3_IS4_Lm4ES6_lEEiiiiiiiibii --------------------------
	.section	.text._ZN2at6native49_GLOBAL__N__09e94e3a_16_AveragePool3d_cu_a8eae74c29avg_pool3d_cuda_update_outputILi6EffEEvNS_27GenericPackedTensorAccessorIKT0_Lm4ENS_16DefaultPtrTraitsElEENS3_IS4_Lm4ES6_lEEiiiiiiiibii,"ax",@progbits
	.align	128
.text._ZN2at6native49_GLOBAL__N__09e94e3a_16_AveragePool3d_cu_a8eae74c29avg_pool3d_cuda_update_outputILi6EffEEvNS_27GenericPackedTensorAccessorIKT0_Lm4ENS_16DefaultPtrTraitsElEENS3_IS4_Lm4ES6_lEEiiiiiiiibii:
        .type           _ZN2at6native49_GLOBAL__N__09e94e3a_16_AveragePool3d_cu_a8eae74c29avg_pool3d_cuda_update_outputILi6EffEEvNS_27GenericPackedTensorAccessorIKT0_Lm4ENS_16DefaultPtrTraitsElEENS3_IS4_Lm4ES6_lEEiiiiiiiibii,@function
        .size           _ZN2at6native49_GLOBAL__N__09e94e3a_16_AveragePool3d_cu_a8eae74c29avg_pool3d_cuda_update_outputILi6EffEEvNS_27GenericPackedTensorAccessorIKT0_Lm4ENS_16DefaultPtrTraitsElEENS3_IS4_Lm4ES6_lEEiiiiiiiibii,(.L_x_888 - _ZN2at6native49_GLOBAL__N__09e94e3a_16_AveragePool3d_cu_a8eae74c29avg_pool3d_cuda_update_outputILi6EffEEvNS_27GenericPackedTensorAccessorIKT0_Lm4ENS_16DefaultPtrTraitsElEENS3_IS4_Lm4ES6_lEEiiiiiiiibii)
        .other          _ZN2at6native49_GLOBAL__N__09e94e3a_16_AveragePool3d_cu_a8eae74c29avg_pool3d_cuda_update_outputILi6EffEEvNS_27GenericPackedTensorAccessorIKT0_Lm4ENS_16DefaultPtrTraitsElEENS3_IS4_Lm4ES6_lEEiiiiiiiibii,@"STO_CUDA_ENTRY STV_DEFAULT"
_ZN2at6native49_GLOBAL__N__09e94e3a_16_AveragePool3d_cu_a8eae74c29avg_pool3d_cuda_update_outputILi6EffEEvNS_27GenericPackedTensorAccessorIKT0_Lm4ENS_16DefaultPtrTraitsElEENS3_IS4_Lm4ES6_lEEiiiiiiiibii:
        /* <DEDUP_REMOVED lines=18> */
[----:B------:R-:W-:Y:S05]  /*0120*/  CALL.REL.NOINC `($__internal_32_$__cuda_sm20_div_s64) ;  /* 0x0000001000087944 */ /* 0x000fea0003c00000 */
[----:B------:R-:W0:Y:S01]  /*0130*/  LDC R5, c[0x0][0x268] ;  /* 0x00009a00ff057b82 */ /* 0x000e220000000800 */
[----:B------:R-:W-:-:S04]  /*0140*/  IMAD.MOV R14, RZ, RZ, -R7 ;  /* 0x000000ffff0e7224 */ /* 0x000fc800078e0a07 */
[----:B0-----:R-:W-:Y:S01]  /*0150*/  IMAD R14, R14, R5, UR4 ;  /* 0x000000040e0e7e24 */ /* 0x001fe2000f8e0205 */
[----:B------:R-:W-:Y:S06]  /*0160*/  BRA `(.L_x_589) ;  /* 0x0000000000547947 */ /* 0x000fec0003800000 */
.L_x_588:
        /* <DEDUP_REMOVED lines=21> */
.L_x_589:
        /* <DEDUP_REMOVED lines=102> */
.L_x_591:
        /* <DEDUP_REMOVED lines=10> */
.L_x_599:
        /* <DEDUP_REMOVED lines=18> */
.L_x_598:
        /* <DEDUP_REMOVED lines=48> */
.L_x_594:
[----:B------:R-:W-:Y:S05]  /*0de0*/  BSYNC B1 ;  /* 0x0000000000017941 */ /* 0x000fea0003800000 */
.L_x_593:
        /* <DEDUP_REMOVED lines=19> */
.L_x_597:
        /* <DEDUP_REMOVED lines=19> */
.L_x_596:
[----:B------:R-:W-:Y:S05]  /*1050*/  BSYNC B1 ;  /* 0x0000000000017941 */ /* 0x000fea0003800000 */
.L_x_595:
[----:B------:R-:W-:-:S04]  /*1060*/  IADD3 R39, P2, R39, 0x1, RZ ;  /* 0x0000000127277810 */ /* 0x000fc80007f5e0ff */
[----:B------:R-:W-:Y:S01]  /*1070*/  IADD3.X R41, RZ, R41, RZ, P2, !PT ;  /* 0x00000029ff297210 */ /* 0x000fe200017fe4ff */
[----:B------:R-:W-:Y:S08]  /*1080*/  @!P1 BRA `(.L_x_598) ;  /* 0xfffffff800949947 */ /* 0x000ff0000383ffff */
[----:B------:R-:W-:Y:S05]  /*1090*/  BSYNC B0 ;  /* 0x0000000000007941 */ /* 0x000fea0003800000 */
.L_x_592:
        /* <DEDUP_REMOVED lines=9> */
.L_x_590:
[----:B------:R-:W-:Y:S01]  /*1130*/  STG.E desc[UR6][R18.64], RZ ;  /* 0x000000ff12007986 */ /* 0x000fe2000c101906 */
[----:B------:R-:W-:Y:S05]  /*1140*/  EXIT ;  /* 0x000000000000794d */ /* 0x000fea0003800000 */
        .weak           $__internal_32_$__cuda_sm20_div_s64
        .type           $__internal_32_$__cuda_sm20_div_s64,@function
        .size           $__internal_32_$__cuda_sm20_div_s64,(.L_x_888 - $__internal_32_$__cuda_sm20_div_s64)
$__internal_32_$__cuda_sm20_div_s64:
        /* <DEDUP_REMOVED lines=68> */
[----:B------:R-:W-:Y:S06]  /*1590*/  RET.REL.NODEC R4 `(_ZN2at6native49_GLOBAL__N__09e94e3a_16_AveragePool3d_cu_a8eae74c29avg_pool3d_cuda_update_outputILi6EffEEvNS_27GenericPackedTensorAccessorIKT0_Lm4ENS_16DefaultPtrTraitsElEENS3_IS4_Lm4ES6_lEEiiiiiiiibii) ;  /* 0xffffffe804987950 */ /* 0x000fec0003c3ffff */
.L_x_600:
        /* <DEDUP_REMOVED lines=14> */
.L_x_888:


//--------------------- .text._ZN2at6native49_GLOBAL__N__09e94e3a_16_AveragePool3d_cu_a8eae74c29avg_pool3d_cuda_update_outputILi5EffEEvNS_27GenericPackedTensorAccessorIKT0_Lm4ENS_16DefaultPtrTraitsElEENS3_IS4_Lm4ES6_lEEiiiiiiiibii --------------------------
	.section	.text._ZN2at6native49_GLOBAL__N__09e94e3a_16_AveragePool3d_cu_a8eae74c29avg_pool3d_cuda_update_outputILi5EffEEvNS_27GenericPackedTensorAccessorIKT0_Lm4ENS_16DefaultPtrTraitsElEENS3_IS4_Lm4ES6_lEEiiiiiiiibii,"ax",@progbits
	.align	128
.text._ZN2at6native49_GLOBAL__N__09e94e3a_16_AveragePool3d_cu_a8eae74c29avg_pool3d_cuda_update_outputILi5EffEEvNS_27GenericPackedTensorAccessorIKT0_Lm4ENS_16DefaultPtrTraitsElEENS3_IS4_Lm4ES6_lEEiiiiiiiibii:
        .type           _ZN2at6native49_GLOBAL__N__09e94e3a_16_AveragePool3d_cu_a8eae74c29avg_pool3d_cuda_update_outputILi5EffEEvNS_27GenericPackedTensorAccessorIKT0_Lm4ENS_16DefaultPtrTraitsElEENS3_IS4_Lm4ES6_lEEiiiiiiiibii,@function
        .size           _ZN2at6native49_GLOBAL__N__09e94e3a_16_AveragePool3d_cu_a8eae74c29avg_pool3d_cuda_update_outputILi5EffEEvNS_27GenericPackedTensorAccessorIKT0_Lm4ENS_16DefaultPtrTraitsElEENS3_IS4_Lm4ES6_lEEiiiiiiiibii,(.L_x_890 - _ZN2at6native49_GLOBAL__N__09e94e3a_16_AveragePool3d_cu_a8eae74c29avg_pool3d_cuda_update_outputILi5EffEEvNS_27GenericPackedTensorAccessorIKT0_Lm4ENS_16DefaultPtrTraitsElEENS3_IS4_Lm4ES6_lEEiiiiiiiibii)
        .other          _ZN2at6native49_GLOBAL__N__09e94e3a_16_AveragePool3d_cu_a8eae74c29avg_pool3d_cuda_update_outputILi5EffEEvNS_27GenericPackedTensorAccessorIKT0_Lm4ENS_16DefaultPtrTraitsElEENS3_IS4_Lm4ES6_lEEiiiiiiiibii,@"STO_CUDA_ENTRY STV_DEFAULT"
_ZN2at6native49_GLOBAL__N__09e94e3a_16_AveragePool3d_cu_a8eae74c29avg_pool3d_cuda_update_outputILi5EffEEvNS_27GenericPackedTensorAccessorIKT0_Lm4ENS_16DefaultPtrTraitsElEENS3_IS4_Lm4ES6_lEEiiiiiiiibii:
        /* <DEDUP_REMOVED lines=18> */
[----:B------:R-:W-:Y:S05]  /*0120*/  CALL.REL.NOINC `($__internal_33_$__cuda_sm20_div_s64) ;  /* 0x0000001000087944 */ /* 0x000fea0003c00000 */
[----:B------:R-:W0:Y:S01]  /*0130*/  LDC R5, c[0x0][0x268] ;  /* 0x00009a00ff057b82 */ /* 0x000e220000000800 */
[----:B------:R-:W-:-:S04]  /*0140*/  IMAD.MOV R14, RZ, RZ, -R7 ;  /* 0x000000ffff0e7224 */ /* 0x000fc800078e0a07 */
[----:B0-----:R-:W-:Y:S01]  /*0150*/  IMAD R14, R14, R5, UR4 ;  /* 0x000000040e0e7e24 */ /* 0x001fe2000f8e0205 */
[----:B------:R-:W-:Y:S06]  /*0160*/  BRA `(.L_x_602) ;  /* 0x0000000000547947 */ /* 0x000fec0003800000 */
.L_x_601:
        /* <DEDUP_REMOVED lines=21> */
.L_x_602:
        /* <DEDUP_REMOVED lines=102> */
.L_x_604:
        /* <DEDUP_REMOVED lines=10> */
.L_x_612:
        /* <DEDUP_REMOVED lines=18> */
.L_x_611:
        /* <DEDUP_REMOVED lines=48> */
.L_x_607:
[----:B------:R-:W-:Y:S05]  /*0de0*/  BSYNC B1 ;  /* 0x0000000000017941 */ /* 0x000fea0003800000 */
.L_x_606:
        /* <DEDUP_REMOVED lines=19> */
.L_x_610:
        /* <DEDUP_REMOVED lines=19> */
.L_x_609:
[----:B------:R-:W-:Y:S05]  /*1050*/  BSYNC B1 ;  /* 0x0000000000017941 */ /* 0x000fea0003800000 */
.L_x_608:
[----:B------:R-:W-:-:S04]  /*1060*/  IADD3 R39, P2, R39, 0x1, RZ ;  /* 0x0000000127277810 */ /* 0x000fc80007f5e0ff */
[----:B------:R-:W-:Y:S01]  /*1070*/  IADD3.X R41, RZ, R41, RZ, P2, !PT ;  /* 0x00000029ff297210 */ /* 0x000fe200017fe4ff */
[----:B------:R-:W-:Y:S08]  /*1080*/  @!P1 BRA `(.L_x_611) ;  /* 0xfffffff800949947 */ /* 0x000ff0000383ffff */
[----:B------:R-:W-:Y:S05]  /*1090*/  BSYNC B0 ;  /* 0x0000000000007941 */ /* 0x000fea0003800000 */
.L_x_605:
        /* <DEDUP_REMOVED lines=9> */
.L_x_603:
[----:B------:R-:W-:Y:S01]  /*1130*/  STG.E desc[UR6][R18.64], RZ ;  /* 0x000000ff12007986 */ /* 0x000fe2000c101906 */
[----:B------:R-:W-:Y:S05]  /*1140*/  EXIT ;  /* 0x000000000000794d */ /* 0x000fea0003800000 */
        .weak           $__internal_33_$__cuda_sm20_div_s64
        .type           $__internal_33_$__cuda_sm20_div_s64,@function
        .size           $__internal_33_$__cuda_sm20_div_s64,(.L_x_890 - $__internal_33_$__cuda_sm20_div_s64)
$__internal_33_$__cuda_sm20_div_s64:
        /* <DEDUP_REMOVED lines=68> */
[----:B------:R-:W-:Y:S06]  /*1590*/  RET.REL.NODEC R4 `(_ZN2at6native49_GLOBAL__N__09e94e3a_16_AveragePool3d_cu_a8eae74c29avg_pool3d_cuda_update_outputILi5EffEEvNS_27GenericPackedTensorAccessorIKT0_Lm4ENS_16DefaultPtrTraitsElEENS3_IS4_Lm4ES6_lEEiiiiiiiibii) ;  /* 0xffffffe804987950 */ /* 0x000fec0003c3ffff */
.L_x_613:
        /* <DEDUP_REMOVED lines=14> */
.L_x_890:


//--------------------- .text._ZN2at6native49_GLOBAL__N__09e94e3a_16_AveragePool3d_cu_a8eae74c29avg_pool3d_cuda_update_outputILi4EffEEvNS_27GenericPackedTensorAccessorIKT0_Lm4ENS_16DefaultPtrTraitsElEENS3_IS4_Lm4ES6_lEEiiiiiiiibii --------------------------
	.section	.text._ZN2at6native49_GLOBAL__N__09e94e3a_16_AveragePool3d_cu_a8eae74c29avg_pool3d_cuda_update_outputILi4EffEEvNS_27GenericPackedTensorAccessorIKT0_Lm4ENS_16DefaultPtrTraitsElEENS3_IS4_Lm4ES6_lEEiiiiiiiibii,"ax",@progbits
	.align	128
.text._ZN2at6native49_GLOBAL__N__09e94e3a_16_AveragePool3d_cu_a8eae74c29avg_pool3d_cuda_update_outputILi4EffEEvNS_27GenericPackedTensorAccessorIKT0_Lm4ENS_16DefaultPtrTraitsElEENS3_IS4_Lm4ES6_lEEiiiiiiiibii:
        .type           _ZN2at6native49_GLOBAL__N__09e94e3a_16_AveragePool3d_cu_a8eae74c29avg_pool3d_cuda_update_outputILi4EffEEvNS_27GenericPackedTensorAccessorIKT0_Lm4ENS_16DefaultPtrTraitsElEENS3_IS4_Lm4ES6_lEEiiiiiiiibii,@function
        .size           _ZN2at6native49_GLOBAL__N__09e94e3a_16_AveragePool3d_cu_a8eae74c29avg_pool3d_cuda_update_outputILi4EffEEvNS_27GenericPackedTensorAccessorIKT0_Lm4ENS_16DefaultPtrTraitsElEENS3_IS4_Lm4ES6_lEEiiiiiiiibii,(.L_x_892 - _ZN2at6native49_GLOBAL__N__09e94e3a_16_AveragePool3d_cu_a8eae74c29avg_pool3d_cuda_update_outputILi4EffEEvNS_27GenericPackedTensorAccessorIKT0_Lm4ENS_16DefaultPtrTraitsElEENS3_IS4_Lm4ES6_lEEiiiiiiiibii)
        .other          _ZN2at6native49_GLOBAL__N__09e94e3a_16_AveragePool3d_cu_a8eae74c29avg_pool3d_cuda_update_outputILi4EffEEvNS_27GenericPackedTensorAccessorIKT0_Lm4ENS_16DefaultPtrTraitsElEENS3_IS4_Lm4ES6_lEEiiiiiiiibii,@"STO_CUDA_ENTRY STV_DEFAULT"
_ZN2at6native49_GLOBAL__N__09e94e3a_16_AveragePool3d_cu_a8eae74c29avg_pool3d_cuda_update_outputILi4EffEEvNS_27GenericPackedTensorAccessorIKT0_Lm4ENS_16DefaultPtrTraitsElEENS3_IS4_Lm4ES6_lEEiiiiiiiibii:
        /* <DEDUP_REMOVED lines=18> */
[----:B------:R-:W-:Y:S05]  /*0120*/  CALL.REL.NOINC `($__internal_34_$__cuda_sm20_div_s64) ;  /* 0x0000001000087944 */ /* 0x000fea0003c00000 */
[----:B------:R-:W0:Y:S01]  /*0130*/  LDC R5, c[0x0][0x268] ;  /* 0x00009a00ff057b82 */ /* 0x000e220000000800 */
[----:B------:R-:W-:-:S04]  /*0140*/  IMAD.MOV R14, RZ, RZ, -R7 ;  /* 0x000000ffff0e7224 */ /* 0x000fc800078e0a07 */
[----:B0-----:R-:W-:Y:S01]  /*0150*/  IMAD R14, R14, R5, UR4 ;  /* 0x000000040e0e7e24 */ /* 0x001fe2000f8e0205 */
[----:B------:R-:W-:Y:S06]  /*0160*/  BRA `(.L_x_615) ;  /* 0x0000000000547947 */ /* 0x000fec0003800000 */
.L_x_614:
        /* <DEDUP_REMOVED lines=21> */
.L_x_615:
        /* <DEDUP_REMOVED lines=102> */
.L_x_617:
        /* <DEDUP_REMOVED lines=10> */
.L_x_625:
        /* <DEDUP_REMOVED lines=18> */
.L_x_624:
        /* <DEDUP_REMOVED lines=48> */
.L_x_620:
[----:B------:R-:W-:Y:S05]  /*0de0*/  BSYNC B1 ;  /* 0x0000000000017941 */ /* 0x000fea0003800000 */
.L_x_619:
        /* <DEDUP_REMOVED lines=19> */
.L_x_623:
        /* <DEDUP_REMOVED lines=19> */
.L_x_622:
[----:B------:R-:W-:Y:S05]  /*1050*/  BSYNC B1 ;  /* 0x0000000000017941 */ /* 0x000fea0003800000 */
.L_x_621:
[----:B------:R-:W-:-:S04]  /*1060*/  IADD3 R39, P2, R39, 0x1, RZ ;  /* 0x0000000127277810 */ /* 0x000fc80007f5e0ff */
[----:B------:R-:W-:Y:S01]  /*1070*/  IADD3.X R41, RZ, R41, RZ, P2, !PT ;  /* 0x00000029ff297210 */ /* 0x000fe200017fe4ff */
[----:B------:R-:W-:Y:S08]  /*1080*/  @!P1 BRA `(.L_x_624) ;  /* 0xfffffff800949947 */ /* 0x000ff0000383ffff */
[----:B------:R-:W-:Y:S05]  /*1090*/  BSYNC B0 ;  /* 0x0000000000007941 */ /* 0x000fea0003800000 */
.L_x_618:
        /* <DEDUP_REMOVED lines=9> */
.L_x_616:
[----:B------:R-:W-:Y:S01]  /*1130*/  STG.E desc[UR6][R18.64], RZ ;  /* 0x000000ff12007986 */ /* 0x000fe2000c101906 */
[----:B------:R-:W-:Y:S05]  /*1140*/  EXIT ;  /* 0x000000000000794d */ /* 0x000fea0003800000 */
        .weak           $__internal_34_$__cuda_sm20_div_s64
        .type           $__internal_34_$__cuda_sm20_div_s64,@function
        .size           $__internal_34_$__cuda_sm20_div_s64,(.L_x_892 - $__internal_34_$__cuda_sm20_div_s64)
$__internal_34_$__cuda_sm20_div_s64:
        /* <DEDUP_REMOVED lines=68> */
[----:B------:R-:W-:Y:S06]  /*1590*/  RET.REL.NODEC R4 `(_ZN2at6native49_GLOBAL__N__09e94e3a_16_AveragePool3d_cu_a8eae74c29avg_pool3d_cuda_update_outputILi4EffEEvNS_27GenericPackedTensorAccessorIKT0_Lm4ENS_16DefaultPtrTraitsElEENS3_IS4_Lm4ES6_lEEiiiiiiiibii) ;  /* 0xffffffe804987950 */ /* 0x000fec0003c3ffff */
.L_x_626:
        /* <DEDUP_REMOVED lines=14> */
.L_x_892:


//--------------------- .text._ZN2at6native49_GLOBAL__N__09e94e3a_16_AveragePool3d_cu_a8eae74c29avg_pool3d_cuda_update_outputILi3EffEEvNS_27GenericPackedTensorAccessorIKT0_Lm4ENS_16DefaultPtrTraitsElEENS3_IS4_Lm4ES6_lEEiiiiiiiibii --------------------------
	.section	.text._ZN2at6native49_GLOBAL__N__09e94e3a_16_AveragePool3d_cu_a8eae74c29avg_pool3d_cuda_update_outputILi3EffEEvNS_27GenericPackedTensorAccessorIKT0_Lm4ENS_16DefaultPtrTraitsElEENS3_IS4_Lm4ES6_lEEiiiiiiiibii,"ax",@progbits
	.align	128
.text._ZN2at6native49_GLOBAL__N__09e94e3a_16_AveragePool3d_cu_a8eae74c29avg_pool3d_cuda_update_outputILi3EffEEvNS_27GenericPackedTensorAccessorIKT0_Lm4ENS_16DefaultPtrTraitsElEENS3_IS4_Lm4ES6_lEEiiiiiiiibii:
        .type           _ZN2at6native49_GLOBAL__N__09e94e3a_16_AveragePool3d_cu_a8eae74c29avg_pool3d_cuda_update_outputILi3EffEEvNS_27GenericPackedTensorAccessorIKT0_Lm4ENS_16DefaultPtrTraitsElEENS3_IS4_Lm4ES6_lEEiiiiiiiibii,@function
        .size           _ZN2at6native49_GLOBAL__N__09e94e3a_16_AveragePool3d_cu_a8eae74c29avg_pool3d_cuda_update_outputILi3EffEEvNS_27GenericPackedTensorAccessorIKT0_Lm4ENS_16DefaultPtrTraitsElEENS3_IS4_Lm4ES6_lEEiiiiiiiibii,(.L_x_894 - _ZN2at6native49_GLOBAL__N__09e94e3a_16_AveragePool3d_cu_a8eae74c29avg_pool3d_cuda_update_outputILi3EffEEvNS_27GenericPackedTensorAccessorIKT0_Lm4ENS_16DefaultPtrTraitsElEENS3_IS4_Lm4ES6_lEEiiiiiiiibii)
        .other          _ZN2at6native49_GLOBAL__N__09e94e3a_16_AveragePool3d_cu_a8eae74c29avg_pool3d_cuda_update_outputILi3EffEEvNS_27GenericPackedTensorAccessorIKT0_Lm4ENS_16DefaultPtrTraitsElEENS3_IS4_Lm4ES6_lEEiiiiiiiibii,@"STO_CUDA_ENTRY STV_DEFAULT"
_ZN2at6native49_GLOBAL__N__09e94e3a_16_AveragePool3d_cu_a8eae74c29avg_pool3d_cuda_update_outputILi3EffEEvNS_27GenericPackedTensorAccessorIKT0_Lm4ENS_16DefaultPtrTraitsElEENS3_IS4_Lm4ES6_lEEiiiiiiiibii:
        /* <DEDUP_REMOVED lines=18> */
[----:B------:R-:W-:Y:S05]  /*0120*/  CALL.REL.NOINC `($__internal_35_$__cuda_sm20_div_s64) ;  /* 0x0000001000087944 */ /* 0x000fea0003c00000 */
[----:B------:R-:W0:Y:S01]  /*0130*/  LDC R5, c[0x0][0x268] ;  /* 0x00009a00ff057b82 */ /* 0x000e220000000800 */
[----:B------:R-:W-:-:S04]  /*0140*/  IMAD.MOV R14, RZ, RZ, -R7 ;  /* 0x000000ffff0e7224 */ /* 0x000fc800078e0a07 */
[----:B0-----:R-:W-:Y:S01]  /*0150*/  IMAD R14, R14, R5, UR4 ;  /* 0x000000040e0e7e24 */ /* 0x001fe2000f8e0205 */
[----:B------:R-:W-:Y:S06]  /*0160*/  BRA `(.L_x_628) ;  /* 0x0000000000547947 */ /* 0x000fec0003800000 */
.L_x_627:
        /* <DEDUP_REMOVED lines=21> */
.L_x_628:
        /* <DEDUP_REMOVED lines=102> */
.L_x_630:
        /* <DEDUP_REMOVED lines=10> */
.L_x_638:
        /* <DEDUP_REMOVED lines=18> */
.L_x_637:
        /* <DEDUP_REMOVED lines=48> */
.L_x_633:
[----:B------:R-:W-:Y:S05]  /*0de0*/  BSYNC B1 ;  /* 0x0000000000017941 */ /* 0x000fea0003800000 */
.L_x_632:
        /* <DEDUP_REMOVED lines=19> */
.L_x_636:
        /* <DEDUP_REMOVED lines=19> */
.L_x_635:
[----:B------:R-:W-:Y:S05]  /*1050*/  BSYNC B1 ;  /* 0x0000000000017941 */ /* 0x000fea0003800000 */
.L_x_634:
[----:B------:R-:W-:-:S04]  /*1060*/  IADD3 R39, P2, R39, 0x1, RZ ;  /* 0x0000000127277810 */ /* 0x000fc80007f5e0ff */
[----:B------:R-:W-:Y:S01]  /*1070*/  IADD3.X R41, RZ, R41, RZ, P2, !PT ;  /* 0x00000029ff297210 */ /* 0x000fe200017fe4ff */
[----:B------:R-:W-:Y:S08]  /*1080*/  @!P1 BRA `(.L_x_637) ;  /* 0xfffffff800949947 */ /* 0x000ff0000383ffff */
[----:B------:R-:W-:Y:S05]  /*1090*/  BSYNC B0 ;  /* 0x0000000000007941 */ /* 0x000fea0003800000 */
.L_x_631:
        /* <DEDUP_REMOVED lines=9> */
.L_x_629:
[----:B------:R-:W-:Y:S01]  /*1130*/  STG.E desc[UR6][R18.64], RZ ;  /* 0x000000ff12007986 */ /* 0x000fe2000c101906 */
[----:B------:R-:W-:Y:S05]  /*1140*/  EXIT ;  /* 0x000000000000794d */ /* 0x000fea0003800000 */
        .weak           $__internal_35_$__cuda_sm20_div_s64
        .type           $__internal_35_$__cuda_sm20_div_s64,@function
        .size           $__internal_35_$__cuda_sm20_div_s64,(.L_x_894 - $__internal_35_$__cuda_sm20_div_s64)
$__internal_35_$__cuda_sm20_div_s64:
        /* <DEDUP_REMOVED lines=68> */
[----:B------:R-:W-:Y:S06]  /*1590*/  RET.REL.NODEC R4 `(_ZN2at6native49_GLOBAL__N__09e94e3a_16_AveragePool3d_cu_a8eae74c29avg_pool3d_cuda_update_outputILi3EffEEvNS_27GenericPackedTensorAccessorIKT0_Lm4ENS_16DefaultPtrTraitsElEENS3_IS4_Lm4ES6_lEEiiiiiiiibii) ;  /* 0xffffffe804987950 */ /* 0x000fec0003c3ffff */
.L_x_639:
        /* <DEDUP_REMOVED lines=14> */
.L_x_894:


//--------------------- .text._ZN2at6native49_GLOBAL__N__09e94e3a_16_AveragePool3d_cu_a8eae74c29avg_pool3d_cuda_update_outputILi2EffEEvNS_27GenericPackedTensorAccessorIKT0_Lm4ENS_16DefaultPtrTraitsElEENS3_IS4_Lm4ES6_lEEiiiiiiiibii --------------------------
	.section	.text._ZN2at6native49_GLOBAL__N__09e94e3a_16_AveragePool3d_cu_a8eae74c29avg_pool3d_cuda_update_outputILi2EffEEvNS_27GenericPackedTensorAccessorIKT0_Lm4ENS_16DefaultPtrTraitsElEENS3_IS4_Lm4ES6_lEEiiiiiiiibii,"ax",@progbits
	.align	128
.text._ZN2at6native49_GLOBAL__N__09e94e3a_16_AveragePool3d_cu_a8eae74c29avg_pool3d_cuda_update_outputILi2EffEEvNS_27GenericPackedTensorAccessorIKT0_Lm4ENS_16DefaultPtrTraitsElEENS3_IS4_Lm4ES6_lEEiiiiiiiibii:
        .type           _ZN2at6native49_GLOBAL__N__09e94e3a_16_AveragePool3d_cu_a8eae74c29avg_pool3d_cuda_update_outputILi2EffEEvNS_27GenericPackedTensorAccessorIKT0_Lm4ENS_16DefaultPtrTraitsElEENS3_IS4_Lm4ES6_lEEiiiiiiiibii,@function
        .size           _ZN2at6native49_GLOBAL__N__09e94e3a_16_AveragePool3d_cu_a8eae74c29avg_pool3d_cuda_update_outputILi2EffEEvNS_27GenericPackedTensorAccessorIKT0_Lm4ENS_16DefaultPtrTraitsElEENS3_IS4_Lm4ES6_lEEiiiiiiiibii,(.L_x_896 - _ZN2at6native49_GLOBAL__N__09e94e3a_16_AveragePool3d_cu_a8eae74c29avg_pool3d_cuda_update_outputILi2EffEEvNS_27GenericPackedTensorAccessorIKT0_Lm4ENS_16DefaultPtrTraitsElEENS3_IS4_Lm4ES6_lEEiiiiiiiibii)
        .other          _ZN2at6native49_GLOBAL__N__09e94e3a_16_AveragePool3d_cu_a8eae74c29avg_pool3d_cuda_update_outputILi2EffEEvNS_27GenericPackedTensorAccessorIKT0_Lm4ENS_16DefaultPtrTraitsElEENS3_IS4_Lm4ES6_lEEiiiiiiiibii,@"STO_CUDA_ENTRY STV_DEFAULT"
_ZN2at6native49_GLOBAL__N__09e94e3a_16_AveragePool3d_cu_a8eae74c29avg_pool3d_cuda_update_outputILi2EffEEvNS_27GenericPackedTensorAccessorIKT0_Lm4ENS_16DefaultPtrTraitsElEENS3_IS4_Lm4ES6_lEEiiiiiiiibii:
        /* <DEDUP_REMOVED lines=18> */
[----:B------:R-:W-:Y:S05]  /*0120*/  CALL.REL.NOINC `($__internal_36_$__cuda_sm20_div_s64) ;  /* 0x0000001000087944 */ /* 0x000fea0003c00000 */
[----:B------:R-:W0:Y:S01]  /*0130*/  LDC R5, c[0x0][0x268] ;  /* 0x00009a00ff057b82 */ /* 0x000e220000000800 */
[----:B------:R-:W-:-:S04]  /*0140*/  IMAD.MOV R14, RZ, RZ, -R7 ;  /* 0x000000ffff0e7224 */ /* 0x000fc800078e0a07 */
[----:B0-----:R-:W-:Y:S01]  /*0150*/  IMAD R14, R14, R5, UR4 ;  /* 0x000000040e0e7e24 */ /* 0x001fe2000f8e0205 */
[----:B------:R-:W-:Y:S06]  /*0160*/  BRA `(.L_x_641) ;  /* 0x0000000000547947 */ /* 0x000fec0003800000 */
.L_x_640:
        /* <DEDUP_REMOVED lines=21> */
.L_x_641:
        /* <DEDUP_REMOVED lines=102> */
.L_x_643:
        /* <DEDUP_REMOVED lines=10> */
.L_x_651:
        /* <DEDUP_REMOVED lines=18> */
.L_x_650:
        /* <DEDUP_REMOVED lines=48> */
.L_x_646:
[----:B------:R-:W-:Y:S05]  /*0de0*/  BSYNC B1 ;  /* 0x0000000000017941 */ /* 0x000fea0003800000 */
.L_x_645:
        /* <DEDUP_REMOVED lines=19> */
.L_x_649:
        /* <DEDUP_REMOVED lines=19> */
.L_x_648:
[----:B------:R-:W-:Y:S05]  /*1050*/  BSYNC B1 ;  /* 0x0000000000017941 */ /* 0x000fea0003800000 */
.L_x_647:
[----:B------:R-:W-:-:S04]  /*1060*/  IADD3 R39, P2, R39, 0x1, RZ ;  /* 0x0000000127277810 */ /* 0x000fc80007f5e0ff */
[----:B------:R-:W-:Y:S01]  /*1070*/  IADD3.X R41, RZ, R41, RZ, P2, !PT ;  /* 0x00000029ff297210 */ /* 0x000fe200017fe4ff */
[----:B------:R-:W-:Y:S08]  /*1080*/  @!P1 BRA `(.L_x_650) ;  /* 0xfffffff800949947 */ /* 0x000ff0000383ffff */
[----:B------:R-:W-:Y:S05]  /*1090*/  BSYNC B0 ;  /* 0x0000000000007941 */ /* 0x000fea0003800000 */
.L_x_644:
        /* <DEDUP_REMOVED lines=9> */
.L_x_642:
[----:B------:R-:W-:Y:S01]  /*1130*/  STG.E desc[UR6][R18.64], RZ ;  /* 0x000000ff12007986 */ /* 0x000fe2000c101906 */
[----:B------:R-:W-:Y:S05]  /*1140*/  EXIT ;  /* 0x000000000000794d */ /* 0x000fea0003800000 */
        .weak           $__internal_36_$__cuda_sm20_div_s64
        .type           $__internal_36_$__cuda_sm20_div_s64,@function
        .size           $__internal_36_$__cuda_sm20_div_s64,(.L_x_896 - $__internal_36_$__cuda_sm20_div_s64)
$__internal_36_$__cuda_sm20_div_s64:
        /* <DEDUP_REMOVED lines=68> */
[----:B------:R-:W-:Y:S06]  /*1590*/  RET.REL.NODEC R4 `(_ZN2at6native49_GLOBAL__N__09e94e3a_16_AveragePool3d_cu_a8eae74c29avg_pool3d_cuda_update_outputILi2EffEEvNS_27GenericPackedTensorAccessorIKT0_Lm4ENS_16DefaultPtrTraitsElEENS3_IS4_Lm4ES6_lEEiiiiiiiibii) ;  /* 0xffffffe804987950 */ /* 0x000fec0003c3ffff */
.L_x_652:
        /* <DEDUP_REMOVED lines=14> */
.L_x_896:


//--------------------- .text._ZN2at6native49_GLOBAL__N__09e94e3a_16_AveragePool3d_cu_a8eae74c29avg_pool3d_cuda_update_outputILi1EffEEvNS_27GenericPackedTensorAccessorIKT0_Lm4ENS_16DefaultPtrTraitsElEENS3_IS4_Lm4ES6_lEEiiiiiiiibii --------------------------
	.section	.text._ZN2at6native49_GLOBAL__N__09e94e3a_16_AveragePool3d_cu_a8eae74c29avg_pool3d_cuda_update_outputILi1EffEEvNS_27GenericPackedTensorAccessorIKT0_Lm4ENS_16DefaultPtrTraitsElEENS3_IS4_Lm4ES6_lEEiiiiiiiibii,"ax",@progbits
	.align	128
.text._ZN2at6native49_GLOBAL__N__09e94e3a_16_AveragePool3d_cu_a8eae74c29avg_pool3d_cuda_update_outputILi1EffEEvNS_27GenericPackedTensorAccessorIKT0_Lm4ENS_16DefaultPtrTraitsElEENS3_IS4_Lm4ES6_lEEiiiiiiiibii:
        .type           _ZN2at6native49_GLOBAL__N__09e94e3a_16_AveragePool3d_cu_a8eae74c29avg_pool3d_cuda_update_outputILi1EffEEvNS_27GenericPackedTensorAccessorIKT0_Lm4ENS_16DefaultPtrTraitsElEENS3_IS4_Lm4ES6_lEEiiiiiiiibii,@function
        .size           _ZN2at6native49_GLOBAL__N__09e94e3a_16_AveragePool3d_cu_a8eae74c29avg_pool3d_cuda_update_outputILi1EffEEvNS_27GenericPackedTensorAccessorIKT0_Lm4ENS_16DefaultPtrTraitsElEENS3_IS4_Lm4ES6_lEEiiiiiiiibii,(.L_x_898 - _ZN2at6native49_GLOBAL__N__09e94e3a_16_AveragePool3d_cu_a8eae74c29avg_pool3d_cuda_update_outputILi1EffEEvNS_27GenericPackedTensorAccessorIKT0_Lm4ENS_16DefaultPtrTraitsElEENS3_IS4_Lm4ES6_lEEiiiiiiiibii)
        .other          _ZN2at6native49_GLOBAL__N__09e94e3a_16_AveragePool3d_cu_a8eae74c29avg_pool3d_cuda_update_outputILi1EffEEvNS_27GenericPackedTensorAccessorIKT0_Lm4ENS_16DefaultPtrTraitsElEENS3_IS4_Lm4ES6_lEEiiiiiiiibii,@"STO_CUDA_ENTRY STV_DEFAULT"
_ZN2at6native49_GLOBAL__N__09e94e3a_16_AveragePool3d_cu_a8eae74c29avg_pool3d_cuda_update_outputILi1EffEEvNS_27GenericPackedTensorAccessorIKT0_Lm4ENS_16DefaultPtrTraitsElEENS3_IS4_Lm4ES6_lEEiiiiiiiibii:
        /* <DEDUP_REMOVED lines=18> */
[----:B------:R-:W-:Y:S05]  /*0120*/  CALL.REL.NOINC `($__internal_37_$__cuda_sm20_div_s64) ;  /* 0x0000001000087944 */ /* 0x000fea0003c00000 */
[----:B------:R-:W0:Y:S01]  /*0130*/  LDC R5, c[0x0][0x268] ;  /* 0x00009a00ff057b82 */ /* 0x000e220000000800 */
[----:B------:R-:W-:-:S04]  /*0140*/  IMAD.MOV R14, RZ, RZ, -R7 ;  /* 0x000000ffff0e7224 */ /* 0x000fc800078e0a07 */
[----:B0-----:R-:W-:Y:S01]  /*0150*/  IMAD R14, R14, R5, UR4 ;  /* 0x000000040e0e7e24 */ /* 0x001fe2000f8e0205 */
[----:B------:R-:W-:Y:S06]  /*0160*/  BRA `(.L_x_654) ;  /* 0x0000000000547947 */ /* 0x000fec0003800000 */
.L_x_653:
        /* <DEDUP_REMOVED lines=21> */
.L_x_654:
        /* <DEDUP_REMOVED lines=102> */
.L_x_656:
        /* <DEDUP_REMOVED lines=10> */
.L_x_664:
        /* <DEDUP_REMOVED lines=18> */
.L_x_663:
        /* <DEDUP_REMOVED lines=48> */
.L_x_659:
[----:B------:R-:W-:Y:S05]  /*0de0*/  BSYNC B1 ;  /* 0x0000000000017941 */ /* 0x000fea0003800000 */
.L_x_658:
        /* <DEDUP_REMOVED lines=19> */
.L_x_662:
        /* <DEDUP_REMOVED lines=19> */
.L_x_661:
[----:B------:R-:W-:Y:S05]  /*1050*/  BSYNC B1 ;  /* 0x0000000000017941 */ /* 0x000fea0003800000 */
.L_x_660:
[----:B------:R-:W-:-:S04]  /*1060*/  IADD3 R39, P2, R39, 0x1, RZ ;  /* 0x0000000127277810 */ /* 0x000fc80007f5e0ff */
[----:B------:R-:W-:Y:S01]  /*1070*/  IADD3.X R41, RZ, R41, RZ, P2, !PT ;  /* 0x00000029ff297210 */ /* 0x000fe200017fe4ff */
[----:B------:R-:W-:Y:S08]  /*1080*/  @!P1 BRA `(.L_x_663) ;  /* 0xfffffff800949947 */ /* 0x000ff0000383ffff */
[----:B------:R-:W-:Y:S05]  /*1090*/  BSYNC B0 ;  /* 0x0000000000007941 */ /* 0x000fea0003800000 */
.L_x_657:
        /* <DEDUP_REMOVED lines=9> */
.L_x_655:
[----:B------:R-:W-:Y:S01]  /*1130*/  STG.E desc[UR6][R18.64], RZ ;  /* 0x000000ff12007986 */ /* 0x000fe2000c101906 */
[----:B------:R-:W-:Y:S05]  /*1140*/  EXIT ;  /* 0x000000000000794d */ /* 0x000fea0003800000 */
        .weak           $__internal_37_$__cuda_sm20_div_s64
        .type           $__internal_37_$__cuda_sm20_div_s64,@function
        .size           $__internal_37_$__cuda_sm20_div_s64,(.L_x_898 - $__internal_37_$__cuda_sm20_div_s64)
$__internal_37_$__cuda_sm20_div_s64:
        /* <DEDUP_REMOVED lines=68> */
[----:B------:R-:W-:Y:S06]  /*1590*/  RET.REL.NODEC R4 `(_ZN2at6native49_GLOBAL__N__09e94e3a_16_AveragePool3d_cu_a8eae74c29avg_pool3d_cuda_update_outputILi1EffEEvNS_27GenericPackedTensorAccessorIKT0_Lm4ENS_16DefaultPtrTraitsElEENS3_IS4_Lm4ES6_lEEiiiiiiiibii) ;  /* 0xffffffe804987950 */ /* 0x000fec0003c3ffff */
.L_x_665:
        /* <DEDUP_REMOVED lines=14> */
.L_x_898:


//--------------------- .text._ZN2at6native49_GLOBAL__N__09e94e3a_16_AveragePool3d_cu_a8eae74c29avg_pool3d_cuda_update_outputIddEEvNS_27GenericPackedTensorAccessorIKT_Lm4ENS_16DefaultPtrTraitsElEENS3_IS4_Lm4ES6_lEEiiiiiiiiibii --------------------------
	.section	.text._ZN2at6native49_GLOBAL__N__09e94e3a_16_AveragePool3d_cu_a8eae74c29avg_pool3d_cuda_update_outputIddEEvNS_27GenericPackedTensorAccessorIKT_Lm4ENS_16DefaultPtrTraitsElEENS3_IS4_Lm4ES6_lEEiiiiiiiiibii,"ax",@progbits
	.align	128
.text._ZN2at6native49_GLOBAL__N__09e94e3a_16_AveragePool3d_cu_a8eae74c29avg_pool3d_cuda_update_outputIddEEvNS_27GenericPackedTensorAccessorIKT_Lm4ENS_16DefaultPtrTraitsElEENS3_IS4_Lm4ES6_lEEiiiiiiiiibii:
        .type           _ZN2at6native49_GLOBAL__N__09e94e3a_16_AveragePool3d_cu_a8eae74c29avg_pool3d_cuda_update_outputIddEEvNS_27GenericPackedTensorAccessorIKT_Lm4ENS_16DefaultPtrTraitsElEENS3_IS4_Lm4ES6_lEEiiiiiiiiibii,@function
        .size           _ZN2at6native49_GLOBAL__N__09e94e3a_16_AveragePool3d_cu_a8eae74c29avg_pool3d_cuda_update_outputIddEEvNS_27GenericPackedTensorAccessorIKT_Lm4ENS_16DefaultPtrTraitsElEENS3_IS4_Lm4ES6_lEEiiiiiiiiibii,(.L_x_900 - _ZN2at6native49_GLOBAL__N__09e94e3a_16_AveragePool3d_cu_a8eae74c29avg_pool3d_cuda_update_outputIddEEvNS_27GenericPackedTensorAccessorIKT_Lm4ENS_16DefaultPtrTraitsElEENS3_IS4_Lm4ES6_lEEiiiiiiiiibii)
        .other          _ZN2at6native49_GLOBAL__N__09e94e3a_16_AveragePool3d_cu_a8eae74c29avg_pool3d_cuda_update_outputIddEEvNS_27GenericPackedTensorAccessorIKT_Lm4ENS_16DefaultPtrTraitsElEENS3_IS4_Lm4ES6_lEEiiiiiiiiibii,@"STO_CUDA_ENTRY STV_DEFAULT"
_ZN2at6native49_GLOBAL__N__09e94e3a_16_AveragePool3d_cu_a8eae74c29avg_pool3d_cuda_update_outputIddEEvNS_27GenericPackedTensorAccessorIKT_Lm4ENS_16DefaultPtrTraitsElEENS3_IS4_Lm4ES6_lEEiiiiiiiiibii:
        /* <DEDUP_REMOVED lines=18> */
[----:B------:R-:W-:Y:S05]  /*0120*/  CALL.REL.NOINC `($__internal_39_$__cuda_sm20_div_s64) ;  /* 0x0000001400d07944 */ /* 0x000fea0003c00000 */
[----:B------:R-:W0:Y:S01]  /*0130*/  LDC R4, c[0x0][0x268] ;  /* 0x00009a00ff047b82 */ /* 0x000e220000000800 */
[--C-:B------:R-:W-:Y:S02]  /*0140*/  IMAD.MOV R13, RZ, RZ, -R3.reuse ;  /* 0x000000ffff0d7224 */ /* 0x100fe400078e0a03 */
[----:B------:R-:W-:Y:S02]  /*0150*/  IMAD.MOV.U32 R8, RZ, RZ, R3 ;  /* 0x000000ffff087224 */ /* 0x000fe400078e0003 */
[----:B0-----:R-:W-:Y:S01]  /*0160*/  IMAD R13, R13, R4, UR4 ;  /* 0x000000040d0d7e24 */ /* 0x001fe2000f8e0204 */
[----:B------:R-:W-:Y:S06]  /*0170*/  BRA `(.L_x_667) ;  /* 0x0000000000547947 */ /* 0x000fec0003800000 */
.L_x_666:
        /* <DEDUP_REMOVED lines=18> */
[----:B------:R-:W-:-:S05]  /*02a0*/  @!P2 LOP3.LUT R8, RZ, R6, RZ, 0x33, !PT ;  /* 0x00000006ff08a212 */ /* 0x000fca00078e33ff */
[----:B------:R-:W-:-:S04]  /*02b0*/  IMAD.MOV R13, RZ, RZ, -R8 ;  /* 0x000000ffff0d7224 */ /* 0x000fc800078e0a08 */
[----:B------:R-:W-:-:S07]  /*02c0*/  IMAD R13, R6, R13, UR4 ;  /* 0x00000004060d7e24 */ /* 0x000fce000f8e020d */
.L_x_667:
        /* <DEDUP_REMOVED lines=11> */
[----:B------:R-:W0:Y:S01]  /*0380*/  LDC.64 R18, c[0x0][0x2b8] ;  /* 0x0000ae00ff127b82 */ /* 0x000e220000000a00 */
[----:B------:R-:W-:Y:S01]  /*0390*/  IMAD R3, R3, UR4, RZ ;  /* 0x0000000403037c24 */ /* 0x000fe2000f8e02ff */
[----:B------:R-:W-:Y:S01]  /*03a0*/  SHF.R.S32.HI R20, RZ, 0x1f, R8 ;  /* 0x0000001fff147819 */ /* 0x000fe20000011408 */
[C---:B------:R-:W-:Y:S01]  /*03b0*/  IMAD.WIDE.U32 R4, R2.reuse, UR4, RZ ;  /* 0x0000000402047c25 */ /* 0x040fe2000f8e00ff */
[----:B------:R-:W-:Y:S01]  /*03c0*/  ULDC.64 UR6, c[0x0][0x280] ;  /* 0x0000a00000067ab9 */ /* 0x000fe20000000a00 */
[----:B------:R-:W-:Y:S01]  /*03d0*/  ULDC.64 UR10, c[0x0][0x2a8] ;  /* 0x0000aa00000a7ab9 */ /* 0x000fe20000000a00 */
[----:B------:R-:W-:Y:S01]  /*03e0*/  ULDC UR8, c[0x0][0x228] ;  /* 0x00008a0000087ab9 */ /* 0x000fe20000000800 */
[----:B------:R-:W-:Y:S01]  /*03f0*/  IMAD R3, R2, UR5, R3 ;  /* 0x0000000502037c24 */ /* 0x000fe2000f8e0203 */
[----:B------:R-:W-:Y:S01]  /*0400*/  ULDC.64 UR4, c[0x0][0x298] ;  /* 0x0000a60000047ab9 */ /* 0x000fe20000000a00 */
[----:B------:R-:W1:Y:S01]  /*0410*/  LDC R9, c[0x0][0x230] ;  /* 0x00008c00ff097b82 */ /* 0x000e620000000800 */
[----:B------:R-:W-:-:S02]  /*0420*/  IMAD R7, R6, UR4, RZ ;  /* 0x0000000406077c24 */ /* 0x000fc4000f8e02ff */
[----:B------:R-:W-:Y:S02]  /*0430*/  IADD3 R5, R5, R3, RZ ;  /* 0x0000000305057210 */ /* 0x000fe40007ffe0ff */
        /* <DEDUP_REMOVED lines=9> */
[----:B------:R-:W-:Y:S02]  /*04d0*/  IMAD.IADD R5, R5, 0x1, R3 ;  /* 0x0000000105057824 */ /* 0x000fe400078e0203 */
[----:B------:R-:W-:Y:S02]  /*04e0*/  IMAD R3, R20, UR6, RZ ;  /* 0x0000000614037c24 */ /* 0x000fe4000f8e02ff */
[----:B------:R-:W-:-:S04]  /*04f0*/  IMAD.WIDE.U32 R6, R8, UR6, R4 ;  /* 0x0000000608067c25 */ /* 0x000fc8000f8e0004 */
[----:B------:R-:W-:Y:S01]  /*0500*/  IMAD R17, R8, UR7, R3 ;  /* 0x0000000708117c24 */ /* 0x000fe2000f8e0203 */
[----:B------:R-:W-:Y:S01]  /*0510*/  ULDC.64 UR6, c[0x0][0x2a0] ;  /* 0x0000a80000067ab9 */ /* 0x000fe20000000a00 */
[----:B0-----:R-:W-:Y:S01]  /*0520*/  IMAD R3, R2, UR4, -R19 ;  /* 0x0000000402037c24 */ /* 0x001fe2000f8e0a13 */
[----:B------:R-:W-:Y:S01]  /*0530*/  ULDC UR4, c[0x0][0x220] ;  /* 0x0000880000047ab9 */ /* 0x000fe20000000800 */
[----:B------:R-:W-:Y:S01]  /*0540*/  IMAD R10, R13, UR11, -R18 ;  /* 0x0000000b0d0a7c24 */ /* 0x000fe2000f8e0a12 */
[----:B------:R-:W-:Y:S01]  /*0550*/  IADD3 R5, R18, UR4, RZ ;  /* 0x0000000412057c10 */ /* 0x000fe2000fffe0ff */
[----:B------:R-:W-:Y:S01]  /*0560*/  IMAD R11, R0, UR5, RZ ;  /* 0x00000005000b7c24 */ /* 0x000fe2000f8e02ff */
[----:B------:R-:W-:Y:S01]  /*0570*/  ULDC UR5, c[0x0][0x2c0] ;  /* 0x0000b00000057ab9 */ /* 0x000fe20000000800 */
[----:B------:R-:W-:Y:S01]  /*0580*/  VIADD R0, R19, UR8 ;  /* 0x0000000813007c36 */ /* 0x000fe20008000000 */
[----:B------:R-:W-:Y:S01]  /*0590*/  VIADDMNMX R13, R10, UR6, R5, PT ;  /* 0x000000060a0d7c46 */ /* 0x000fe2000b800105 */
[----:B-1----:R-:W-:Y:S01]  /*05a0*/  VIADD R12, R9, UR5 ;  /* 0x00000005090c7c36 */ /* 0x002fe20008000000 */
[----:B------:R-:W-:Y:S01]  /*05b0*/  VIMNMX R25, RZ, R10, !PT ;  /* 0x0000000aff197248 */ /* 0x000fe20007fe0100 */
[----:B------:R-:W-:Y:S01]  /*05c0*/  VIADD R5, R11, -UR5 ;  /* 0x800000050b057c36 */ /* 0x000fe20008000000 */
[----:B------:R-:W-:Y:S01]  /*05d0*/  VIADDMNMX R4, R3, UR7, R0, PT ;  /* 0x0000000703047c46 */ /* 0x000fe2000b800100 */
[----:B------:R-:W-:Y:S01]  /*05e0*/  ULDC.64 UR6, c[0x0][0x258] ;  /* 0x0000960000067ab9 */ /* 0x000fe20000000a00 */
[----:B------:R-:W-:Y:S01]  /*05f0*/  VIMNMX R2, R13, UR4, PT ;  /* 0x000000040d027c48 */ /* 0x000fe2000bfe0100 */
[----:B------:R-:W-:Y:S01]  /*0600*/  IMAD.IADD R7, R7, 0x1, R17 ;  /* 0x0000000107077824 */ /* 0x000fe200078e0211 */
[----:B------:R-:W-:Y:S01]  /*0610*/  VIMNMX R0, RZ, R3, !PT ;  /* 0x00000003ff007248 */ /* 0x000fe20007fe0100 */
[C---:B------:R-:W-:Y:S01]  /*0620*/  IMAD.IADD R15, R4.reuse, 0x1, -R3 ;  /* 0x00000001040f7824 */ /* 0x040fe200078e0a03 */
[----:B------:R-:W-:Y:S01]  /*0630*/  VIADDMNMX R16, R5, UR10, R12, PT ;  /* 0x0000000a05107c46 */ /* 0x000fe2000b80010c */
[----:B------:R-:W-:Y:S01]  /*0640*/  IMAD.IADD R10, R13, 0x1, -R10 ;  /* 0x000000010d0a7824 */ /* 0x000fe200078e0a0a */
[----:B------:R-:W-:-:S02]  /*0650*/  VIMNMX R3, R4, UR8, PT ;  /* 0x0000000804037c48 */ /* 0x000fc4000bfe0100 */
[----:B------:R-:W-:Y:S02]  /*0660*/  ISETP.GT.AND P0, PT, R2, R25, PT ;  /* 0x000000190200720c */ /* 0x000fe40003f04270 */
[----:B------:R-:W-:Y:S02]  /*0670*/  VIMNMX R4, RZ, R5, !PT ;  /* 0x00000005ff047248 */ /* 0x000fe40007fe0100 */
[----:B------:R-:W-:Y:S02]  /*0680*/  IADD3 R18, -R5, R16, RZ ;  /* 0x0000001005127210 */ /* 0x000fe40007ffe1ff */
[----:B------:R-:W-:Y:S02]  /*0690*/  VIMNMX R5, R16, R9, PT ;  /* 0x0000000910057248 */ /* 0x000fe40003fe0100 */
[----:B------:R-:W-:Y:S01]  /*06a0*/  ISETP.LE.OR P0, PT, R3, R0, !P0 ;  /* 0x000000000300720c */ /* 0x000fe20004703670 */
[----:B------:R-:W-:Y:S01]  /*06b0*/  IMAD R15, R15, R18, RZ ;  /* 0x000000120f0f7224 */ /* 0x000fe200078e02ff */
[----:B------:R-:W-:-:S02]  /*06c0*/  LEA R22, P1, R6, UR6, 0x3 ;  /* 0x0000000606167c11 */ /* 0x000fc4000f8218ff */
[----:B------:R-:W-:Y:S01]  /*06d0*/  ISETP.LE.OR P0, PT, R5, R4, P0 ;  /* 0x000000040500720c */ /* 0x000fe20000703670 */
[----:B------:R-:W-:Y:S01]  /*06e0*/  IMAD R15, R10, R15, RZ ;  /* 0x0000000f0a0f7224 */ /* 0x000fe200078e02ff */
[----:B------:R-:W-:Y:S01]  /*06f0*/  LEA.HI.X R23, R6, UR7, R7, 0x3, P1 ;  /* 0x0000000706177c11 */ /* 0x000fe200088f1c07 */
[----:B------:R-:W-:-:S10]  /*0700*/  ULDC.64 UR6, c[0x0][0x208] ;  /* 0x0000820000067ab9 */ /* 0x000fd40000000a00 */
[----:B------:R-:W-:Y:S05]  /*0710*/  @P0 BRA `(.L_x_668) ;  /* 0x0000000800d80947 */ /* 0x000fea0003800000 */
[----:B------:R-:W-:Y:S01]  /*0720*/  ULDC.64 UR8, c[0x0][0x238] ;  /* 0x00008e0000087ab9 */ /* 0x000fe20000000a00 */
[----:B------:R-:W-:Y:S01]  /*0730*/  LOP3.LUT R6, RZ, R11, RZ, 0x33, !PT ;  /* 0x0000000bff067212 */ /* 0x000fe200078e33ff */
[----:B------:R-:W-:Y:S01]  /*0740*/  IMAD R7, R20, UR8, RZ ;  /* 0x0000000814077c24 */ /* 0x000fe2000f8e02ff */
[----:B------:R-:W0:Y:S01]  /*0750*/  LDC.64 R10, c[0x0][0x250] ;  /* 0x00009400ff0a7b82 */ /* 0x000e220000000a00 */
[C---:B------:R-:W-:Y:S01]  /*0760*/  IMAD.WIDE.U32 R20, R8.reuse, UR8, RZ ;  /* 0x0000000808147c25 */ /* 0x040fe2000f8e00ff */
[----:B------:R-:W-:Y:S01]  /*0770*/  ULDC UR4, c[0x0][0x2cc] ;  /* 0x0000b30000047ab9 */ /* 0x000fe20000000800 */
[----:B------:R-:W-:Y:S02]  /*0780*/  LOP3.LUT R13, RZ, R12, RZ, 0x33, !PT ;  /* 0x0000000cff0d7212 */ /* 0x000fe400078e33ff */
[----:B------:R-:W-:Y:S01]  /*0790*/  IMAD R7, R8, UR9, R7 ;  /* 0x0000000908077c24 */ /* 0x000fe2000f8e0207 */
[----:B------:R-:W-:Y:S01]  /*07a0*/  ISETP.NE.AND P0, PT, RZ, UR4, PT ;  /* 0x00000004ff007c0c */ /* 0x000fe2000bf05270 */
[----:B------:R-:W-:Y:S01]  /*07b0*/  IMAD.MOV.U32 R18, RZ, RZ, R20 ;  /* 0x000000ffff127224 */ /* 0x000fe200078e0014 */
[----:B------:R-:W-:Y:S01]  /*07c0*/  ULDC.64 UR8, c[0x0][0x248] ;  /* 0x0000920000087ab9 */ /* 0x000fe20000000a00 */
[----:B------:R-:W-:Y:S01]  /*07d0*/  IMAD.IADD R19, R21, 0x1, R7 ;  /* 0x0000000115137824 */ /* 0x000fe200078e0207 */
[----:B------:R-:W-:-:S02]  /*07e0*/  IADD3 R8, R6, UR5, RZ ;  /* 0x0000000506087c10 */ /* 0x000fc4000fffe0ff */
[----:B------:R-:W-:Y:S01]  /*07f0*/  LOP3.LUT R9, RZ, R9, RZ, 0x33, !PT ;  /* 0x00000009ff097212 */ /* 0x000fe200078e33ff */
[----:B------:R-:W-:Y:S01]  /*0800*/  IMAD.WIDE.U32 R6, R0, UR8, R18 ;  /* 0x0000000800067c25 */ /* 0x000fe2000f8e0012 */
[----:B------:R-:W-:Y:S02]  /*0810*/  VIADDMNMX R8, R8, -UR10, R13, !PT ;  /* 0x8000000a08087c46 */ /* 0x000fe4000f80010d */
[----:B------:R-:W-:Y:S01]  /*0820*/  LOP3.LUT R12, RZ, R4, RZ, 0x33, !PT ;  /* 0x00000004ff0c7212 */ /* 0x000fe200078e33ff */
[----:B------:R-:W-:Y:S01]  /*0830*/  IMAD R17, R0, UR9, R7 ;  /* 0x0000000900117c24 */ /* 0x000fe2000f8e0207 */
[----:B------:R-:W-:Y:S01]  /*0840*/  ULDC.64 UR8, c[0x0][0x240] ;  /* 0x0000900000087ab9 */ /* 0x000fe20000000a00 */
[----:B------:R-:W-:Y:S01]  /*0850*/  IMAD.MOV.U32 R7, RZ, RZ, R25 ;  /* 0x000000ffff077224 */ /* 0x000fe200078e0019 */
[----:B------:R-:W-:Y:S01]  /*0860*/  VIMNMX R13, R8, R9, !PT ;  /* 0x00000009080d7248 */ /* 0x000fe20007fe0100 */
[----:B------:R-:W-:-:S03]  /*0870*/  IMAD.MOV.U32 R16, RZ, RZ, R6 ;  /* 0x000000ffff107224 */ /* 0x000fc600078e0006 */
[----:B------:R-:W-:Y:S01]  /*0880*/  IADD3 R24, -R13, -0x2, -R4 ;  /* 0xfffffffe0d187810 */ /* 0x000fe20007ffe904 */
[----:B------:R-:W-:Y:S01]  /*0890*/  IMAD.WIDE.U32 R16, R7, UR8, R16 ;  /* 0x0000000807107c25 */ /* 0x000fe2000f8e0010 */
        /* <DEDUP_REMOVED lines=10> */
.L_x_669:
[----:B------:R-:W1:Y:S01]  /*0940*/  I2F.F64 R14, R14 ;  /* 0x0000000e000e7312 */ /* 0x000e620000201c00 */
[----:B------:R-:W-:Y:S01]  /*0950*/  IADD3 R40, -R13, R12, RZ ;  /* 0x0000000c0d287210 */ /* 0x000fe20007ffe1ff */
[C---:B0-----:R-:W-:Y:S01]  /*0960*/  IMAD.SHL.U32 R8, R10.reuse, 0x8, RZ ;  /* 0x000000080a087824 */ /* 0x041fe200078e00ff */
[----:B------:R-:W-:Y:S01]  /*0970*/  SHF.L.U64.HI R6, R10, 0x3, R11 ;  /* 0x000000030a067819 */ /* 0x000fe2000001020b */
[----:B------:R-:W-:Y:S01]  /*0980*/  VIADD R10, R4, 0x1 ;  /* 0x00000001040a7836 */ /* 0x000fe20000000000 */
[----:B------:R-:W-:Y:S01]  /*0990*/  ISETP.GE.U32.AND P0, PT, R24, 0x3, PT ;  /* 0x000000031800780c */ /* 0x000fe20003f06070 */
[C---:B------:R-:W-:Y:S01]  /*09a0*/  VIADD R12, R4.reuse, 0x2 ;  /* 0x00000002040c7836 */ /* 0x040fe20000000000 */
[----:B------:R-:W-:Y:S01]  /*09b0*/  SHF.R.S32.HI R11, RZ, 0x1f, R4 ;  /* 0x0000001fff0b7819 */ /* 0x000fe20000011404 */
[----:B------:R-:W-:Y:S01]  /*09c0*/  IMAD R9, R7, UR9, R17 ;  /* 0x0000000907097c24 */ /* 0x000fe2000f8e0211 */
[----:B------:R-:W-:Y:S02]  /*09d0*/  IADD3 R13, R4, 0x3, RZ ;  /* 0x00000003040d7810 */ /* 0x000fe40007ffe0ff */
[----:B------:R-:W-:-:S02]  /*09e0*/  CS2R R38, SRZ ;  /* 0x0000000000267805 */ /* 0x000fc4000001ff00 */
[----:B------:R-:W-:Y:S02]  /*09f0*/  CS2R R24, SRZ ;  /* 0x0000000000187805 */ /* 0x000fe4000001ff00 */
[----:B------:R-:W-:Y:S02]  /*0a00*/  SHF.R.S32.HI R41, RZ, 0x1f, R10 ;  /* 0x0000001fff297819 */ /* 0x000fe4000001140a */
[----:B------:R-:W-:Y:S02]  /*0a10*/  SHF.R.S32.HI R43, RZ, 0x1f, R12 ;  /* 0x0000001fff2b7819 */ /* 0x000fe4000001140c */
[----:B-1----:R-:W-:-:S07]  /*0a20*/  LOP3.LUT R40, R40, 0x3, RZ, 0xc0, !PT ;  /* 0x0000000328287812 */ /* 0x002fce00078ec0ff */
.L_x_677:
[----:B------:R-:W-:Y:S01]  /*0a30*/  SHF.R.S32.HI R26, RZ, 0x1f, R7 ;  /* 0x0000001fff1a7819 */ /* 0x000fe20000011407 */
[----:B------:R-:W-:Y:S01]  /*0a40*/  ULDC.64 UR8, c[0x0][0x240] ;  /* 0x0000900000087ab9 */ /* 0x000fe20000000a00 */
[----:B------:R-:W-:Y:S01]  /*0a50*/  IMAD.MOV.U32 R27, RZ, RZ, R19 ;  /* 0x000000ffff1b7224 */ /* 0x000fe200078e0013 */
[----:B------:R-:W-:Y:S01]  /*0a60*/  HFMA2.MMA R45, -RZ, RZ, 0, 0 ;  /* 0x00000000ff2d7435 */ /* 0x000fe200000001ff */
[----:B------:R-:W-:Y:S01]  /*0a70*/  BSSY B0, `(.L_x_670) ;  /* 0x0000065000007945 */ /* 0x000fe20003800000 */
[----:B------:R-:W-:Y:S02]  /*0a80*/  IMAD R28, R26, UR8, RZ ;  /* 0x000000081a1c7c24 */ /* 0x000fe4000f8e02ff */
[----:B------:R-:W-:Y:S02]  /*0a90*/  IMAD.MOV.U32 R26, RZ, RZ, R20 ;  /* 0x000000ffff1a7224 */ /* 0x000fe400078e0014 */
[C---:B------:R-:W-:Y:S02]  /*0aa0*/  IMAD R47, R7.reuse, UR9, R28 ;  /* 0x00000009072f7c24 */ /* 0x040fe4000f8e021c */
[----:B------:R-:W-:-:S04]  /*0ab0*/  IMAD.WIDE.U32 R26, R7, UR8, R26 ;  /* 0x00000008071a7c25 */ /* 0x000fc8000f8e001a */
[----:B------:R-:W-:Y:S02]  /*0ac0*/  IMAD.MOV.U32 R42, RZ, RZ, RZ ;  /* 0x000000ffff2a7224 */ /* 0x000fe400078e00ff */
[----:B------:R-:W-:Y:S02]  /*0ad0*/  IMAD.MOV.U32 R44, RZ, RZ, R0 ;  /* 0x000000ffff2c7224 */ /* 0x000fe400078e0000 */
[----:B------:R-:W-:-:S07]  /*0ae0*/  IMAD.IADD R47, R27, 0x1, R47 ;  /* 0x000000011b2f7824 */ /* 0x000fce00078e022f */
.L_x_676:
        /* <DEDUP_REMOVED lines=13> */
[----:B------:R-:W-:-:S07]  /*0bc0*/  IMAD.IADD R37, R37, 0x1, R35 ;  /* 0x0000000125257824 */ /* 0x000fce00078e0223 */
[----:B------:R-:W1:Y:S01]  /*0bd0*/  LDC.64 R32, c[0x0][0x210] ;  /* 0x00008400ff207b82 */ /* 0x000e620000000a00 */
[-C--:B0-----:R-:W-:Y:S02]  /*0be0*/  IMAD R34, R11, R30.reuse, RZ ;  /* 0x0000001e0b227224 */ /* 0x081fe400078e02ff */
[----:B------:R-:W-:-:S04]  /*0bf0*/  IMAD.WIDE.U32 R48, R4, R30, R36 ;  /* 0x0000001e04307225 */ /* 0x000fc800078e0024 */
[----:B------:R-:W-:Y:S01]  /*0c00*/  IMAD R35, R4, R31, R34 ;  /* 0x0000001f04237224 */ /* 0x000fe200078e0222 */
[----:B-1----:R-:W-:-:S03]  /*0c10*/  LEA R34, P2, R48, R32, 0x3 ;  /* 0x0000002030227211 */ /* 0x002fc600078418ff */
[----:B------:R-:W-:-:S05]  /*0c20*/  IMAD.IADD R35, R49, 0x1, R35 ;  /* 0x0000000131237824 */ /* 0x000fca00078e0223 */
[----:B------:R-:W-:-:S06]  /*0c30*/  LEA.HI.X R35, R48, R33, R35, 0x3, P2 ;  /* 0x0000002130237211 */ /* 0x000fcc00010f1c23 */
[----:B------:R-:W2:Y:S01]  /*0c40*/  LDG.E.64 R34, desc[UR6][R34.64] ;  /* 0x0000000622227981 */ /* 0x000ea2000c1e1b00 */
[----:B------:R-:W-:Y:S02]  /*0c50*/  ISETP.NE.AND P2, PT, R40, 0x1, PT ;  /* 0x000000012800780c */ /* 0x000fe40003f45270 */
[----:B------:R-:W-:Y:S01]  /*0c60*/  MOV R46, R10 ;  /* 0x0000000a002e7202 */ /* 0x000fe20000000f00 */
[----:B--2---:R-:W-:-:S10]  /*0c70*/  DADD R24, R24, R34 ;  /* 0x0000000018187229 */ /* 0x004fd40000000022 */
[----:B------:R-:W-:Y:S05]  /*0c80*/  @!P2 BRA `(.L_x_672) ;  /* 0x00000000004ca947 */ /* 0x000fea0003800000 */
[----:B------:R-:W-:Y:S01]  /*0c90*/  ISETP.NE.AND P2, PT, R40, 0x2, PT ;  /* 0x000000022800780c */ /* 0x000fe20003f45270 */
[-C--:B------:R-:W-:Y:S02]  /*0ca0*/  IMAD R46, R41, R30.reuse, RZ ;  /* 0x0000001e292e7224 */ /* 0x080fe400078e02ff */
[----:B------:R-:W-:-:S04]  /*0cb0*/  IMAD.WIDE.U32 R34, R10, R30, R36 ;  /* 0x0000001e0a227225 */ /* 0x000fc800078e0024 */
[----:B------:R-:W-:-:S04]  /*0cc0*/  IMAD R49, R10, R31, R46 ;  /* 0x0000001f0a317224 */ /* 0x000fc800078e022e */
[----:B------:R-:W-:Y:S02]  /*0cd0*/  IMAD.IADD R35, R35, 0x1, R49 ;  /* 0x0000000123237824 */ /* 0x000fe400078e0231 */
[----:B------:R-:W-:-:S04]  /*0ce0*/  @P2 IMAD.WIDE.U32 R36, R12, R30, R36 ;  /* 0x0000001e0c242225 */ /* 0x000fc800078e0024 */
[----:B------:R-:W-:Y:S01]  /*0cf0*/  @P2 IMAD R46, R43, R30, RZ ;  /* 0x0000001e2b2e2224 */ /* 0x000fe200078e02ff */
[----:B------:R-:W-:-:S03]  /*0d00*/  LEA R30, P3, R34, R32, 0x3 ;  /* 0x00000020221e7211 */ /* 0x000fc600078618ff */
[----:B------:R-:W-:Y:S01]  /*0d10*/  @P2 IMAD R49, R12, R31, R46 ;  /* 0x0000001f0c312224 */ /* 0x000fe200078e022e */
[----:B------:R-:W-:Y:S02]  /*0d20*/  LEA.HI.X R31, R34, R33, R35, 0x3, P3 ;  /* 0x00000021221f7211 */ /* 0x000fe400018f1c23 */
[----:B------:R-:W-:Y:S01]  /*0d30*/  @P2 LEA R32, P3, R36, R32, 0x3 ;  /* 0x0000002024202211 */ /* 0x000fe200078618ff */
[----:B------:R-:W-:-:S03]  /*0d40*/  @P2 IMAD.IADD R34, R37, 0x1, R49 ;  /* 0x0000000125222824 */ /* 0x000fc600078e0231 */
[----:B------:R-:W2:Y:S02]  /*0d50*/  LDG.E.64 R30, desc[UR6][R30.64] ;  /* 0x000000061e1e7981 */ /* 0x000ea4000c1e1b00 */
[----:B------:R-:W-:-:S06]  /*0d60*/  @P2 LEA.HI.X R33, R36, R33, R34, 0x3, P3 ;  /* 0x0000002124212211 */ /* 0x000fcc00018f1c22 */
[----:B------:R-:W3:Y:S01]  /*0d70*/  @P2 LDG.E.64 R32, desc[UR6][R32.64] ;  /* 0x0000000620202981 */ /* 0x000ee2000c1e1b00 */
[----:B------:R-:W-:Y:S01]  /*0d80*/  IMAD.MOV.U32 R46, RZ, RZ, R12 ;  /* 0x000000ffff2e7224 */ /* 0x000fe200078e000c */
[----:B------:R-:W-:Y:S01]  /*0d90*/  @P2 MOV R46, R13 ;  /* 0x0000000d002e2202 */ /* 0x000fe20000000f00 */
[----:B--2---:R-:W-:-:S08]  /*0da0*/  DADD R24, R24, R30 ;  /* 0x0000000018187229 */ /* 0x004fd0000000001e */
[----:B---3--:R-:W-:-:S11]  /*0db0*/  @P2 DADD R24, R24, R32 ;  /* 0x0000000018182229 */ /* 0x008fd60000000020 */
.L_x_672:
[----:B------:R-:W-:Y:S05]  /*0dc0*/  BSYNC B1 ;  /* 0x0000000000017941 */ /* 0x000fea0003800000 */
.L_x_671:
[----:B------:R-:W-:Y:S04]  /*0dd0*/  BSSY B1, `(.L_x_673) ;  /* 0x000002b000017945 */ /* 0x000fe80003800000 */
[----:B------:R-:W-:Y:S05]  /*0de0*/  @!P0 BRA `(.L_x_674) ;  /* 0x0000000000a48947 */ /* 0x000fea0003800000 */
[----:B------:R-:W-:Y:S01]  /*0df0*/  ULDC.64 UR8, c[0x0][0x240] ;  /* 0x0000900000087ab9 */ /* 0x000fe20000000a00 */
[----:B------:R-:W-:Y:S01]  /*0e00*/  IMAD.MOV.U32 R30, RZ, RZ, R16 ;  /* 0x000000ffff1e7224 */ /* 0x000fe200078e0010 */
[----:B------:R-:W-:Y:S01]  /*0e10*/  SHF.R.S32.HI R32, RZ, 0x1f, R46 ;  /* 0x0000001fff207819 */ /* 0x000fe2000001142e */
[----:B------:R-:W-:Y:S01]  /*0e20*/  IMAD R33, R39, UR8, RZ ;  /* 0x0000000827217c24 */ /* 0x000fe2000f8e02ff */
[----:B------:R-:W-:Y:S01]  /*0e30*/  ULDC.64 UR12, c[0x0][0x210] ;  /* 0x00008400000c7ab9 */ /* 0x000fe20000000a00 */
[----:B------:R-:W-:Y:S02]  /*0e40*/  IMAD.MOV.U32 R31, RZ, RZ, R9 ;  /* 0x000000ffff1f7224 */ /* 0x000fe400078e0009 */
[C---:B------:R-:W-:Y:S02]  /*0e50*/  IMAD R33, R38.reuse, UR9, R33 ;  /* 0x0000000926217c24 */ /* 0x040fe4000f8e0221 */
[----:B------:R-:W-:Y:S01]  /*0e60*/  IMAD.WIDE.U32 R30, R38, UR8, R30 ;  /* 0x00000008261e7c25 */ /* 0x000fe2000f8e001e */
[----:B------:R-:W-:-:S03]  /*0e70*/  ULDC.64 UR8, c[0x0][0x250] ;  /* 0x0000940000087ab9 */ /* 0x000fc60000000a00 */
[----:B------:R-:W-:Y:S02]  /*0e80*/  IMAD.IADD R31, R31, 0x1, R33 ;  /* 0x000000011f1f7824 */ /* 0x000fe400078e0221 */
[-C--:B------:R-:W-:Y:S02]  /*0e90*/  IMAD R34, R45, R28.reuse, RZ ;  /* 0x0000001c2d227224 */ /* 0x080fe400078e02ff */
        /* <DEDUP_REMOVED lines=11> */
.L_x_675:
[-C--:B------:R-:W-:Y:S01]  /*0f50*/  IADD3 R50, P2, R52, R8.reuse, RZ ;  /* 0x0000000834327210 */ /* 0x080fe20007f5e0ff */
[----:B------:R0:W2:Y:S04]  /*0f60*/  LDG.E.64 R36, desc[UR6][R52.64] ;  /* 0x0000000634247981 */ /* 0x0000a8000c1e1b00 */
[----:B------:R-:W-:Y:S01]  /*0f70*/  IMAD.X R51, R53, 0x1, R6, P2 ;  /* 0x0000000135337824 */ /* 0x000fe200010e0606 */
[----:B------:R-:W-:-:S04]  /*0f80*/  IADD3 R30, P2, R50, R8, RZ ;  /* 0x00000008321e7210 */ /* 0x000fc80007f5e0ff */
[----:B------:R-:W3:Y:S01]  /*0f90*/  LDG.E.64 R34, desc[UR6][R50.64] ;  /* 0x0000000632227981 */ /* 0x000ee2000c1e1b00 */
[----:B------:R-:W-:Y:S01]  /*0fa0*/  IMAD.X R31, R51, 0x1, R6, P2 ;  /* 0x00000001331f7824 */ /* 0x000fe200010e0606 */
[----:B------:R-:W-:-:S04]  /*0fb0*/  IADD3 R28, P2, R30, R8, RZ ;  /* 0x000000081e1c7210 */ /* 0x000fc80007f5e0ff */
[----:B------:R-:W4:Y:S01]  /*0fc0*/  LDG.E.64 R32, desc[UR6][R30.64] ;  /* 0x000000061e207981 */ /* 0x000f22000c1e1b00 */
[----:B------:R-:W-:-:S05]  /*0fd0*/  IADD3.X R29, R31, R6, RZ, P2, !PT ;  /* 0x000000061f1d7210 */ /* 0x000fca00017fe4ff */
[----:B------:R-:W5:Y:S01]  /*0fe0*/  LDG.E.64 R48, desc[UR6][R28.64] ;  /* 0x000000061c307981 */ /* 0x000f62000c1e1b00 */
[----:B------:R-:W-:Y:S01]  /*0ff0*/  VIADD R46, R46, 0x4 ;  /* 0x000000042e2e7836 */ /* 0x000fe20000000000 */
[----:B0-----:R-:W-:-:S04]  /*1000*/  IADD3 R52, P3, R28, R8, RZ ;  /* 0x000000081c347210 */ /* 0x001fc80007f7e0ff */
[----:B------:R-:W-:Y:S01]  /*1010*/  ISETP.GE.AND P2, PT, R46, R5, PT ;  /* 0x000000052e00720c */ /* 0x000fe20003f46270 */
[----:B------:R-:W-:Y:S01]  /*1020*/  IMAD.X R53, R29, 0x1, R6, P3 ;  /* 0x000000011d357824 */ /* 0x000fe200018e0606 */
[----:B--2---:R-:W-:-:S08]  /*1030*/  DADD R36, R36, R24 ;  /* 0x0000000024247229 */ /* 0x004fd00000000018 */
[----:B---3--:R-:W-:-:S08]  /*1040*/  DADD R34, R36, R34 ;  /* 0x0000000024227229 */ /* 0x008fd00000000022 */
[----:B----4-:R-:W-:-:S08]  /*1050*/  DADD R32, R34, R32 ;  /* 0x0000000022207229 */ /* 0x010fd00000000020 */
[----:B-----5:R-:W-:Y:S01]  /*1060*/  DADD R24, R32, R48 ;  /* 0x0000000020187229 */ /* 0x020fe20000000030 */
[----:B------:R-:W-:Y:S10]  /*1070*/  @!P2 BRA `(.L_x_675) ;  /* 0xfffffffc00b4a947 */ /* 0x000ff4000383ffff */
.L_x_674:
[----:B------:R-:W-:Y:S05]  /*1080*/  BSYNC B1 ;  /* 0x0000000000017941 */ /* 0x000fea0003800000 */
.L_x_673:
[----:B------:R-:W-:-:S05]  /*1090*/  IADD3 R42, P2, R42, 0x1, RZ ;  /* 0x000000012a2a7810 */ /* 0x000fca0007f5e0ff */
[----:B------:R-:W-:Y:S01]  /*10a0*/  IMAD.X R45, RZ, RZ, R45, P2 ;  /* 0x000000ffff2d7224 */ /* 0x000fe200010e062d */
[----:B------:R-:W-:Y:S07]  /*10b0*/  @!P1 BRA `(.L_x_676) ;  /* 0xfffffff8008c9947 */ /* 0x000fee000383ffff */
[----:B------:R-:W-:Y:S05]  /*10c0*/  BSYNC B0 ;  /* 0x0000000000007941 */ /* 0x000fea0003800000 */
.L_x_670:
[----:B------:R-:W-:Y:S02]  /*10d0*/  IADD3 R7, R7, 0x1, RZ ;  /* 0x0000000107077810 */ /* 0x000fe40007ffe0ff */
[----:B------:R-:W-:Y:S02]  /*10e0*/  IADD3 R38, P2, R38, 0x1, RZ ;  /* 0x0000000126267810 */ /* 0x000fe40007f5e0ff */
[----:B------:R-:W-:-:S03]  /*10f0*/  ISETP.GE.AND P1, PT, R7, R2, PT ;  /* 0x000000020700720c */ /* 0x000fc60003f26270 */
[----:B------:R-:W-:-:S10]  /*1100*/  IMAD.X R39, RZ, RZ, R39, P2 ;  /* 0x000000ffff277224 */ /* 0x000fd400010e0627 */
[----:B------:R-:W-:Y:S05]  /*1110*/  @!P1 BRA `(.L_x_677) ;  /* 0xfffffff800449947 */ /* 0x000fea000383ffff */
[----:B------:R-:W0:Y:S01]  /*1120*/  MUFU.RCP64H R3, R15 ;  /* 0x0000000f00037308 */ /* 0x000e220000001800 */
[----:B------:R-:W-:Y:S01]  /*1130*/  IMAD.MOV.U32 R2, RZ, RZ, 0x1 ;  /* 0x00000001ff027424 */ /* 0x000fe200078e00ff */
[----:B------:R-:W-:Y:S01]  /*1140*/  FSETP.GEU.AND P1, PT, |R25|, 6.5827683646048100446e-37, PT ;  /* 0x036000001900780b */ /* 0x000fe20003f2e200 */
[----:B------:R-:W-:Y:S04]  /*1150*/  BSSY B0, `(.L_x_678) ;  /* 0x0000010000007945 */ /* 0x000fe80003800000 */
[----:B0-----:R-:W-:-:S08]  /*1160*/  DFMA R4, -R14, R2, 1 ;  /* 0x3ff000000e04742b */ /* 0x001fd00000000102 */
[----:B------:R-:W-:-:S08]  /*1170*/  DFMA R4, R4, R4, R4 ;  /* 0x000000040404722b */ /* 0x000fd00000000004 */
[----:B------:R-:W-:-:S08]  /*1180*/  DFMA R4, R2, R4, R2 ;  /* 0x000000040204722b */ /* 0x000fd00000000002 */
[----:B------:R-:W-:-:S08]  /*1190*/  DFMA R2, -R14, R4, 1 ;  /* 0x3ff000000e02742b */ /* 0x000fd00000000104 */
[----:B------:R-:W-:-:S08]  /*11a0*/  DFMA R2, R4, R2, R4 ;  /* 0x000000020402722b */ /* 0x000fd00000000004 */
[----:B------:R-:W-:-:S08]  /*11b0*/  DMUL R4, R24, R2 ;  /* 0x0000000218047228 */ /* 0x000fd00000000000 */
[----:B------:R-:W-:-:S08]  /*11c0*/  DFMA R6, -R14, R4, R24 ;  /* 0x000000040e06722b */ /* 0x000fd00000000118 */
[----:B------:R-:W-:-:S10]  /*11d0*/  DFMA R2, R2, R6, R4 ;  /* 0x000000060202722b */ /* 0x000fd40000000004 */
[----:B------:R-:W-:-:S05]  /*11e0*/  FFMA R0, RZ, R15, R3 ;  /* 0x0000000fff007223 */ /* 0x000fca0000000003 */
[----:B------:R-:W-:-:S13]  /*11f0*/  FSETP.GT.AND P0, PT, |R0|, 1.469367938527859385e-39, PT ;  /* 0x001000000000780b */ /* 0x000fda0003f04200 */
[----:B------:R-:W-:Y:S05]  /*1200*/  @P0 BRA P1, `(.L_x_679) ;  /* 0x0000000000100947 */ /* 0x000fea0000800000 */
[----:B------:R-:W-:-:S07]  /*1210*/  MOV R0, 0x1230 ;  /* 0x0000123000007802 */ /* 0x000fce0000000f00 */
[----:B------:R-:W-:Y:S05]  /*1220*/  CALL.REL.NOINC `($__internal_38_$__cuda_sm20_div_rn_f64_full) ;  /* 0x00000000001c7944 */ /* 0x000fea0003c00000 */
[----:B------:R-:W-:Y:S01]  /*1230*/  IMAD.MOV.U32 R2, RZ, RZ, R8 ;  /* 0x000000ffff027224 */ /* 0x000fe200078e0008 */
[----:B------:R-:W-:-:S07]  /*1240*/  MOV R3, R9 ;  /* 0x0000000900037202 */ /* 0x000fce0000000f00 */
.L_x_679:
[----:B------:R-:W-:Y:S05]  /*1250*/  BSYNC B0 ;  /* 0x0000000000007941 */ /* 0x000fea0003800000 */
.L_x_678:
[----:B------:R-:W-:Y:S01]  /*1260*/  STG.E.64 desc[UR6][R22.64], R2 ;  /* 0x0000000216007986 */ /* 0x000fe2000c101b06 */
[----:B------:R-:W-:Y:S05]  /*1270*/  EXIT ;  /* 0x000000000000794d */ /* 0x000fea0003800000 */
.L_x_668:
[----:B------:R-:W-:Y:S01]  /*1280*/  STG.E.64 desc[UR6][R22.64], RZ ;  /* 0x000000ff16007986 */ /* 0x000fe2000c101b06 */
[----:B------:R-:W-:Y:S05]  /*1290*/  EXIT ;  /* 0x000000000000794d */ /* 0x000fea0003800000 */
        .weak           $__internal_38_$__cuda_sm20_div_rn_f64_full
        .type           $__internal_38_$__cuda_sm20_div_rn_f64_full,@function
        .size           $__internal_38_$__cuda_sm20_div_rn_f64_full,($__internal_39_$__cuda_sm20_div_s64 - $__internal_38_$__cuda_sm20_div_rn_f64_full)
$__internal_38_$__cuda_sm20_div_rn_f64_full:
[C---:B------:R-:W-:Y:S01]  /*12a0*/  FSETP.GEU.AND P0, PT, |R15|.reuse, 1.469367938527859385e-39, PT ;  /* 0x001000000f00780b */ /* 0x040fe20003f0e200 */
[--C-:B------:R-:W-:Y:S01]  /*12b0*/  IMAD.MOV.U32 R4, RZ, RZ, R14.reuse ;  /* 0x000000ffff047224 */ /* 0x100fe200078e000e */
[----:B------:R-:W-:Y:S01]  /*12c0*/  LOP3.LUT R2, R15, 0x800fffff, RZ, 0xc0, !PT ;  /* 0x800fffff0f027812 */ /* 0x000fe200078ec0ff */
[----:B------:R-:W-:Y:S01]  /*12d0*/  IMAD.MOV.U32 R5, RZ, RZ, R15 ;  /* 0x000000ffff057224 */ /* 0x000fe200078e000f */
[----:B------:R-:W-:Y:S01]  /*12e0*/  MOV R6, 0x1 ;  /* 0x0000000100067802 */ /* 0x000fe20000000f00 */
[----:B------:R-:W-:Y:S01]  /*12f0*/  IMAD.MOV.U32 R16, RZ, RZ, 0x1ca00000 ;  /* 0x1ca00000ff107424 */ /* 0x000fe200078e00ff */
[----:B------:R-:W-:Y:S01]  /*1300*/  LOP3.LUT R3, R2, 0x3ff00000, RZ, 0xfc, !PT ;  /* 0x3ff0000002037812 */ /* 0x000fe200078efcff */
[----:B------:R-:W-:Y:S01]  /*1310*/  IMAD.MOV.U32 R2, RZ, RZ, R14 ;  /* 0x000000ffff027224 */ /* 0x000fe200078e000e */
[C---:B------:R-:W-:Y:S01]  /*1320*/  FSETP.GEU.AND P2, PT, |R25|.reuse, 1.469367938527859385e-39, PT ;  /* 0x001000001900780b */ /* 0x040fe20003f4e200 */
[----:B------:R-:W-:Y:S01]  /*1330*/  BSSY B1, `(.L_x_680) ;  /* 0x0000050000017945 */ /* 0x000fe20003800000 */
[----:B------:R-:W-:-:S02]  /*1340*/  LOP3.LUT R17, R25, 0x7ff00000, RZ, 0xc0, !PT ;  /* 0x7ff0000019117812 */ /* 0x000fc400078ec0ff */
[----:B------:R-:W-:Y:S01]  /*1350*/  LOP3.LUT R14, R15, 0x7ff00000, RZ, 0xc0, !PT ;  /* 0x7ff000000f0e7812 */ /* 0x000fe200078ec0ff */
[----:B------:R-:W-:Y:S01]  /*1360*/  @!P0 DMUL R2, R4, 8.98846567431157953865e+307 ;  /* 0x7fe0000004028828 */ /* 0x000fe20000000000 */
[----:B------:R-:W-:Y:S02]  /*1370*/  MOV R15, R17 ;  /* 0x00000011000f7202 */ /* 0x000fe40000000f00 */
[----:B------:R-:W-:-:S03]  /*1380*/  ISETP.GE.U32.AND P1, PT, R17, R14, PT ;  /* 0x0000000e1100720c */ /* 0x000fc60003f26070 */
[----:B------:R-:W0:Y:S02]  /*1390*/  MUFU.RCP64H R7, R3 ;  /* 0x0000000300077308 */ /* 0x000e240000001800 */
[----:B------:R-:W-:Y:S02]  /*13a0*/  @!P2 LOP3.LUT R10, R5, 0x7ff00000, RZ, 0xc0, !PT ;  /* 0x7ff00000050aa812 */ /* 0x000fe400078ec0ff */
[----:B------:R-:W-:Y:S02]  /*13b0*/  @!P0 LOP3.LUT R14, R3, 0x7ff00000, RZ, 0xc0, !PT ;  /* 0x7ff00000030e8812 */ /* 0x000fe400078ec0ff */
[----:B------:R-:W-:-:S03]  /*13c0*/  @!P2 ISETP.GE.U32.AND P3, PT, R17, R10, PT ;  /* 0x0000000a1100a20c */ /* 0x000fc60003f66070 */
[----:B------:R-:W-:Y:S01]  /*13d0*/  VIADD R19, R14, 0xffffffff ;  /* 0xffffffff0e137836 */ /* 0x000fe20000000000 */
[----:B0-----:R-:W-:-:S08]  /*13e0*/  DFMA R8, R6, -R2, 1 ;  /* 0x3ff000000608742b */ /* 0x001fd00000000802 */
[----:B------:R-:W-:-:S08]  /*13f0*/  DFMA R8, R8, R8, R8 ;  /* 0x000000080808722b */ /* 0x000fd00000000008 */
[----:B------:R-:W-:Y:S01]  /*1400*/  DFMA R10, R6, R8, R6 ;  /* 0x00000008060a722b */ /* 0x000fe20000000006 */
[C---:B------:R-:W-:Y:S01]  /*1410*/  @!P2 SEL R9, R16.reuse, 0x63400000, !P3 ;  /* 0x634000001009a807 */ /* 0x040fe20005800000 */
[----:B------:R-:W-:Y:S01]  /*1420*/  IMAD.MOV.U32 R6, RZ, RZ, R24 ;  /* 0x000000ffff067224 */ /* 0x000fe200078e0018 */
[----:B------:R-:W-:Y:S01]  /*1430*/  SEL R7, R16, 0x63400000, !P1 ;  /* 0x6340000010077807 */ /* 0x000fe20004800000 */
[----:B------:R-:W-:Y:S01]  /*1440*/  @!P2 IMAD.MOV.U32 R8, RZ, RZ, RZ ;  /* 0x000000ffff08a224 */ /* 0x000fe200078e00ff */
[--C-:B------:R-:W-:Y:S02]  /*1450*/  @!P2 LOP3.LUT R9, R9, 0x80000000, R25.reuse, 0xf8, !PT ;  /* 0x800000000909a812 */ /* 0x100fe400078ef819 */
[----:B------:R-:W-:Y:S01]  /*1460*/  LOP3.LUT R7, R7, 0x800fffff, R25, 0xf8, !PT ;  /* 0x800fffff07077812 */ /* 0x000fe200078ef819 */
[----:B------:R-:W-:Y:S01]  /*1470*/  DFMA R12, R10, -R2, 1 ;  /* 0x3ff000000a0c742b */ /* 0x000fe20000000802 */
[----:B------:R-:W-:-:S06]  /*1480*/  @!P2 LOP3.LUT R9, R9, 0x100000, RZ, 0xfc, !PT ;  /* 0x001000000909a812 */ /* 0x000fcc00078efcff */
[----:B------:R-:W-:Y:S02]  /*1490*/  @!P2 DFMA R6, R6, 2, -R8 ;  /* 0x400000000606a82b */ /* 0x000fe40000000808 */
[----:B------:R-:W-:-:S08]  /*14a0*/  DFMA R12, R10, R12, R10 ;  /* 0x0000000c0a0c722b */ /* 0x000fd0000000000a */
[----:B------:R-:W-:Y:S01]  /*14b0*/  @!P2 LOP3.LUT R15, R7, 0x7ff00000, RZ, 0xc0, !PT ;  /* 0x7ff00000070fa812 */ /* 0x000fe200078ec0ff */
[----:B------:R-:W-:-:S04]  /*14c0*/  DMUL R8, R12, R6 ;  /* 0x000000060c087228 */ /* 0x000fc80000000000 */
[----:B------:R-:W-:-:S04]  /*14d0*/  VIADD R18, R15, 0xffffffff ;  /* 0xffffffff0f127836 */ /* 0x000fc80000000000 */
[----:B------:R-:W-:Y:S01]  /*14e0*/  DFMA R10, R8, -R2, R6 ;  /* 0x80000002080a722b */ /* 0x000fe20000000006 */
[----:B------:R-:W-:-:S04]  /*14f0*/  ISETP.GT.U32.AND P0, PT, R18, 0x7feffffe, PT ;  /* 0x7feffffe1200780c */ /* 0x000fc80003f04070 */
[----:B------:R-:W-:-:S03]  /*1500*/  ISETP.GT.U32.OR P0, PT, R19, 0x7feffffe, P0 ;  /* 0x7feffffe1300780c */ /* 0x000fc60000704470 */
[----:B------:R-:W-:-:S10]  /*1510*/  DFMA R12, R12, R10, R8 ;  /* 0x0000000a0c0c722b */ /* 0x000fd40000000008 */
[----:B------:R-:W-:Y:S05]  /*1520*/  @P0 BRA `(.L_x_681) ;  /* 0x00000000006c0947 */ /* 0x000fea0003800000 */
[----:B------:R-:W-:-:S04]  /*1530*/  LOP3.LUT R10, R5, 0x7ff00000, RZ, 0xc0, !PT ;  /* 0x7ff00000050a7812 */ /* 0x000fc800078ec0ff */
[CC--:B------:R-:W-:Y:S02]  /*1540*/  VIADDMNMX R8, R17.reuse, -R10.reuse, 0xb9600000, !PT ;  /* 0xb960000011087446 */ /* 0x0c0fe4000780090a */
[----:B------:R-:W-:Y:S01]  /*1550*/  ISETP.GE.U32.AND P0, PT, R17, R10, PT ;  /* 0x0000000a1100720c */ /* 0x000fe20003f06070 */
[----:B------:R-:W-:Y:S01]  /*1560*/  IMAD.MOV.U32 R10, RZ, RZ, RZ ;  /* 0x000000ffff0a7224 */ /* 0x000fe200078e00ff */
[----:B------:R-:W-:Y:S02]  /*1570*/  VIMNMX R8, R8, 0x46a00000, PT ;  /* 0x46a0000008087848 */ /* 0x000fe40003fe0100 */
[----:B------:R-:W-:-:S05]  /*1580*/  SEL R9, R16, 0x63400000, !P0 ;  /* 0x6340000010097807 */ /* 0x000fca0004000000 */
[----:B------:R-:W-:-:S05]  /*1590*/  IMAD.IADD R14, R8, 0x1, -R9 ;  /* 0x00000001080e7824 */ /* 0x000fca00078e0a09 */
[----:B------:R-:W-:-:S06]  /*15a0*/  IADD3 R11, R14, 0x7fe00000, RZ ;  /* 0x7fe000000e0b7810 */ /* 0x000fcc0007ffe0ff */
        /* <DEDUP_REMOVED lines=19> */
.L_x_681:
        /* <DEDUP_REMOVED lines=12> */
[----:B------:R-:W-:Y:S01]  /*17a0*/  @!P0 IMAD.MOV.U32 R8, RZ, RZ, RZ ;  /* 0x000000ffff088224 */ /* 0x000fe200078e00ff */
[----:B------:R-:W-:-:S03]  /*17b0*/  @P0 MOV R8, RZ ;  /* 0x000000ff00080202 */ /* 0x000fc60000000f00 */
[----:B------:R-:W-:Y:S01]  /*17c0*/  @P0 IMAD.MOV.U32 R9, RZ, RZ, R2 ;  /* 0x000000ffff090224 */ /* 0x000fe200078e0002 */
[----:B------:R-:W-:Y:S06]  /*17d0*/  BRA `(.L_x_682) ;  /* 0x0000000000147947 */ /* 0x000fec0003800000 */
.L_x_684:
[----:B------:R-:W-:Y:S01]  /*17e0*/  LOP3.LUT R9, R5, 0x80000, RZ, 0xfc, !PT ;  /* 0x0008000005097812 */ /* 0x000fe200078efcff */
[----:B------:R-:W-:Y:S01]  /*17f0*/  IMAD.MOV.U32 R8, RZ, RZ, R4 ;  /* 0x000000ffff087224 */ /* 0x000fe200078e0004 */
[----:B------:R-:W-:Y:S06]  /*1800*/  BRA `(.L_x_682) ;  /* 0x0000000000087947 */ /* 0x000fec0003800000 */
.L_x_683:
[----:B------:R-:W-:Y:S01]  /*1810*/  LOP3.LUT R9, R25, 0x80000, RZ, 0xfc, !PT ;  /* 0x0008000019097812 */ /* 0x000fe200078efcff */
[----:B------:R-:W-:-:S07]  /*1820*/  IMAD.MOV.U32 R8, RZ, RZ, R24 ;  /* 0x000000ffff087224 */ /* 0x000fce00078e0018 */
.L_x_682:
[----:B------:R-:W-:Y:S05]  /*1830*/  BSYNC B1 ;  /* 0x0000000000017941 */ /* 0x000fea0003800000 */
.L_x_680:
[----:B------:R-:W-:Y:S01]  /*1840*/  MOV R2, R0 ;  /* 0x0000000000027202 */ /* 0x000fe20000000f00 */
[----:B------:R-:W-:-:S04]  /*1850*/  IMAD.MOV.U32 R3, RZ, RZ, 0x0 ;  /* 0x00000000ff037424 */ /* 0x000fc800078e00ff */
[----:B------:R-:W-:Y:S05]  /*1860*/  RET.REL.NODEC R2 `(_ZN2at6native49_GLOBAL__N__09e94e3a_16_AveragePool3d_cu_a8eae74c29avg_pool3d_cuda_update_outputIddEEvNS_27GenericPackedTensorAccessorIKT_Lm4ENS_16DefaultPtrTraitsElEENS3_IS4_Lm4ES6_lEEiiiiiiiiibii) ;  /* 0xffffffe402e47950 */ /* 0x000fea0003c3ffff */
        .weak           $__internal_39_$__cuda_sm20_div_s64
        .type           $__internal_39_$__cuda_sm20_div_s64,@function
        .size           $__internal_39_$__cuda_sm20_div_s64,(.L_x_900 - $__internal_39_$__cuda_sm20_div_s64)
$__internal_39_$__cuda_sm20_div_s64:
        /* <DEDUP_REMOVED lines=38> */
[----:B------:R-:W-:Y:S02]  /*1ad0*/  IMAD.MOV.U32 R11, RZ, RZ, RZ ;  /* 0x000000ffff0b7224 */ /* 0x000fe400078e00ff */
[----:B------:R-:W-:-:S04]  /*1ae0*/  IMAD.WIDE.U32 R10, RZ, R9, R10 ;  /* 0x00000009ff0a7225 */ /* 0x000fc800078e000a */
[----:B------:R-:W-:-:S05]  /*1af0*/  IMAD.HI.U32 R3, P0, R3, UR4, R10 ;  /* 0x0000000403037c27 */ /* 0x000fca000f80000a */
[----:B------:R-:W-:Y:S02]  /*1b00*/  IADD3 R9, P2, RZ, R3, RZ ;  /* 0x00000003ff097210 */ /* 0x000fe40007f5e0ff */
[----:B------:R-:W-:-:S03]  /*1b10*/  IADD3.X R3, RZ, RZ, RZ, P0, !PT ;  /* 0x000000ffff037210 */ /* 0x000fc600007fe4ff */
        /* <DEDUP_REMOVED lines=24> */
[----:B------:R-:W-:Y:S06]  /*1ca0*/  RET.REL.NODEC R8 `(_ZN2at6native49_GLOBAL__N__09e94e3a_16_AveragePool3d_cu_a8eae74c29avg_pool3d_cuda_update_outputIddEEvNS_27GenericPackedTensorAccessorIKT_Lm4ENS_16DefaultPtrTraitsElEENS3_IS4_Lm4ES6_lEEiiiiiiiiibii) ;  /* 0xffffffe008d47950 */ /* 0x000fec0003c3ffff */
.L_x_685:
        /* <DEDUP_REMOVED lines=13> */
.L_x_900:


//--------------------- .text._ZN2at6native49_GLOBAL__N__09e94e3a_16_AveragePool3d_cu_a8eae74c29avg_pool3d_cuda_update_outputILi7EddEEvNS_27GenericPackedTensorAccessorIKT0_Lm4ENS_16DefaultPtrTraitsElEENS3_IS4_Lm4ES6_lEEiiiiiiiibii --------------------------
	.section	.text._ZN2at6native49_GLOBAL__N__09e94e3a_16_AveragePool3d_cu_a8eae74c29avg_pool3d_cuda_update_outputILi7EddEEvNS_27GenericPackedTensorAccessorIKT0_Lm4ENS_16DefaultPtrTraitsElEENS3_IS4_Lm4ES6_lEEiiiiiiiibii,"ax",@progbits
	.align	128
.text._ZN2at6native49_GLOBAL__N__09e94e3a_16_AveragePool3d_cu_a8eae74c29avg_pool3d_cuda_update_outputILi7EddEEvNS_27GenericPackedTensorAccessorIKT0_Lm4ENS_16DefaultPtrTraitsElEENS3_IS4_Lm4ES6_lEEiiiiiiiibii:
        .type           _ZN2at6native49_GLOBAL__N__09e94e3a_16_AveragePool3d_cu_a8eae74c29avg_pool3d_cuda_update_outputILi7EddEEvNS_27GenericPackedTensorAccessorIKT0_Lm4ENS_16DefaultPtrTraitsElEENS3_IS4_Lm4ES6_lEEiiiiiiiibii,@function
        .size           _ZN2at6native49_GLOBAL__N__09e94e3a_16_AveragePool3d_cu_a8eae74c29avg_pool3d_cuda_update_outputILi7EddEEvNS_27GenericPackedTensorAccessorIKT0_Lm4ENS_16DefaultPtrTraitsElEENS3_IS4_Lm4ES6_lEEiiiiiiiibii,(.L_x_903 - _ZN2at6native49_GLOBAL__N__09e94e3a_16_AveragePool3d_cu_a8eae74c29avg_pool3d_cuda_update_outputILi7EddEEvNS_27GenericPackedTensorAccessorIKT0_Lm4ENS_16DefaultPtrTraitsElEENS3_IS4_Lm4ES6_lEEiiiiiiiibii)
        .other          _ZN2at6native49_GLOBAL__N__09e94e3a_16_AveragePool3d_cu_a8eae74c29avg_pool3d_cuda_update_outputILi7EddEEvNS_27GenericPackedTensorAccessorIKT0_Lm4ENS_16DefaultPtrTraitsElEENS3_IS4_Lm4ES6_lEEiiiiiiiibii,@"STO_CUDA_ENTRY STV_DEFAULT"
_ZN2at6native49_GLOBAL__N__09e94e3a_16_AveragePool3d_cu_a8eae74c29avg_pool3d_cuda_update_outputILi7EddEEvNS_27GenericPackedTensorAccessorIKT0_Lm4ENS_16DefaultPtrTraitsElEENS3_IS4_Lm4ES6_lEEiiiiiiiibii:
        /* <DEDUP_REMOVED lines=18> */
[----:B------:R-:W-:Y:S05]  /*0120*/  CALL.REL.NOINC `($__internal_41_$__cuda_sm20_div_s64) ;  /* 0x0000001400c47944 */ /* 0x000fea0003c00000 */
[----:B------:R-:W0:Y:S01]  /*0130*/  LDC R0, c[0x0][0x268] ;  /* 0x00009a00ff007b82 */ /* 0x000e220000000800 */
[----:B------:R-:W-:-:S04]  /*0140*/  IMAD.MOV R15, RZ, RZ, -R7 ;  /* 0x000000ffff0f7224 */ /* 0x000fc800078e0a07 */
[----:B0-----:R-:W-:Y:S01]  /*0150*/  IMAD R15, R15, R0, UR4 ;  /* 0x000000040f0f7e24 */ /* 0x001fe2000f8e0200 */
[----:B------:R-:W-:Y:S06]  /*0160*/  BRA `(.L_x_687) ;  /* 0x0000000000547947 */ /* 0x000fec0003800000 */
.L_x_686:
        /* <DEDUP_REMOVED lines=21> */
.L_x_687:
        /* <DEDUP_REMOVED lines=20> */
[----:B------:R-:W-:Y:S02]  /*0400*/  IMAD.IADD R5, R5, 0x1, R9 ;  /* 0x0000000105057824 */ /* 0x000fe400078e0209 */
[C---:B------:R-:W-:Y:S01]  /*0410*/  IMAD R13, R6.reuse, UR5, R11 ;  /* 0x00000005060d7c24 */ /* 0x040fe2000f8e020b */
[----:B------:R-:W0:Y:S01]  /*0420*/  LDC.64 R8, c[0x0][0x2b0] ;  /* 0x0000ac00ff087b82 */ /* 0x000e220000000a00 */
[----:B------:R-:W-:Y:S01]  /*0430*/  IMAD.WIDE.U32 R4, R6, UR4, R4 ;  /* 0x0000000406047c25 */ /* 0x000fe2000f8e0004 */
[----:B------:R-:W-:-:S03]  /*0440*/  ULDC.64 UR4, c[0x0][0x288] ;  /* 0x0000a20000047ab9 */ /* 0x000fc60000000a00 */
[----:B------:R-:W-:Y:S01]  /*0450*/  IMAD R0, R0, UR4, RZ ;  /* 0x0000000400007c24 */ /* 0x000fe2000f8e02ff */
[----:B------:R-:W-:Y:S01]  /*0460*/  IADD3 R5, R5, R13, RZ ;  /* 0x0000000d05057210 */ /* 0x000fe20007ffe0ff */
[----:B------:R-:W-:Y:S01]  /*0470*/  IMAD R2, R19, UR8, RZ ;  /* 0x0000000813027c24 */ /* 0x000fe2000f8e02ff */
[----:B------:R-:W1:Y:S01]  /*0480*/  LDC.64 R10, c[0x0][0x2b8] ;  /* 0x0000ae00ff0a7b82 */ /* 0x000e620000000a00 */
[C---:B------:R-:W-:Y:S02]  /*0490*/  IMAD R13, R15.reuse, UR5, R0 ;  /* 0x000000050f0d7c24 */ /* 0x040fe4000f8e0200 */
[----:B------:R-:W-:Y:S01]  /*04a0*/  IMAD.WIDE.U32 R4, R15, UR4, R4 ;  /* 0x000000040f047c25 */ /* 0x000fe2000f8e0004 */
[----:B------:R-:W-:-:S03]  /*04b0*/  ULDC.64 UR4, c[0x0][0x2a8] ;  /* 0x0000aa0000047ab9 */ /* 0x000fc60000000a00 */
[----:B------:R-:W-:Y:S02]  /*04c0*/  IMAD.IADD R5, R5, 0x1, R13 ;  /* 0x0000000105057824 */ /* 0x000fe400078e020d */
[C---:B------:R-:W-:Y:S02]  /*04d0*/  IMAD R17, R7.reuse, UR9, R2 ;  /* 0x0000000907117c24 */ /* 0x040fe4000f8e0202 */
[----:B------:R-:W-:Y:S01]  /*04e0*/  IMAD.WIDE.U32 R12, R7, UR8, R4 ;  /* 0x00000008070c7c25 */ /* 0x000fe2000f8e0004 */
[----:B------:R-:W-:-:S03]  /*04f0*/  ULDC UR8, c[0x0][0x230] ;  /* 0x00008c0000087ab9 */ /* 0x000fc60000000800 */
[----:B------:R-:W-:Y:S02]  /*0500*/  IMAD.IADD R13, R13, 0x1, R17 ;  /* 0x000000010d0d7824 */ /* 0x000fe400078e0211 */
[----:B0-----:R-:W-:Y:S01]  /*0510*/  IMAD R15, R15, UR4, -R9 ;  /* 0x000000040f0f7c24 */ /* 0x001fe2000f8e0a09 */
[----:B------:R-:W-:Y:S02]  /*0520*/  ULDC UR4, c[0x0][0x220] ;  /* 0x0000880000047ab9 */ /* 0x000fe40000000800 */
[----:B------:R-:W-:Y:S02]  /*0530*/  VIADD R0, R9, UR4 ;  /* 0x0000000409007c36 */ /* 0x000fe40008000000 */
[----:B------:R-:W-:Y:S01]  /*0540*/  VIMNMX R25, RZ, R15, !PT ;  /* 0x0000000fff197248 */ /* 0x000fe20007fe0100 */
[----:B-1----:R-:W-:Y:S01]  /*0550*/  IMAD R3, R3, UR5, -R10 ;  /* 0x0000000503037c24 */ /* 0x002fe2000f8e0a0a */
[----:B------:R-:W-:Y:S01]  /*0560*/  ULDC UR5, c[0x0][0x228] ;  /* 0x00008a0000057ab9 */ /* 0x000fe20000000800 */
[----:B------:R-:W-:Y:S01]  /*0570*/  IMAD R5, R6, R8, -R11 ;  /* 0x0000000806057224 */ /* 0x000fe200078e0a0b */
[----:B------:R-:W-:Y:S01]  /*0580*/  IADD3 R16, R11, UR8, RZ ;  /* 0x000000080b107c10 */ /* 0x000fe2000fffe0ff */
[----:B------:R-:W-:-:S03]  /*0590*/  VIADD R10, R10, UR5 ;  /* 0x000000050a0a7c36 */ /* 0x000fc60008000000 */
[----:B------:R-:W-:Y:S02]  /*05a0*/  VIADDMNMX R18, R5, 0x7, R16, PT ;  /* 0x0000000705127846 */ /* 0x000fe40003800110 */
[----:B------:R-:W-:Y:S02]  /*05b0*/  VIADDMNMX R4, R3, UR7, R10, PT ;  /* 0x0000000703047c46 */ /* 0x000fe4000b80010a */
[----:B------:R-:W-:Y:S01]  /*05c0*/  VIADDMNMX R10, R15, UR6, R0, PT ;  /* 0x000000060f0a7c46 */ /* 0x000fe2000b800100 */
[----:B------:R-:W-:Y:S01]  /*05d0*/  IMAD.IADD R20, R18, 0x1, -R5 ;  /* 0x0000000112147824 */ /* 0x000fe200078e0a05 */
[----:B------:R-:W-:Y:S01]  /*05e0*/  VIMNMX R0, RZ, R3, !PT ;  /* 0x00000003ff007248 */ /* 0x000fe20007fe0100 */
[----:B------:R-:W-:Y:S01]  /*05f0*/  IMAD.IADD R9, R4, 0x1, -R3 ;  /* 0x0000000104097824 */ /* 0x000fe200078e0a03 */
[----:B------:R-:W-:Y:S01]  /*0600*/  VIMNMX R2, R10, UR4, PT ;  /* 0x000000040a027c48 */ /* 0x000fe2000bfe0100 */
[----:B------:R-:W-:Y:S01]  /*0610*/  ULDC.64 UR6, c[0x0][0x208] ;  /* 0x0000820000067ab9 */ /* 0x000fe20000000a00 */
[----:B------:R-:W-:Y:S01]  /*0620*/  VIMNMX R3, R4, UR5, PT ;  /* 0x0000000504037c48 */ /* 0x000fe2000bfe0100 */
[----:B------:R-:W-:Y:S01]  /*0630*/  ULDC.64 UR4, c[0x0][0x258] ;  /* 0x0000960000047ab9 */ /* 0x000fe20000000a00 */
[----:B------:R-:W-:Y:S01]  /*0640*/  ISETP.GT.AND P0, PT, R2, R25, PT ;  /* 0x000000190200720c */ /* 0x000fe20003f04270 */
[----:B------:R-:W-:Y:S01]  /*0650*/  IMAD R9, R9, R20, RZ ;  /* 0x0000001409097224 */ /* 0x000fe200078e02ff */
[----:B------:R-:W-:-:S02]  /*0660*/  VIMNMX R4, RZ, R5, !PT ;  /* 0x00000005ff047248 */ /* 0x000fc40007fe0100 */
[----:B------:R-:W-:Y:S02]  /*0670*/  VIMNMX R5, R18, UR8, PT ;  /* 0x0000000812057c48 */ /* 0x000fe4000bfe0100 */
[----:B------:R-:W-:Y:S02]  /*0680*/  ISETP.LE.OR P0, PT, R3, R0, !P0 ;  /* 0x000000000300720c */ /* 0x000fe40004703670 */
[C---:B------:R-:W-:Y:S02]  /*0690*/  LEA R22, P1, R12.reuse, UR4, 0x3 ;  /* 0x000000040c167c11 */ /* 0x040fe4000f8218ff */
[----:B------:R-:W-:Y:S02]  /*06a0*/  ISETP.LE.OR P0, PT, R5, R4, P0 ;  /* 0x000000040500720c */ /* 0x000fe40000703670 */
[----:B------:R-:W-:Y:S02]  /*06b0*/  IADD3 R10, -R15, R10, RZ ;  /* 0x0000000a0f0a7210 */ /* 0x000fe40007ffe1ff */
[----:B------:R-:W-:-:S03]  /*06c0*/  LEA.HI.X R23, R12, UR5, R13, 0x3, P1 ;  /* 0x000000050c177c11 */ /* 0x000fc600088f1c0d */
[----:B------:R-:W-:-:S06]  /*06d0*/  IMAD R13, R10, R9, RZ ;  /* 0x000000090a0d7224 */ /* 0x000fcc00078e02ff */
[----:B------:R-:W-:Y:S05]  /*06e0*/  @P0 BRA `(.L_x_688) ;  /* 0x0000000800d80947 */ /* 0x000fea0003800000 */
[----:B------:R-:W-:Y:S01]  /*06f0*/  ULDC.64 UR4, c[0x0][0x238] ;  /* 0x00008e0000047ab9 */ /* 0x000fe20000000a00 */
[----:B------:R-:W-:Y:S01]  /*0700*/  VIADD R9, R11, 0xfffffff8 ;  /* 0xfffffff80b097836 */ /* 0x000fe20000000000 */
[----:B------:R-:W-:Y:S01]  /*0710*/  ULDC.64 UR10, c[0x0][0x248] ;  /* 0x00009200000a7ab9 */ /* 0x000fe20000000a00 */
[----:B------:R-:W-:Y:S01]  /*0720*/  IMAD R10, R19, UR4, RZ ;  /* 0x00000004130a7c24 */ /* 0x000fe2000f8e02ff */
[----:B------:R-:W-:Y:S01]  /*0730*/  LOP3.LUT R16, RZ, R16, RZ, 0x33, !PT ;  /* 0x00000010ff107212 */ /* 0x000fe200078e33ff */
[----:B------:R-:W-:Y:S01]  /*0740*/  IMAD.WIDE.U32 R20, R7, UR4, RZ ;  /* 0x0000000407147c25 */ /* 0x000fe2000f8e00ff */
[----:B------:R-:W-:-:S03]  /*0750*/  ULOP3.LUT UR4, URZ, UR8, URZ, 0x33, !UPT ;  /* 0x000000083f047292 */ /* 0x000fc6000f8e333f */
[----:B------:R-:W-:Y:S01]  /*0760*/  IMAD R7, R7, UR5, R10 ;  /* 0x0000000507077c24 */ /* 0x000fe2000f8e020a */
[----:B------:R-:W-:Y:S01]  /*0770*/  MOV R18, R20 ;  /* 0x0000001400127202 */ /* 0x000fe20000000f00 */
[----:B------:R-:W0:Y:S01]  /*0780*/  LDC.64 R10, c[0x0][0x250] ;  /* 0x00009400ff0a7b82 */ /* 0x000e220000000a00 */
[----:B------:R-:W-:Y:S01]  /*0790*/  IMAD.MOV R12, RZ, RZ, -R6 ;  /* 0x000000ffff0c7224 */ /* 0x000fe200078e0a06 */
[----:B------:R-:W-:Y:S01]  /*07a0*/  ULDC UR5, c[0x0][0x2c8] ;  /* 0x0000b20000057ab9 */ /* 0x000fe20000000800 */
[----:B------:R-:W-:Y:S01]  /*07b0*/  IMAD.IADD R19, R21, 0x1, R7 ;  /* 0x0000000115137824 */ /* 0x000fe200078e0207 */
[----:B------:R-:W-:Y:S01]  /*07c0*/  ISETP.NE.AND P0, PT, RZ, UR5, PT ;  /* 0x00000005ff007c0c */ /* 0x000fe2000bf05270 */
[----:B------:R-:W-:Y:S01]  /*07d0*/  IMAD R9, R8, R12, R9 ;  /* 0x0000000c08097224 */ /* 0x000fe200078e0209 */
[----:B------:R-:W-:Y:S01]  /*07e0*/  LOP3.LUT R8, RZ, R4, RZ, 0x33, !PT ;  /* 0x00000004ff087212 */ /* 0x000fe200078e33ff */
[----:B------:R-:W-:-:S03]  /*07f0*/  IMAD.WIDE.U32 R6, R0, UR10, R18 ;  /* 0x0000000a00067c25 */ /* 0x000fc6000f8e0012 */
[----:B------:R-:W-:Y:S01]  /*0800*/  VIMNMX3 R9, R9, UR4, R16, !PT ;  /* 0x0000000409097c0f */ /* 0x000fe2000f800110 */
[----:B------:R-:W-:Y:S01]  /*0810*/  IMAD R17, R0, UR11, R7 ;  /* 0x0000000b00117c24 */ /* 0x000fe2000f8e0207 */
[----:B------:R-:W-:Y:S01]  /*0820*/  ULDC.64 UR4, c[0x0][0x240] ;  /* 0x0000900000047ab9 */ /* 0x000fe20000000a00 */
[----:B------:R-:W-:Y:S01]  /*0830*/  IMAD.MOV.U32 R7, RZ, RZ, R25 ;  /* 0x000000ffff077224 */ /* 0x000fe200078e0019 */
[----:B------:R-:W-:Y:S01]  /*0840*/  IADD3 R12, -R9, -0x2, -R4 ;  /* 0xfffffffe090c7810 */ /* 0x000fe20007ffe904 */
[----:B------:R-:W-:Y:S02]  /*0850*/  IMAD.MOV.U32 R16, RZ, RZ, R6 ;  /* 0x000000ffff107224 */ /* 0x000fe400078e0006 */
[----:B------:R-:W-:Y:S02]  /*0860*/  IMAD.IADD R40, R8, 0x1, -R9 ;  /* 0x0000000108287824 */ /* 0x000fe400078e0a09 */
        /* <DEDUP_REMOVED lines=11> */
.L_x_689:
[----:B------:R-:W1:Y:S01]  /*0920*/  I2F.F64 R14, R14 ;  /* 0x0000000e000e7312 */ /* 0x000e620000201c00 */
[----:B------:R-:W-:Y:S01]  /*0930*/  ISETP.GE.U32.AND P0, PT, R12, 0x3, PT ;  /* 0x000000030c00780c */ /* 0x000fe20003f06070 */
[----:B------:R-:W-:Y:S01]  /*0940*/  VIADD R12, R4, 0x2 ;  /* 0x00000002040c7836 */ /* 0x000fe20000000000 */
[C---:B0-----:R-:W-:Y:S01]  /*0950*/  SHF.L.U64.HI R6, R10.reuse, 0x3, R11 ;  /* 0x000000030a067819 */ /* 0x041fe2000001020b */
[----:B------:R-:W-:Y:S01]  /*0960*/  IMAD R9, R7, UR5, R17 ;  /* 0x0000000507097c24 */ /* 0x000fe2000f8e0211 */
[----:B------:R-:W-:Y:S01]  /*0970*/  SHF.L.U32 R8, R10, 0x3, RZ ;  /* 0x000000030a087819 */ /* 0x000fe200000006ff */
[C---:B------:R-:W-:Y:S01]  /*0980*/  VIADD R10, R4.reuse, 0x1 ;  /* 0x00000001040a7836 */ /* 0x040fe20000000000 */
[----:B------:R-:W-:Y:S01]  /*0990*/  SHF.R.S32.HI R11, RZ, 0x1f, R4 ;  /* 0x0000001fff0b7819 */ /* 0x000fe20000011404 */
[----:B------:R-:W-:Y:S01]  /*09a0*/  VIADD R13, R4, 0x3 ;  /* 0x00000003040d7836 */ /* 0x000fe20000000000 */
[----:B------:R-:W-:Y:S02]  /*09b0*/  CS2R R38, SRZ ;  /* 0x0000000000267805 */ /* 0x000fe4000001ff00 */
[----:B------:R-:W-:-:S02]  /*09c0*/  CS2R R24, SRZ ;  /* 0x0000000000187805 */ /* 0x000fc4000001ff00 */
[----:B------:R-:W-:Y:S02]  /*09d0*/  SHF.R.S32.HI R41, RZ, 0x1f, R10 ;  /* 0x0000001fff297819 */ /* 0x000fe4000001140a */
[----:B------:R-:W-:Y:S02]  /*09e0*/  SHF.R.S32.HI R43, RZ, 0x1f, R12 ;  /* 0x0000001fff2b7819 */ /* 0x000fe4000001140c */
[----:B-1----:R-:W-:-:S07]  /*09f0*/  LOP3.LUT R40, R40, 0x3, RZ, 0xc0, !PT ;  /* 0x0000000328287812 */ /* 0x002fce00078ec0ff */
.L_x_697:
[----:B------:R-:W-:Y:S01]  /*0a00*/  SHF.R.S32.HI R26, RZ, 0x1f, R7 ;  /* 0x0000001fff1a7819 */ /* 0x000fe20000011407 */
[----:B------:R-:W-:Y:S01]  /*0a10*/  ULDC.64 UR4, c[0x0][0x240] ;  /* 0x0000900000047ab9 */ /* 0x000fe20000000a00 */
[----:B------:R-:W-:Y:S01]  /*0a20*/  IMAD.MOV.U32 R27, RZ, RZ, R19 ;  /* 0x000000ffff1b7224 */ /* 0x000fe200078e0013 */
[----:B------:R-:W-:Y:S01]  /*0a30*/  BSSY B0, `(.L_x_690) ;  /* 0x0000066000007945 */ /* 0x000fe20003800000 */
[----:B------:R-:W-:Y:S01]  /*0a40*/  IMAD.MOV.U32 R42, RZ, RZ, RZ ;  /* 0x000000ffff2a7224 */ /* 0x000fe200078e00ff */
[----:B------:R-:W-:Y:S01]  /*0a50*/  MOV R44, R0 ;  /* 0x00000000002c7202 */ /* 0x000fe20000000f00 */
[----:B------:R-:W-:Y:S01]  /*0a60*/  IMAD R28, R26, UR4, RZ ;  /* 0x000000041a1c7c24 */ /* 0x000fe2000f8e02ff */
[----:B------:R-:W-:Y:S01]  /*0a70*/  MOV R26, R20 ;  /* 0x00000014001a7202 */ /* 0x000fe20000000f00 */
[----:B------:R-:W-:Y:S02]  /*0a80*/  IMAD.MOV.U32 R45, RZ, RZ, RZ ;  /* 0x000000ffff2d7224 */ /* 0x000fe400078e00ff */
[----:B------:R-:W-:-:S02]  /*0a90*/  IMAD R47, R7, UR5, R28 ;  /* 0x00000005072f7c24 */ /* 0x000fc4000f8e021c */
[----:B------:R-:W-:-:S04]  /*0aa0*/  IMAD.WIDE.U32 R26, R7, UR4, R26 ;  /* 0x00000004071a7c25 */ /* 0x000fc8000f8e001a */
[----:B------:R-:W-:-:S07]  /*0ab0*/  IMAD.IADD R47, R27, 0x1, R47 ;  /* 0x000000011b2f7824 */ /* 0x000fce00078e022f */
.L_x_696:
[----:B------:R-:W0:Y:S01]  /*0ac0*/  LDC.64 R28, c[0x0][0x248] ;  /* 0x00009200ff1c7b82 */ /* 0x000e220000000a00 */
[----:B------:R-:W-:Y:S01]  /*0ad0*/  SHF.R.S32.HI R31, RZ, 0x1f, R44 ;  /* 0x0000001fff1f7819 */ /* 0x000fe2000001142c */
[----:B------:R-:W-:Y:S01]  /*0ae0*/  IMAD.MOV.U32 R46, RZ, RZ, R26 ;  /* 0x000000ffff2e7224 */ /* 0x000fe200078e001a */
[----:B------:R-:W-:Y:S01]  /*0af0*/  ISETP.NE.AND P2, PT, R40, RZ, PT ;  /* 0x000000ff2800720c */ /* 0x000fe20003f45270 */
[----:B------:R-:W-:Y:S02]  /*0b00*/  BSSY B1, `(.L_x_691) ;  /* 0x0000029000017945 */ /* 0x000fe40003800000 */
[-C--:B0-----:R-:W-:Y:S02]  /*0b10*/  IMAD R31, R31, R28.reuse, RZ ;  /* 0x0000001c1f1f7224 */ /* 0x081fe400078e02ff */
[----:B------:R-:W-:Y:S01]  /*0b20*/  IMAD.WIDE.U32 R36, R44, R28, R46 ;  /* 0x0000001c2c247225 */ /* 0x000fe200078e002e */
[----:B------:R-:W-:-:S03]  /*0b30*/  MOV R46, R4 ;  /* 0x00000004002e7202 */ /* 0x000fc60000000f00 */
[C---:B------:R-:W-:Y:S02]  /*0b40*/  IMAD R35, R44.reuse, R29, R31 ;  /* 0x0000001d2c237224 */ /* 0x040fe400078e021f */
[----:B------:R-:W-:-:S05]  /*0b50*/  VIADD R44, R44, 0x1 ;  /* 0x000000012c2c7836 */ /* 0x000fca0000000000 */
        /* <DEDUP_REMOVED lines=12> */
[----:B------:R-:W-:Y:S01]  /*0c20*/  ISETP.NE.AND P2, PT, R40, 0x1, PT ;  /* 0x000000012800780c */ /* 0x000fe20003f45270 */
[----:B------:R-:W-:Y:S01]  /*0c30*/  IMAD.MOV.U32 R46, RZ, RZ, R10 ;  /* 0x000000ffff2e7224 */ /* 0x000fe200078e000a */
[----:B--2---:R-:W-:-:S11]  /*0c40*/  DADD R24, R24, R34 ;  /* 0x0000000018187229 */ /* 0x004fd60000000022 */
[----:B------:R-:W-:Y:S05]  /*0c50*/  @!P2 BRA `(.L_x_692) ;  /* 0x00000000004ca947 */ /* 0x000fea0003800000 */
[----:B------:R-:W-:Y:S01]  /*0c60*/  ISETP.NE.AND P2, PT, R40, 0x2, PT ;  /* 0x000000022800780c */ /* 0x000fe20003f45270 */
[-C--:B------:R-:W-:Y:S02]  /*0c70*/  IMAD R46, R41, R30.reuse, RZ ;  /* 0x0000001e292e7224 */ /* 0x080fe400078e02ff */
[----:B------:R-:W-:-:S04]  /*0c80*/  IMAD.WIDE.U32 R34, R10, R30, R36 ;  /* 0x0000001e0a227225 */ /* 0x000fc800078e0024 */
[----:B------:R-:W-:-:S05]  /*0c90*/  IMAD R49, R10, R31, R46 ;  /* 0x0000001f0a317224 */ /* 0x000fca00078e022e */
[----:B------:R-:W-:Y:S01]  /*0ca0*/  IADD3 R35, R35, R49, RZ ;  /* 0x0000003123237210 */ /* 0x000fe20007ffe0ff */
        /* <DEDUP_REMOVED lines=10> */
[----:B------:R-:W-:Y:S02]  /*0d50*/  IMAD.MOV.U32 R46, RZ, RZ, R12 ;  /* 0x000000ffff2e7224 */ /* 0x000fe400078e000c */
[----:B------:R-:W-:Y:S01]  /*0d60*/  @P2 IMAD.MOV.U32 R46, RZ, RZ, R13 ;  /* 0x000000ffff2e2224 */ /* 0x000fe200078e000d */
[----:B--2---:R-:W-:-:S08]  /*0d70*/  DADD R24, R24, R30 ;  /* 0x0000000018187229 */ /* 0x004fd0000000001e */
[----:B---3--:R-:W-:-:S11]  /*0d80*/  @P2 DADD R24, R24, R32 ;  /* 0x0000000018182229 */ /* 0x008fd60000000020 */
.L_x_692:
[----:B------:R-:W-:Y:S05]  /*0d90*/  BSYNC B1 ;  /* 0x0000000000017941 */ /* 0x000fea0003800000 */
.L_x_691:
[----:B------:R-:W-:Y:S04]  /*0da0*/  BSSY B1, `(.L_x_693) ;  /* 0x000002b000017945 */ /* 0x000fe80003800000 */
[----:B------:R-:W-:Y:S05]  /*0db0*/  @!P0 BRA `(.L_x_694) ;  /* 0x0000000000a48947 */ /* 0x000fea0003800000 */
[----:B------:R-:W-:Y:S01]  /*0dc0*/  ULDC.64 UR4, c[0x0][0x240] ;  /* 0x0000900000047ab9 */ /* 0x000fe20000000a00 */
[----:B------:R-:W-:Y:S01]  /*0dd0*/  MOV R30, R16 ;  /* 0x00000010001e7202 */ /* 0x000fe20000000f00 */
[----:B------:R-:W-:Y:S01]  /*0de0*/  IMAD R33, R39, UR4, RZ ;  /* 0x0000000427217c24 */ /* 0x000fe2000f8e02ff */
[----:B------:R-:W-:Y:S01]  /*0df0*/  SHF.R.S32.HI R32, RZ, 0x1f, R46 ;  /* 0x0000001fff207819 */ /* 0x000fe2000001142e */
[----:B------:R-:W-:Y:S01]  /*0e00*/  IMAD.MOV.U32 R31, RZ, RZ, R9 ;  /* 0x000000ffff1f7224 */ /* 0x000fe200078e0009 */
[----:B------:R-:W-:Y:S01]  /*0e10*/  ULDC.64 UR10, c[0x0][0x210] ;  /* 0x00008400000a7ab9 */ /* 0x000fe20000000a00 */
        /* <DEDUP_REMOVED lines=8> */
[----:B------:R-:W-:-:S04]  /*0ea0*/  IMAD.WIDE.U32 R28, R46, UR4, RZ ;  /* 0x000000042e1c7c25 */ /* 0x000fc8000f8e00ff */
[----:B------:R-:W-:Y:S01]  /*0eb0*/  IMAD R53, R46, UR5, R33 ;  /* 0x000000052e357c24 */ /* 0x000fe2000f8e0221 */
[----:B------:R-:W-:Y:S01]  /*0ec0*/  LEA R33, P2, R30, UR10, 0x3 ;  /* 0x0000000a1e217c11 */ /* 0x000fe2000f8418ff */
[----:B------:R-:W-:-:S03]  /*0ed0*/  IMAD.IADD R31, R31, 0x1, R35 ;  /* 0x000000011f1f7824 */ /* 0x000fc600078e0223 */
[----:B------:R-:W-:Y:S02]  /*0ee0*/  LEA R52, P3, R28, R33, 0x3 ;  /* 0x000000211c347211 */ /* 0x000fe400078618ff */
[----:B------:R-:W-:Y:S02]  /*0ef0*/  IADD3 R53, R29, R53, RZ ;  /* 0x000000351d357210 */ /* 0x000fe40007ffe0ff */
[----:B------:R-:W-:-:S04]  /*0f00*/  LEA.HI.X R31, R30, UR11, R31, 0x3, P2 ;  /* 0x0000000b1e1f7c11 */ /* 0x000fc800090f1c1f */
[----:B------:R-:W-:-:S07]  /*0f10*/  LEA.HI.X R53, R28, R31, R53, 0x3, P3 ;  /* 0x0000001f1c357211 */ /* 0x000fce00018f1c35 */
.L_x_695:
        /* <DEDUP_REMOVED lines=8> */
[----:B------:R-:W-:-:S05]  /*0fa0*/  IMAD.X R29, R31, 0x1, R6, P2 ;  /* 0x000000011f1d7824 */ /* 0x000fca00010e0606 */
[----:B------:R-:W5:Y:S01]  /*0fb0*/  LDG.E.64 R48, desc[UR6][R28.64] ;  /* 0x000000061c307981 */ /* 0x000f62000c1e1b00 */
[----:B------:R-:W-:Y:S02]  /*0fc0*/  IADD3 R46, R46, 0x4, RZ ;  /* 0x000000042e2e7810 */ /* 0x000fe40007ffe0ff */
[----:B0-----:R-:W-:Y:S02]  /*0fd0*/  IADD3 R52, P3, R28, R8, RZ ;  /* 0x000000081c347210 */ /* 0x001fe40007f7e0ff */
[----:B------:R-:W-:-:S03]  /*0fe0*/  ISETP.GE.AND P2, PT, R46, R5, PT ;  /* 0x000000052e00720c */ /* 0x000fc60003f46270 */
[----:B------:R-:W-:Y:S01]  /*0ff0*/  IMAD.X R53, R29, 0x1, R6, P3 ;  /* 0x000000011d357824 */ /* 0x000fe200018e0606 */
[----:B--2---:R-:W-:-:S08]  /*1000*/  DADD R36, R36, R24 ;  /* 0x0000000024247229 */ /* 0x004fd00000000018 */
[----:B---3--:R-:W-:-:S08]  /*1010*/  DADD R34, R36, R34 ;  /* 0x0000000024227229 */ /* 0x008fd00000000022 */
[----:B----4-:R-:W-:-:S08]  /*1020*/  DADD R32, R34, R32 ;  /* 0x0000000022207229 */ /* 0x010fd00000000020 */
[----:B-----5:R-:W-:Y:S01]  /*1030*/  DADD R24, R32, R48 ;  /* 0x0000000020187229 */ /* 0x020fe20000000030 */
[----:B------:R-:W-:Y:S10]  /*1040*/  @!P2 BRA `(.L_x_695) ;  /* 0xfffffffc00b4a947 */ /* 0x000ff4000383ffff */
.L_x_694:
[----:B------:R-:W-:Y:S05]  /*1050*/  BSYNC B1 ;  /* 0x0000000000017941 */ /* 0x000fea0003800000 */
.L_x_693:
[----:B------:R-:W-:-:S05]  /*1060*/  IADD3 R42, P2, R42, 0x1, RZ ;  /* 0x000000012a2a7810 */ /* 0x000fca0007f5e0ff */
[----:B------:R-:W-:Y:S01]  /*1070*/  IMAD.X R45, RZ, RZ, R45, P2 ;  /* 0x000000ffff2d7224 */ /* 0x000fe200010e062d */
[----:B------:R-:W-:Y:S07]  /*1080*/  @!P1 BRA `(.L_x_696) ;  /* 0xfffffff8008c9947 */ /* 0x000fee000383ffff */
[----:B------:R-:W-:Y:S05]  /*1090*/  BSYNC B0 ;  /* 0x0000000000007941 */ /* 0x000fea0003800000 */
.L_x_690:
[----:B------:R-:W-:Y:S01]  /*10a0*/  VIADD R7, R7, 0x1 ;  /* 0x0000000107077836 */ /* 0x000fe20000000000 */
[----:B------:R-:W-:-:S04]  /*10b0*/  IADD3 R38, P2, R38, 0x1, RZ ;  /* 0x0000000126267810 */ /* 0x000fc80007f5e0ff */
[----:B------:R-:W-:Y:S02]  /*10c0*/  ISETP.GE.AND P1, PT, R7, R2, PT ;  /* 0x000000020700720c */ /* 0x000fe40003f26270 */
[----:B------:R-:W-:-:S11]  /*10d0*/  IADD3.X R39, RZ, R39, RZ, P2, !PT ;  /* 0x00000027ff277210 */ /* 0x000fd600017fe4ff */
        /* <DEDUP_REMOVED lines=17> */
[----:B------:R-:W-:Y:S05]  /*11f0*/  CALL.REL.NOINC `($__internal_40_$__cuda_sm20_div_rn_f64_full) ;  /* 0x00000000001c7944 */ /* 0x000fea0003c00000 */
[----:B------:R-:W-:Y:S02]  /*1200*/  IMAD.MOV.U32 R2, RZ, RZ, R8 ;  /* 0x000000ffff027224 */ /* 0x000fe400078e0008 */
[----:B------:R-:W-:-:S07]  /*1210*/  IMAD.MOV.U32 R3, RZ, RZ, R9 ;  /* 0x000000ffff037224 */ /* 0x000fce00078e0009 */
.L_x_699:
[----:B------:R-:W-:Y:S05]  /*1220*/  BSYNC B0 ;  /* 0x0000000000007941 */ /* 0x000fea0003800000 */
.L_x_698:
[----:B------:R-:W-:Y:S01]  /*1230*/  STG.E.64 desc[UR6][R22.64], R2 ;  /* 0x0000000216007986 */ /* 0x000fe2000c101b06 */
[----:B------:R-:W-:Y:S05]  /*1240*/  EXIT ;  /* 0x000000000000794d */ /* 0x000fea0003800000 */
.L_x_688:
[----:B------:R-:W-:Y:S01]  /*1250*/  STG.E.64 desc[UR6][R22.64], RZ ;  /* 0x000000ff16007986 */ /* 0x000fe2000c101b06 */
[----:B------:R-:W-:Y:S05]  /*1260*/  EXIT ;  /* 0x000000000000794d */ /* 0x000fea0003800000 */
        .weak           $__internal_40_$__cuda_sm20_div_rn_f64_full
        .type           $__internal_40_$__cuda_sm20_div_rn_f64_full,@function
        .size           $__internal_40_$__cuda_sm20_div_rn_f64_full,($__internal_41_$__cuda_sm20_div_s64 - $__internal_40_$__cuda_sm20_div_rn_f64_full)
$__internal_40_$__cuda_sm20_div_rn_f64_full:
[C---:B------:R-:W-:Y:S01]  /*1270*/  FSETP.GEU.AND P0, PT, |R15|.reuse, 1.469367938527859385e-39, PT ;  /* 0x001000000f00780b */ /* 0x040fe20003f0e200 */
[----:B------:R-:W-:Y:S01]  /*1280*/  IMAD.MOV.U32 R5, RZ, RZ, R15 ;  /* 0x000000ffff057224 */ /* 0x000fe200078e000f */
[----:B------:R-:W-:Y:S01]  /*1290*/  LOP3.LUT R2, R15, 0x800fffff, RZ, 0xc0, !PT ;  /* 0x800fffff0f027812 */ /* 0x000fe200078ec0ff */
[----:B------:R-:W-:Y:S01]  /*12a0*/  IMAD.MOV.U32 R6, RZ, RZ, 0x1 ;  /* 0x00000001ff067424 */ /* 0x000fe200078e00ff */
[----:B------:R-:W-:Y:S01]  /*12b0*/  MOV R4, R14 ;  /* 0x0000000e00047202 */ /* 0x000fe20000000f00 */
[----:B------:R-:W-:Y:S01]  /*12c0*/  BSSY B1, `(.L_x_700) ;  /* 0x0000054000017945 */ /* 0x000fe20003800000 */
[----:B------:R-:W-:Y:S01]  /*12d0*/  LOP3.LUT R3, R2, 0x3ff00000, RZ, 0xfc, !PT ;  /* 0x3ff0000002037812 */ /* 0x000fe200078efcff */
[----:B------:R-:W-:Y:S01]  /*12e0*/  IMAD.MOV.U32 R2, RZ, RZ, R14 ;  /* 0x000000ffff027224 */ /* 0x000fe200078e000e */
[C---:B------:R-:W-:Y:S02]  /*12f0*/  FSETP.GEU.AND P2, PT, |R25|.reuse, 1.469367938527859385e-39, PT ;  /* 0x001000001900780b */ /* 0x040fe40003f4e200 */
[----:B------:R-:W-:-:S02]  /*1300*/  LOP3.LUT R17, R25, 0x7ff00000, RZ, 0xc0, !PT ;  /* 0x7ff0000019117812 */ /* 0x000fc400078ec0ff */
[----:B------:R-:W-:Y:S01]  /*1310*/  LOP3.LUT R14, R15, 0x7ff00000, RZ, 0xc0, !PT ;  /* 0x7ff000000f0e7812 */ /* 0x000fe200078ec0ff */
[----:B------:R-:W-:Y:S01]  /*1320*/  @!P0 DMUL R2, R4, 8.98846567431157953865e+307 ;  /* 0x7fe0000004028828 */ /* 0x000fe20000000000 */
[----:B------:R-:W-:Y:S02]  /*1330*/  MOV R16, 0x1ca00000 ;  /* 0x1ca0000000107802 */ /* 0x000fe40000000f00 */
[----:B------:R-:W-:Y:S02]  /*1340*/  ISETP.GE.U32.AND P1, PT, R17, R14, PT ;  /* 0x0000000e1100720c */ /* 0x000fe40003f26070 */
[----:B------:R-:W-:Y:S01]  /*1350*/  MOV R15, R17 ;  /* 0x00000011000f7202 */ /* 0x000fe20000000f00 */
[----:B------:R-:W0:Y:S02]  /*1360*/  MUFU.RCP64H R7, R3 ;  /* 0x0000000300077308 */ /* 0x000e240000001800 */
[----:B------:R-:W-:Y:S02]  /*1370*/  @!P2 LOP3.LUT R10, R5, 0x7ff00000, RZ, 0xc0, !PT ;  /* 0x7ff00000050aa812 */ /* 0x000fe400078ec0ff */
[----:B------:R-:W-:-:S02]  /*1380*/  @!P0 LOP3.LUT R14, R3, 0x7ff00000, RZ, 0xc0, !PT ;  /* 0x7ff00000030e8812 */ /* 0x000fc400078ec0ff */
        /* <DEDUP_REMOVED lines=28> */
[----:B------:R-:W-:-:S04]  /*1550*/  SEL R9, R16, 0x63400000, !P0 ;  /* 0x6340000010097807 */ /* 0x000fc80004000000 */
[----:B------:R-:W-:-:S05]  /*1560*/  IADD3 R14, -R9, R8, RZ ;  /* 0x00000008090e7210 */ /* 0x000fca0007ffe1ff */
        /* <DEDUP_REMOVED lines=20> */
.L_x_701:
[----:B------:R-:W-:-:S14]  /*16b0*/  DSETP.NAN.AND P0, PT, R24, R24, PT ;  /* 0x000000181800722a */ /* 0x000fdc0003f08000 */
[----:B------:R-:W-:Y:S05]  /*16c0*/  @P0 BRA `(.L_x_703) ;  /* 0x0000000000440947 */ /* 0x000fea0003800000 */
[----:B------:R-:W-:-:S14]  /*16d0*/  DSETP.NAN.AND P0, PT, R4, R4, PT ;  /* 0x000000040400722a */ /* 0x000fdc0003f08000 */
[----:B------:R-:W-:Y:S05]  /*16e0*/  @P0 BRA `(.L_x_704) ;  /* 0x0000000000300947 */ /* 0x000fea0003800000 */
[----:B------:R-:W-:Y:S01]  /*16f0*/  ISETP.NE.AND P0, PT, R15, R14, PT ;  /* 0x0000000e0f00720c */ /* 0x000fe20003f05270 */
[----:B------:R-:W-:Y:S01]  /*1700*/  IMAD.MOV.U32 R9, RZ, RZ, -0x80000 ;  /* 0xfff80000ff097424 */ /* 0x000fe200078e00ff */
[----:B------:R-:W-:-:S11]  /*1710*/  MOV R8, 0x0 ;  /* 0x0000000000087802 */ /* 0x000fd60000000f00 */
        /* <DEDUP_REMOVED lines=9> */
.L_x_704:
[----:B------:R-:W-:Y:S01]  /*17b0*/  LOP3.LUT R9, R5, 0x80000, RZ, 0xfc, !PT ;  /* 0x0008000005097812 */ /* 0x000fe200078efcff */
[----:B------:R-:W-:Y:S01]  /*17c0*/  IMAD.MOV.U32 R8, RZ, RZ, R4 ;  /* 0x000000ffff087224 */ /* 0x000fe200078e0004 */
[----:B------:R-:W-:Y:S06]  /*17d0*/  BRA `(.L_x_702) ;  /* 0x0000000000087947 */ /* 0x000fec0003800000 */
.L_x_703:
[----:B------:R-:W-:Y:S02]  /*17e0*/  LOP3.LUT R9, R25, 0x80000, RZ, 0xfc, !PT ;  /* 0x0008000019097812 */ /* 0x000fe400078efcff */
[----:B------:R-:W-:-:S07]  /*17f0*/  MOV R8, R24 ;  /* 0x0000001800087202 */ /* 0x000fce0000000f00 */
.L_x_702:
[----:B------:R-:W-:Y:S05]  /*1800*/  BSYNC B1 ;  /* 0x0000000000017941 */ /* 0x000fea0003800000 */
.L_x_700:
[----:B------:R-:W-:Y:S02]  /*1810*/  IMAD.MOV.U32 R2, RZ, RZ, R0 ;  /* 0x000000ffff027224 */ /* 0x000fe400078e0000 */
[----:B------:R-:W-:-:S04]  /*1820*/  IMAD.MOV.U32 R3, RZ, RZ, 0x0 ;  /* 0x00000000ff037424 */ /* 0x000fc800078e00ff */
[----:B------:R-:W-:Y:S05]  /*1830*/  RET.REL.NODEC R2 `(_ZN2at6native49_GLOBAL__N__09e94e3a_16_AveragePool3d_cu_a8eae74c29avg_pool3d_cuda_update_outputILi7EddEEvNS_27GenericPackedTensorAccessorIKT0_Lm4ENS_16DefaultPtrTraitsElEENS3_IS4_Lm4ES6_lEEiiiiiiiibii) ;  /* 0xffffffe402f07950 */ /* 0x000fea0003c3ffff */
        .weak           $__internal_41_$__cuda_sm20_div_s64
        .type           $__internal_41_$__cuda_sm20_div_s64,@function
        .size           $__internal_41_$__cuda_sm20_div_s64,(.L_x_903 - $__internal_41_$__cuda_sm20_div_s64)
$__internal_41_$__cuda_sm20_div_s64:
        /* <DEDUP_REMOVED lines=50> */
[----:B------:R-:W-:Y:S02]  /*1b60*/  IADD3 R11, P2, R15, -R8, RZ ;  /* 0x800000080f0b7210 */ /* 0x000fe40007f5e0ff */
[----:B------:R-:W-:Y:S02]  /*1b70*/  IADD3 R2, R7, 0x1, RZ ;  /* 0x0000000107027810 */ /* 0x000fe40007ffe0ff */
        /* <DEDUP_REMOVED lines=16> */
[----:B------:R-:W-:Y:S06]  /*1c80*/  RET.REL.NODEC R4 `(_ZN2at6native49_GLOBAL__N__09e94e3a_16_AveragePool3d_cu_a8eae74c29avg_pool3d_cuda_update_outputILi7EddEEvNS_27GenericPackedTensorAccessorIKT0_Lm4ENS_16DefaultPtrTraitsElEENS3_IS4_Lm4ES6_lEEiiiiiiiibii) ;  /* 0xffffffe004dc7950 */ /* 0x000fec0003c3ffff */
.L_x_705:
        /* <DEDUP_REMOVED lines=15> */
.L_x_903:


//--------------------- .text._ZN2at6native49_GLOBAL__N__09e94e3a_16_AveragePool3d_cu_a8eae74c29avg_pool3d_cuda_update_outputILi6EddEEvNS_27GenericPackedTensorAccessorIKT0_Lm4ENS_16DefaultPtrTraitsElEENS3_IS4_Lm4ES6_lEEiiiiiiiibii --------------------------
	.section	.text._ZN2at6native49_GLOBAL__N__09e94e3a_16_AveragePool3d_cu_a8eae74c29avg_pool3d_cuda_update_outputILi6EddEEvNS_27GenericPackedTensorAccessorIKT0_Lm4ENS_16DefaultPtrTraitsElEENS3_IS4_Lm4ES6_lEEiiiiiiiibii,"ax",@progbits
	.align	128
.text._ZN2at6native49_GLOBAL__N__09e94e3a_16_AveragePool3d_cu_a8eae74c29avg_pool3d_cuda_update_outputILi6EddEEvNS_27GenericPackedTensorAccessorIKT0_Lm4ENS_16DefaultPtrTraitsElEENS3_IS4_Lm4ES6_lEEiiiiiiiibii:
        .type           _ZN2at6native49_GLOBAL__N__09e94e3a_16_AveragePool3d_cu_a8eae74c29avg_pool3d_cuda_update_outputILi6EddEEvNS_27GenericPackedTensorAccessorIKT0_Lm4ENS_16DefaultPtrTraitsElEENS3_IS4_Lm4ES6_lEEiiiiiiiibii,@function
        .size           _ZN2at6native49_GLOBAL__N__09e94e3a_16_AveragePool3d_cu_a8eae74c29avg_pool3d_cuda_update_outputILi6EddEEvNS_27GenericPackedTensorAccessorIKT0_Lm4ENS_16DefaultPtrTraitsElEENS3_IS4_Lm4ES6_lEEiiiiiiiibii,(.L_x_906 - _ZN2at6native49_GLOBAL__N__09e94e3a_16_AveragePool3d_cu_a8eae74c29avg_pool3d_cuda_update_outputILi6EddEEvNS_27GenericPackedTensorAccessorIKT0_Lm4ENS_16DefaultPtrTraitsElEENS3_IS4_Lm4ES6_lEEiiiiiiiibii)
        .other          _ZN2at6native49_GLOBAL__N__09e94e3a_16_AveragePool3d_cu_a8eae74c29avg_pool3d_cuda_update_outputILi6EddEEvNS_27GenericPackedTensorAccessorIKT0_Lm4ENS_16DefaultPtrTraitsElEENS3_IS4_Lm4ES6_lEEiiiiiiiibii,@"STO_CUDA_ENTRY STV_DEFAULT"
_ZN2at6native49_GLOBAL__N__09e94e3a_16_AveragePool3d_cu_a8eae74c29avg_pool3d_cuda_update_outputILi6EddEEvNS_27GenericPackedTensorAccessorIKT0_Lm4ENS_16DefaultPtrTraitsElEENS3_IS4_Lm4ES6_lEEiiiiiiiibii:
        /* <DEDUP_REMOVED lines=18> */
[----:B------:R-:W-:Y:S05]  /*0120*/  CALL.REL.NOINC `($__internal_43_$__cuda_sm20_div_s64) ;  /* 0x0000001400c47944 */ /* 0x000fea0003c00000 */
[----:B------:R-:W0:Y:S01]  /*0130*/  LDC R0, c[0x0][0x268] ;  /* 0x00009a00ff007b82 */ /* 0x000e220000000800 */
[----:B------:R-:W-:-:S04]  /*0140*/  IMAD.MOV R15, RZ, RZ, -R7 ;  /* 0x000000ffff0f7224 */ /* 0x000fc800078e0a07 */
[----:B0-----:R-:W-:Y:S01]  /*0150*/  IMAD R15, R15, R0, UR4 ;  /* 0x000000040f0f7e24 */ /* 0x001fe2000f8e0200 */
[----:B------:R-:W-:Y:S06]  /*0160*/  BRA `(.L_x_707) ;  /* 0x0000000000547947 */ /* 0x000fec0003800000 */
.L_x_706:
        /* <DEDUP_REMOVED lines=21> */
.L_x_707:
        /* <DEDUP_REMOVED lines=102> */
.L_x_709:
        /* <DEDUP_REMOVED lines=14> */
.L_x_717:
        /* <DEDUP_REMOVED lines=12> */
.L_x_716:
        /* <DEDUP_REMOVED lines=45> */
.L_x_712:
[----:B------:R-:W-:Y:S05]  /*0d90*/  BSYNC B1 ;  /* 0x0000000000017941 */ /* 0x000fea0003800000 */
.L_x_711:
        /* <DEDUP_REMOVED lines=24> */
.L_x_715:
        /* <DEDUP_REMOVED lines=19> */
.L_x_714:
[----:B------:R-:W-:Y:S05]  /*1050*/  BSYNC B1 ;  /* 0x0000000000017941 */ /* 0x000fea0003800000 */
.L_x_713:
[----:B------:R-:W-:-:S05]  /*1060*/  IADD3 R42, P2, R42, 0x1, RZ ;  /* 0x000000012a2a7810 */ /* 0x000fca0007f5e0ff */
[----:B------:R-:W-:Y:S01]  /*1070*/  IMAD.X R45, RZ, RZ, R45, P2 ;  /* 0x000000ffff2d7224 */ /* 0x000fe200010e062d */
[----:B------:R-:W-:Y:S07]  /*1080*/  @!P1 BRA `(.L_x_716) ;  /* 0xfffffff8008c9947 */ /* 0x000fee000383ffff */
[----:B------:R-:W-:Y:S05]  /*1090*/  BSYNC B0 ;  /* 0x0000000000007941 */ /* 0x000fea0003800000 */
.L_x_710:
        /* <DEDUP_REMOVED lines=21> */
[----:B------:R-:W-:Y:S05]  /*11f0*/  CALL.REL.NOINC `($__internal_42_$__cuda_sm20_div_rn_f64_full) ;  /* 0x00000000001c7944 */ /* 0x000fea0003c00000 */
[----:B------:R-:W-:Y:S02]  /*1200*/  IMAD.MOV.U32 R2, RZ, RZ, R8 ;  /* 0x000000ffff027224 */ /* 0x000fe400078e0008 */
[----:B------:R-:W-:-:S07]  /*1210*/  IMAD.MOV.U32 R3, RZ, RZ, R9 ;  /* 0x000000ffff037224 */ /* 0x000fce00078e0009 */
.L_x_719:
[----:B------:R-:W-:Y:S05]  /*1220*/  BSYNC B0 ;  /* 0x0000000000007941 */ /* 0x000fea0003800000 */
.L_x_718:
[----:B------:R-:W-:Y:S01]  /*1230*/  STG.E.64 desc[UR6][R22.64], R2 ;  /* 0x0000000216007986 */ /* 0x000fe2000c101b06 */
[----:B------:R-:W-:Y:S05]  /*1240*/  EXIT ;  /* 0x000000000000794d */ /* 0x000fea0003800000 */
.L_x_708:
[----:B------:R-:W-:Y:S01]  /*1250*/  STG.E.64 desc[UR6][R22.64], RZ ;  /* 0x000000ff16007986 */ /* 0x000fe2000c101b06 */
[----:B------:R-:W-:Y:S05]  /*1260*/  EXIT ;  /* 0x000000000000794d */ /* 0x000fea0003800000 */
        .weak           $__internal_42_$__cuda_sm20_div_rn_f64_full
        .type           $__internal_42_$__cuda_sm20_div_rn_f64_full,@function
        .size           $__internal_42_$__cuda_sm20_div_rn_f64_full,($__internal_43_$__cuda_sm20_div_s64 - $__internal_42_$__cuda_sm20_div_rn_f64_full)
$__internal_42_$__cuda_sm20_div_rn_f64_full:
        /* <DEDUP_REMOVED lines=68> */
.L_x_721:
        /* <DEDUP_REMOVED lines=16> */
.L_x_724:
[----:B------:R-:W-:Y:S01]  /*17b0*/  LOP3.LUT R9, R5, 0x80000, RZ, 0xfc, !PT ;  /* 0x0008000005097812 */ /* 0x000fe200078efcff */
[----:B------:R-:W-:Y:S01]  /*17c0*/  IMAD.MOV.U32 R8, RZ, RZ, R4 ;  /* 0x000000ffff087224 */ /* 0x000fe200078e0004 */
[----:B------:R-:W-:Y:S06]  /*17d0*/  BRA `(.L_x_722) ;  /* 0x0000000000087947 */ /* 0x000fec0003800000 */
.L_x_723:
[----:B------:R-:W-:Y:S02]  /*17e0*/  LOP3.LUT R9, R25, 0x80000, RZ, 0xfc, !PT ;  /* 0x0008000019097812 */ /* 0x000fe400078efcff */
[----:B------:R-:W-:-:S07]  /*17f0*/  MOV R8, R24 ;  /* 0x0000001800087202 */ /* 0x000fce0000000f00 */
.L_x_722:
[----:B------:R-:W-:Y:S05]  /*1800*/  BSYNC B1 ;  /* 0x0000000000017941 */ /* 0x000fea0003800000 */
.L_x_720:
[----:B------:R-:W-:Y:S02]  /*1810*/  IMAD.MOV.U32 R2, RZ, RZ, R0 ;  /* 0x000000ffff027224 */ /* 0x000fe400078e0000 */
[----:B------:R-:W-:-:S04]  /*1820*/  IMAD.MOV.U32 R3, RZ, RZ, 0x0 ;  /* 0x00000000ff037424 */ /* 0x000fc800078e00ff */
[----:B------:R-:W-:Y:S05]  /*1830*/  RET.REL.NODEC R2 `(_ZN2at6native49_GLOBAL__N__09e94e3a_16_AveragePool3d_cu_a8eae74c29avg_pool3d_cuda_update_outputILi6EddEEvNS_27GenericPackedTensorAccessorIKT0_Lm4ENS_16DefaultPtrTraitsElEENS3_IS4_Lm4ES6_lEEiiiiiiiibii) ;  /* 0xffffffe402f07950 */ /* 0x000fea0003c3ffff */
        .weak           $__internal_43_$__cuda_sm20_div_s64
        .type           $__internal_43_$__cuda_sm20_div_s64,@function
        .size           $__internal_43_$__cuda_sm20_div_s64,(.L_x_906 - $__internal_43_$__cuda_sm20_div_s64)
$__internal_43_$__cuda_sm20_div_s64:
        /* <DEDUP_REMOVED lines=68> */
[----:B------:R-:W-:Y:S06]  /*1c80*/  RET.REL.NODEC R4 `(_ZN2at6native49_GLOBAL__N__09e94e3a_16_AveragePool3d_cu_a8eae74c29avg_pool3d_cuda_update_outputILi6EddEEvNS_27GenericPackedTensorAccessorIKT0_Lm4ENS_16DefaultPtrTraitsElEENS3_IS4_Lm4ES6_lEEiiiiiiiibii) ;  /* 0xffffffe004dc7950 */ /* 0x000fec0003c3ffff */
.L_x_725:
        /* <DEDUP_REMOVED lines=15> */
.L_x_906:


//--------------------- .text._ZN2at6native49_GLOBAL__N__09e94e3a_16_AveragePool3d_cu_a8eae74c29avg_pool3d_cuda_update_outputILi5EddEEvNS_27GenericPackedTensorAccessorIKT0_Lm4ENS_16DefaultPtrTraitsElEENS3_IS4_Lm4ES6_lEEiiiiiiiibii --------------------------
	.section	.text._ZN2at6native49_GLOBAL__N__09e94e3a_16_AveragePool3d_cu_a8eae74c29avg_pool3d_cuda_update_outputILi5EddEEvNS_27GenericPackedTensorAccessorIKT0_Lm4ENS_16DefaultPtrTraitsElEENS3_IS4_Lm4ES6_lEEiiiiiiiibii,"ax",@progbits
	.align	128
.text._ZN2at6native49_GLOBAL__N__09e94e3a_16_AveragePool3d_cu_a8eae74c29avg_pool3d_cuda_update_outputILi5EddEEvNS_27GenericPackedTensorAccessorIKT0_Lm4ENS_16DefaultPtrTraitsElEENS3_IS4_Lm4ES6_lEEiiiiiiiibii:
        .type           _ZN2at6native49_GLOBAL__N__09e94e3a_16_AveragePool3d_cu_a8eae74c29avg_pool3d_cuda_update_outputILi5EddEEvNS_27GenericPackedTensorAccessorIKT0_Lm4ENS_16DefaultPtrTraitsElEENS3_IS4_Lm4ES6_lEEiiiiiiiibii,@function
        .size           _ZN2at6native49_GLOBAL__N__09e94e3a_16_AveragePool3d_cu_a8eae74c29avg_pool3d_cuda_update_outputILi5EddEEvNS_27GenericPackedTensorAccessorIKT0_Lm4ENS_16DefaultPtrTraitsElEENS3_IS4_Lm4ES6_lEEiiiiiiiibii,(.L_x_909 - _ZN2at6native49_GLOBAL__N__09e94e3a_16_AveragePool3d_cu_a8eae74c29avg_pool3d_cuda_update_outputILi5EddEEvNS_27GenericPackedTensorAccessorIKT0_Lm4ENS_16DefaultPtrTraitsElEENS3_IS4_Lm4ES6_lEEiiiiiiiibii)
        .other          _ZN2at6native49_GLOBAL__N__09e94e3a_16_AveragePool3d_cu_a8eae74c29avg_pool3d_cuda_update_outputILi5EddEEvNS_27GenericPackedTensorAccessorIKT0_Lm4ENS_16DefaultPtrTraitsElEENS3_IS4_Lm4ES6_lEEiiiiiiiibii,@"STO_CUDA_ENTRY STV_DEFAULT"
_ZN2at6native49_GLOBAL__N__09e94e3a_16_AveragePool3d_cu_a8eae74c29avg_pool3d_cuda_update_outputILi5EddEEvNS_27GenericPackedTensorAccessorIKT0_Lm4ENS_16DefaultPtrTraitsElEENS3_IS4_Lm4ES6_lEEiiiiiiiibii:
        /* <DEDUP_REMOVED lines=18> */
[----:B------:R-:W-:Y:S05]  /*0120*/  CALL.REL.NOINC `($__internal_45_$__cuda_sm20_div_s64) ;  /* 0x0000001400c47944 */ /* 0x000fea0003c00000 */
[----:B------:R-:W0:Y:S01]  /*0130*/  LDC R0, c[0x0][0x268] ;  /* 0x00009a00ff007b82 */ /* 0x000e220000000800 */
[----:B------:R-:W-:-:S04]  /*0140*/  IMAD.MOV R15, RZ, RZ, -R7 ;  /* 0x000000ffff0f7224 */ /* 0x000fc800078e0a07 */
[----:B0-----:R-:W-:Y:S01]  /*0150*/  IMAD R15, R15, R0, UR4 ;  /* 0x000000040f0f7e24 */ /* 0x001fe2000f8e0200 */
[----:B------:R-:W-:Y:S06]  /*0160*/  BRA `(.L_x_727) ;  /* 0x0000000000547947 */ /* 0x000fec0003800000 */
.L_x_726:
        /* <DEDUP_REMOVED lines=21> */
.L_x_727:
        /* <DEDUP_REMOVED lines=102> */
.L_x_729:
        /* <DEDUP_REMOVED lines=14> */
.L_x_737:
        /* <DEDUP_REMOVED lines=12> */
.L_x_736:
        /* <DEDUP_REMOVED lines=45> */
.L_x_732:
[----:B------:R-:W-:Y:S05]  /*0d90*/  BSYNC B1 ;  /* 0x0000000000017941 */ /* 0x000fea0003800000 */
.L_x_731:
        /* <DEDUP_REMOVED lines=24> */
.L_x_735:
        /* <DEDUP_REMOVED lines=19> */
.L_x_734:
[----:B------:R-:W-:Y:S05]  /*1050*/  BSYNC B1 ;  /* 0x0000000000017941 */ /* 0x000fea0003800000 */
.L_x_733:
[----:B------:R-:W-:-:S05]  /*1060*/  IADD3 R42, P2, R42, 0x1, RZ ;  /* 0x000000012a2a7810 */ /* 0x000fca0007f5e0ff */
[----:B------:R-:W-:Y:S01]  /*1070*/  IMAD.X R45, RZ, RZ, R45, P2 ;  /* 0x000000ffff2d7224 */ /* 0x000fe200010e062d */
[----:B------:R-:W-:Y:S07]  /*1080*/  @!P1 BRA `(.L_x_736) ;  /* 0xfffffff8008c9947 */ /* 0x000fee000383ffff */
[----:B------:R-:W-:Y:S05]  /*1090*/  BSYNC B0 ;  /* 0x0000000000007941 */ /* 0x000fea0003800000 */
.L_x_730:
        /* <DEDUP_REMOVED lines=21> */
[----:B------:R-:W-:Y:S05]  /*11f0*/  CALL.REL.NOINC `($__internal_44_$__cuda_sm20_div_rn_f64_full) ;  /* 0x00000000001c7944 */ /* 0x000fea0003c00000 */
[----:B------:R-:W-:Y:S02]  /*1200*/  IMAD.MOV.U32 R2, RZ, RZ, R8 ;  /* 0x000000ffff027224 */ /* 0x000fe400078e0008 */
[----:B------:R-:W-:-:S07]  /*1210*/  IMAD.MOV.U32 R3, RZ, RZ, R9 ;  /* 0x000000ffff037224 */ /* 0x000fce00078e0009 */
.L_x_739:
[----:B------:R-:W-:Y:S05]  /*1220*/  BSYNC B0 ;  /* 0x0000000000007941 */ /* 0x000fea0003800000 */
.L_x_738:
[----:B------:R-:W-:Y:S01]  /*1230*/  STG.E.64 desc[UR6][R22.64], R2 ;  /* 0x0000000216007986 */ /* 0x000fe2000c101b06 */
[----:B------:R-:W-:Y:S05]  /*1240*/  EXIT ;  /* 0x000000000000794d */ /* 0x000fea0003800000 */
.L_x_728:
[----:B------:R-:W-:Y:S01]  /*1250*/  STG.E.64 desc[UR6][R22.64], RZ ;  /* 0x000000ff16007986 */ /* 0x000fe2000c101b06 */
[----:B------:R-:W-:Y:S05]  /*1260*/  EXIT ;  /* 0x000000000000794d */ /* 0x000fea0003800000 */
        .weak           $__internal_44_$__cuda_sm20_div_rn_f64_full
        .type           $__internal_44_$__cuda_sm20_div_rn_f64_full,@function
        .size           $__internal_44_$__cuda_sm20_div_rn_f64_full,($__internal_45_$__cuda_sm20_div_s64 - $__internal_44_$__cuda_sm20_div_rn_f64_full)
$__internal_44_$__cuda_sm20_div_rn_f64_full:
        /* <DEDUP_REMOVED lines=68> */
.L_x_741:
        /* <DEDUP_REMOVED lines=16> */
.L_x_744:
[----:B------:R-:W-:Y:S01]  /*17b0*/  LOP3.LUT R9, R5, 0x80000, RZ, 0xfc, !PT ;  /* 0x0008000005097812 */ /* 0x000fe200078efcff */
[----:B------:R-:W-:Y:S01]  /*17c0*/  IMAD.MOV.U32 R8, RZ, RZ, R4 ;  /* 0x000000ffff087224 */ /* 0x000fe200078e0004 */
[----:B------:R-:W-:Y:S06]  /*17d0*/  BRA `(.L_x_742) ;  /* 0x0000000000087947 */ /* 0x000fec0003800000 */
.L_x_743:
[----:B------:R-:W-:Y:S02]  /*17e0*/  LOP3.LUT R9, R25, 0x80000, RZ, 0xfc, !PT ;  /* 0x0008000019097812 */ /* 0x000fe400078efcff */
[----:B------:R-:W-:-:S07]  /*17f0*/  MOV R8, R24 ;  /* 0x0000001800087202 */ /* 0x000fce0000000f00 */
.L_x_742:
[----:B------:R-:W-:Y:S05]  /*1800*/  BSYNC B1 ;  /* 0x0000000000017941 */ /* 0x000fea0003800000 */
.L_x_740:
[----:B------:R-:W-:Y:S02]  /*1810*/  IMAD.MOV.U32 R2, RZ, RZ, R0 ;  /* 0x000000ffff027224 */ /* 0x000fe400078e0000 */
[----:B------:R-:W-:-:S04]  /*1820*/  IMAD.MOV.U32 R3, RZ, RZ, 0x0 ;  /* 0x00000000ff037424 */ /* 0x000fc800078e00ff */
[----:B------:R-:W-:Y:S05]  /*1830*/  RET.REL.NODEC R2 `(_ZN2at6native49_GLOBAL__N__09e94e3a_16_AveragePool3d_cu_a8eae74c29avg_pool3d_cuda_update_outputILi5EddEEvNS_27GenericPackedTensorAccessorIKT0_Lm4ENS_16DefaultPtrTraitsElEENS3_IS4_Lm4ES6_lEEiiiiiiiibii) ;  /* 0xffffffe402f07950 */ /* 0x000fea0003c3ffff */
        .weak           $__internal_45_$__cuda_sm20_div_s64
        .type           $__internal_45_$__cuda_sm20_div_s64,@function
        .size           $__internal_45_$__cuda_sm20_div_s64,(.L_x_909 - $__internal_45_$__cuda_sm20_div_s64)
$__internal_45_$__cuda_sm20_div_s64:
        /* <DEDUP_REMOVED lines=68> */
[----:B------:R-:W-:Y:S06]  /*1c80*/  RET.REL.NODEC R4 `(_ZN2at6native49_GLOBAL__N__09e94e3a_16_AveragePool3d_cu_a8eae74c29avg_pool3d_cuda_update_outputILi5EddEEvNS_27GenericPackedTensorAccessorIKT0_Lm4ENS_16DefaultPtrTraitsElEENS3_IS4_Lm4ES6_lEEiiiiiiiibii) ;  /* 0xffffffe004dc7950 */ /* 0x000fec0003c3ffff */
.L_x_745:
        /* <DEDUP_REMOVED lines=15> */
.L_x_909:


//--------------------- .text._ZN2at6native49_GLOBAL__N__09e94e3a_16_AveragePool3d_cu_a8eae74c29avg_pool3d_cuda_update_outputILi4EddEEvNS_27GenericPackedTensorAccessorIKT0_Lm4ENS_16DefaultPtrTraitsElEENS3_IS4_Lm4ES6_lEEiiiiiiiibii --------------------------
	.section	.text._ZN2at6native49_GLOBAL__N__09e94e3a_16_AveragePool3d_cu_a8eae74c29avg_pool3d_cuda_update_outputILi4EddEEvNS_27GenericPackedTensorAccessorIKT0_Lm4ENS_16DefaultPtrTraitsElEENS3_IS4_Lm4ES6_lEEiiiiiiiibii,"ax",@progbits
	.align	128
.text._ZN2at6native49_GLOBAL__N__09e94e3a_16_AveragePool3d_cu_a8eae74c29avg_pool3d_cuda_update_outputILi4EddEEvNS_27GenericPackedTensorAccessorIKT0_Lm4ENS_16DefaultPtrTraitsElEENS3_IS4_Lm4ES6_lEEiiiiiiiibii:
        .type           _ZN2at6native49_GLOBAL__N__09e94e3a_16_AveragePool3d_cu_a8eae74c29avg_pool3d_cuda_update_outputILi4EddEEvNS_27GenericPackedTensorAccessorIKT0_Lm4ENS_16DefaultPtrTraitsElEENS3_IS4_Lm4ES6_lEEiiiiiiiibii,@function
        .size           _ZN2at6native49_GLOBAL__N__09e94e3a_16_AveragePool3d_cu_a8eae74c29avg_pool3d_cuda_update_outputILi4EddEEvNS_27GenericPackedTensorAccessorIKT0_Lm4ENS_16DefaultPtrTraitsElEENS3_IS4_Lm4ES6_lEEiiiiiiiibii,(.L_x_912 - _ZN2at6native49_GLOBAL__N__09e94e3a_16_AveragePool3d_cu_a8eae74c29avg_pool3d_cuda_update_outputILi4EddEEvNS_27GenericPackedTensorAccessorIKT0_Lm4ENS_16DefaultPtrTraitsElEENS3_IS4_Lm4ES6_lEEiiiiiiiibii)
        .other          _ZN2at6native49_GLOBAL__N__09e94e3a_16_AveragePool3d_cu_a8eae74c29avg_pool3d_cuda_update_outputILi4EddEEvNS_27GenericPackedTensorAccessorIKT0_Lm4ENS_16DefaultPtrTraitsElEENS3_IS4_Lm4ES6_lEEiiiiiiiibii,@"STO_CUDA_ENTRY STV_DEFAULT"
_ZN2at6native49_GLOBAL__N__09e94e3a_16_AveragePool3d_cu_a8eae74c29avg_pool3d_cuda_update_outputILi4EddEEvNS_27GenericPackedTensorAccessorIKT0_Lm4ENS_16DefaultPtrTraitsElEENS3_IS4_Lm4ES6_lEEiiiiiiiibii:
        /* <DEDUP_REMOVED lines=18> */
[----:B------:R-:W-:Y:S05]  /*0120*/  CALL.REL.NOINC `($__internal_47_$__cuda_sm20_div_s64) ;  /* 0x0000001400c47944 */ /* 0x000fea0003c00000 */
[----:B------:R-:W0:Y:S01]  /*0130*/  LDC R0, c[0x0][0x268] ;  /* 0x00009a00ff007b82 */ /* 0x000e220000000800 */
[----:B------:R-:W-:-:S04]  /*0140*/  IMAD.MOV R15, RZ, RZ, -R7 ;  /* 0x000000ffff0f7224 */ /* 0x000fc800078e0a07 */
[----:B0-----:R-:W-:Y:S01]  /*0150*/  IMAD R15, R15, R0, UR4 ;  /* 0x000000040f0f7e24 */ /* 0x001fe2000f8e0200 */
[----:B------:R-:W-:Y:S06]  /*0160*/  BRA `(.L_x_747) ;  /* 0x0000000000547947 */ /* 0x000fec0003800000 */
.L_x_746:
        /* <DEDUP_REMOVED lines=21> */
.L_x_747:
        /* <DEDUP_REMOVED lines=102> */
.L_x_749:
        /* <DEDUP_REMOVED lines=14> */
.L_x_757:
        /* <DEDUP_REMOVED lines=12> */
.L_x_756:
        /* <DEDUP_REMOVED lines=45> */
.L_x_752:
[----:B------:R-:W-:Y:S05]  /*0d90*/  BSYNC B1 ;  /* 0x0000000000017941 */ /* 0x000fea0003800000 */
.L_x_751:
        /* <DEDUP_REMOVED lines=24> */
.L_x_755:
        /* <DEDUP_REMOVED lines=19> */
.L_x_754:
[----:B------:R-:W-:Y:S05]  /*1050*/  BSYNC B1 ;  /* 0x0000000000017941 */ /* 0x000fea0003800000 */
.L_x_753:
[----:B------:R-:W-:-:S05]  /*1060*/  IADD3 R42, P2, R42, 0x1, RZ ;  /* 0x000000012a2a7810 */ /* 0x000fca0007f5e0ff */
[----:B------:R-:W-:Y:S01]  /*1070*/  IMAD.X R45, RZ, RZ, R45, P2 ;  /* 0x000000ffff2d7224 */ /* 0x000fe200010e062d */
[----:B------:R-:W-:Y:S07]  /*1080*/  @!P1 BRA `(.L_x_756) ;  /* 0xfffffff8008c9947 */ /* 0x000fee000383ffff */
[----:B------:R-:W-:Y:S05]  /*1090*/  BSYNC B0 ;  /* 0x0000000000007941 */ /* 0x000fea0003800000 */
.L_x_750:
        /* <DEDUP_REMOVED lines=21> */
[----:B------:R-:W-:Y:S05]  /*11f0*/  CALL.REL.NOINC `($__internal_46_$__cuda_sm20_div_rn_f64_full) ;  /* 0x00000000001c7944 */ /* 0x000fea0003c00000 */
[----:B------:R-:W-:Y:S02]  /*1200*/  IMAD.MOV.U32 R2, RZ, RZ, R8 ;  /* 0x000000ffff027224 */ /* 0x000fe400078e0008 */
[----:B------:R-:W-:-:S07]  /*1210*/  IMAD.MOV.U32 R3, RZ, RZ, R9 ;  /* 0x000000ffff037224 */ /* 0x000fce00078e0009 */
.L_x_759:
[----:B------:R-:W-:Y:S05]  /*1220*/  BSYNC B0 ;  /* 0x0000000000007941 */ /* 0x000fea0003800000 */
.L_x_758:
[----:B------:R-:W-:Y:S01]  /*1230*/  STG.E.64 desc[UR6][R22.64], R2 ;  /* 0x0000000216007986 */ /* 0x000fe2000c101b06 */
[----:B------:R-:W-:Y:S05]  /*1240*/  EXIT ;  /* 0x000000000000794d */ /* 0x000fea0003800000 */
.L_x_748:
[----:B------:R-:W-:Y:S01]  /*1250*/  STG.E.64 desc[UR6][R22.64], RZ ;  /* 0x000000ff16007986 */ /* 0x000fe2000c101b06 */
[----:B------:R-:W-:Y:S05]  /*1260*/  EXIT ;  /* 0x000000000000794d */ /* 0x000fea0003800000 */
        .weak           $__internal_46_$__cuda_sm20_div_rn_f64_full
        .type           $__internal_46_$__cuda_sm20_div_rn_f64_full,@function
        .size           $__internal_46_$__cuda_sm20_div_rn_f64_full,($__internal_47_$__cuda_sm20_div_s64 - $__internal_46_$__cuda_sm20_div_rn_f64_full)
$__internal_46_$__cuda_sm20_div_rn_f64_full:
        /* <DEDUP_REMOVED lines=68> */
.L_x_761:
        /* <DEDUP_REMOVED lines=16> */
.L_x_764:
[----:B------:R-:W-:Y:S01]  /*17b0*/  LOP3.LUT R9, R5, 0x80000, RZ, 0xfc, !PT ;  /* 0x0008000005097812 */ /* 0x000fe200078efcff */
[----:B------:R-:W-:Y:S01]  /*17c0*/  IMAD.MOV.U32 R8, RZ, RZ, R4 ;  /* 0x000000ffff087224 */ /* 0x000fe200078e0004 */
[----:B------:R-:W-:Y:S06]  /*17d0*/  BRA `(.L_x_762) ;  /* 0x0000000000087947 */ /* 0x000fec0003800000 */
.L_x_763:
[----:B------:R-:W-:Y:S02]  /*17e0*/  LOP3.LUT R9, R25, 0x80000, RZ, 0xfc, !PT ;  /* 0x0008000019097812 */ /* 0x000fe400078efcff */
[----:B------:R-:W-:-:S07]  /*17f0*/  MOV R8, R24 ;  /* 0x0000001800087202 */ /* 0x000fce0000000f00 */
.L_x_762:
[----:B------:R-:W-:Y:S05]  /*1800*/  BSYNC B1 ;  /* 0x0000000000017941 */ /* 0x000fea0003800000 */
.L_x_760:
[----:B------:R-:W-:Y:S02]  /*1810*/  IMAD.MOV.U32 R2, RZ, RZ, R0 ;  /* 0x000000ffff027224 */ /* 0x000fe400078e0000 */
[----:B------:R-:W-:-:S04]  /*1820*/  IMAD.MOV.U32 R3, RZ, RZ, 0x0 ;  /* 0x00000000ff037424 */ /* 0x000fc800078e00ff */
[----:B------:R-:W-:Y:S05]  /*1830*/  RET.REL.NODEC R2 `(_ZN2at6native49_GLOBAL__N__09e94e3a_16_AveragePool3d_cu_a8eae74c29avg_pool3d_cuda_update_outputILi4EddEEvNS_27GenericPackedTensorAccessorIKT0_Lm4ENS_16DefaultPtrTraitsElEENS3_IS4_Lm4ES6_lEEiiiiiiiibii) ;  /* 0xffffffe402f07950 */ /* 0x000fea0003c3ffff */
        .weak           $__internal_47_$__cuda_sm20_div_s64
        .type           $__internal_47_$__cuda_sm20_div_s64,@function
        .size           $__internal_47_$__cuda_sm20_div_s64,(.L_x_912 - $__internal_47_$__cuda_sm20_div_s64)
$__internal_47_$__cuda_sm20_div_s64:
        /* <DEDUP_REMOVED lines=68> */
[----:B------:R-:W-:Y:S06]  /*1c80*/  RET.REL.NODEC R4 `(_ZN2at6native49_GLOBAL__N__09e94e3a_16_AveragePool3d_cu_a8eae74c29avg_pool3d_cuda_update_outputILi4EddEEvNS_27GenericPackedTensorAccessorIKT0_Lm4ENS_16DefaultPtrTraitsElEENS3_IS4_Lm4ES6_lEEiiiiiiiibii) ;  /* 0xffffffe004dc7950 */ /* 0x000fec0003c3ffff */
.L_x_765:
        /* <DEDUP_REMOVED lines=15> */
.L_x_912:


//--------------------- .text._ZN2at6native49_GLOBAL__N__09e94e3a_16_AveragePool3d_cu_a8eae74c29avg_pool3d_cuda_update_outputILi3EddEEvNS_27GenericPackedTensorAccessorIKT0_Lm4ENS_16DefaultPtrTraitsElEENS3_IS4_Lm4ES6_lEEiiiiiiiibii --------------------------
	.section	.text._ZN2at6native49_GLOBAL__N__09e94e3a_16_AveragePool3d_cu_a8eae74c29avg_pool3d_cuda_update_outputILi3EddEEvNS_27GenericPackedTensorAccessorIKT0_Lm4ENS_16DefaultPtrTraitsElEENS3_IS4_Lm4ES6_lEEiiiiiiiibii,"ax",@progbits
	.align	128
.text._ZN2at6native49_GLOBAL__N__09e94e3a_16_AveragePool3d_cu_a8eae74c29avg_pool3d_cuda_update_outputILi3EddEEvNS_27GenericPackedTensorAccessorIKT0_Lm4ENS_16DefaultPtrTraitsElEENS3_IS4_Lm4ES6_lEEiiiiiiiibii:
        .type           _ZN2at6native49_GLOBAL__N__09e94e3a_16_AveragePool3d_cu_a8eae74c29avg_pool3d_cuda_update_outputILi3EddEEvNS_27GenericPackedTensorAccessorIKT0_Lm4ENS_16DefaultPtrTraitsElEENS3_IS4_Lm4ES6_lEEiiiiiiiibii,@function
        .size           _ZN2at6native49_GLOBAL__N__09e94e3a_16_AveragePool3d_cu_a8eae74c29avg_pool3d_cuda_update_outputILi3EddEEvNS_27GenericPackedTensorAccessorIKT0_Lm4ENS_16DefaultPtrTraitsElEENS3_IS4_Lm4ES6_lEEiiiiiiiibii,(.L_x_915 - _ZN2at6native49_GLOBAL__N__09e94e3a_16_AveragePool3d_cu_a8eae74c29avg_pool3d_cuda_update_outputILi3EddEEvNS_27GenericPackedTensorAccessorIKT0_Lm4ENS_16DefaultPtrTraitsElEENS3_IS4_Lm4ES6_lEEiiiiiiiibii)
        .other          _ZN2at6native49_GLOBAL__N__09e94e3a_16_AveragePool3d_cu_a8eae74c29avg_pool3d_cuda_update_outputILi3EddEEvNS_27GenericPackedTensorAccessorIKT0_Lm4ENS_16DefaultPtrTraitsElEENS3_IS4_Lm4ES6_lEEiiiiiiiibii,@"STO_CUDA_ENTRY STV_DEFAULT"
_ZN2at6native49_GLOBAL__N__09e94e3a_16_AveragePool3d_cu_a8eae74c29avg_pool3d_cuda_update_outputILi3EddEEvNS_27GenericPackedTensorAccessorIKT0_Lm4ENS_16DefaultPtrTraitsElEENS3_IS4_Lm4ES6_lEEiiiiiiiibii:
        /* <DEDUP_REMOVED lines=18> */
[----:B------:R-:W-:Y:S05]  /*0120*/  CALL.REL.NOINC `($__internal_49_$__cuda_sm20_div_s64) ;  /* 0x0000001400c47944 */ /* 0x000fea0003c00000 */
[----:B------:R-:W0:Y:S01]  /*0130*/  LDC R0, c[0x0][0x268] ;  /* 0x00009a00ff007b82 */ /* 0x000e220000000800 */
[----:B------:R-:W-:-:S04]  /*0140*/  IMAD.MOV R15, RZ, RZ, -R7 ;  /* 0x000000ffff0f7224 */ /* 0x000fc800078e0a07 */
[----:B0-----:R-:W-:Y:S01]  /*0150*/  IMAD R15, R15, R0, UR4 ;  /* 0x000000040f0f7e24 */ /* 0x001fe2000f8e0200 */
[----:B------:R-:W-:Y:S06]  /*0160*/  BRA `(.L_x_767) ;  /* 0x0000000000547947 */ /* 0x000fec0003800000 */
.L_x_766:
        /* <DEDUP_REMOVED lines=21> */
.L_x_767:
        /* <DEDUP_REMOVED lines=102> */
.L_x_769:
        /* <DEDUP_REMOVED lines=14> */
.L_x_777:
        /* <DEDUP_REMOVED lines=12> */
.L_x_776:
        /* <DEDUP_REMOVED lines=45> */
.L_x_772:
[----:B------:R-:W-:Y:S05]  /*0d90*/  BSYNC B1 ;  /* 0x0000000000017941 */ /* 0x000fea0003800000 */
.L_x_771:
        /* <DEDUP_REMOVED lines=24> */
.L_x_775:
        /* <DEDUP_REMOVED lines=19> */
.L_x_774:
[----:B------:R-:W-:Y:S05]  /*1050*/  BSYNC B1 ;  /* 0x0000000000017941 */ /* 0x000fea0003800000 */
.L_x_773:
[----:B------:R-:W-:-:S05]  /*1060*/  IADD3 R42, P2, R42, 0x1, RZ ;  /* 0x000000012a2a7810 */ /* 0x000fca0007f5e0ff */
[----:B------:R-:W-:Y:S01]  /*1070*/  IMAD.X R45, RZ, RZ, R45, P2 ;  /* 0x000000ffff2d7224 */ /* 0x000fe200010e062d */
[----:B------:R-:W-:Y:S07]  /*1080*/  @!P1 BRA `(.L_x_776) ;  /* 0xfffffff8008c9947 */ /* 0x000fee000383ffff */
[----:B------:R-:W-:Y:S05]  /*1090*/  BSYNC B0 ;  /* 0x0000000000007941 */ /* 0x000fea0003800000 */
.L_x_770:
        /* <DEDUP_REMOVED lines=21> */
[----:B------:R-:W-:Y:S05]  /*11f0*/  CALL.REL.NOINC `($__internal_48_$__cuda_sm20_div_rn_f64_full) ;  /* 0x00000000001c7944 */ /* 0x000fea0003c00000 */
[----:B------:R-:W-:Y:S02]  /*1200*/  IMAD.MOV.U32 R2, RZ, RZ, R8 ;  /* 0x000000ffff027224 */ /* 0x000fe400078e0008 */
[----:B------:R-:W-:-:S07]  /*1210*/  IMAD.MOV.U32 R3, RZ, RZ, R9 ;  /* 0x000000ffff037224 */ /* 0x000fce00078e0009 */
.L_x_779:
[----:B------:R-:W-:Y:S05]  /*1220*/  BSYNC B0 ;  /* 0x0000000000007941 */ /* 0x000fea0003800000 */
.L_x_778:
[----:B------:R-:W-:Y:S01]  /*1230*/  STG.E.64 desc[UR6][R22.64], R2 ;  /* 0x0000000216007986 */ /* 0x000fe2000c101b06 */
[----:B------:R-:W-:Y:S05]  /*1240*/  EXIT ;  /* 0x000000000000794d */ /* 0x000fea0003800000 */
.L_x_768:
[----:B------:R-:W-:Y:S01]  /*1250*/  STG.E.64 desc[UR6][R22.64], RZ ;  /* 0x000000ff16007986 */ /* 0x000fe2000c101b06 */
[----:B------:R-:W-:Y:S05]  /*1260*/  EXIT ;  /* 0x000000000000794d */ /* 0x000fea0003800000 */
        .weak           $__internal_48_$__cuda_sm20_div_rn_f64_full
        .type           $__internal_48_$__cuda_sm20_div_rn_f64_full,@function
        .size           $__internal_48_$__cuda_sm20_div_rn_f64_full,($__internal_49_$__cuda_sm20_div_s64 - $__internal_48_$__cuda_sm20_div_rn_f64_full)
$__internal_48_$__cuda_sm20_div_rn_f64_full:
        /* <DEDUP_REMOVED lines=68> */
.L_x_781:
        /* <DEDUP_REMOVED lines=16> */
.L_x_784:
[----:B------:R-:W-:Y:S01]  /*17b0*/  LOP3.LUT R9, R5, 0x80000, RZ, 0xfc, !PT ;  /* 0x0008000005097812 */ /* 0x000fe200078efcff */
[----:B------:R-:W-:Y:S01]  /*17c0*/  IMAD.MOV.U32 R8, RZ, RZ, R4 ;  /* 0x000000ffff087224 */ /* 0x000fe200078e0004 */
[----:B------:R-:W-:Y:S06]  /*17d0*/  BRA `(.L_x_782) ;  /* 0x0000000000087947 */ /* 0x000fec0003800000 */
.L_x_783:
[----:B------:R-:W-:Y:S02]  /*17e0*/  LOP3.LUT R9, R25, 0x80000, RZ, 0xfc, !PT ;  /* 0x0008000019097812 */ /* 0x000fe400078efcff */
[----:B------:R-:W-:-:S07]  /*17f0*/  MOV R8, R24 ;  /* 0x0000001800087202 */ /* 0x000fce0000000f00 */
.L_x_782:
[----:B------:R-:W-:Y:S05]  /*1800*/  BSYNC B1 ;  /* 0x0000000000017941 */ /* 0x000fea0003800000 */
.L_x_780:
[----:B------:R-:W-:Y:S02]  /*1810*/  IMAD.MOV.U32 R2, RZ, RZ, R0 ;  /* 0x000000ffff027224 */ /* 0x000fe400078e0000 */
[----:B------:R-:W-:-:S04]  /*1820*/  IMAD.MOV.U32 R3, RZ, RZ, 0x0 ;  /* 0x00000000ff037424 */ /* 0x000fc800078e00ff */
[----:B------:R-:W-:Y:S05]  /*1830*/  RET.REL.NODEC R2 `(_ZN2at6native49_GLOBAL__N__09e94e3a_16_AveragePool3d_cu_a8eae74c29avg_pool3d_cuda_update_outputILi3EddEEvNS_27GenericPackedTensorAccessorIKT0_Lm4ENS_16DefaultPtrTraitsElEENS3_IS4_Lm4ES6_lEEiiiiiiiibii) ;  /* 0xffffffe402f07950 */ /* 0x000fea0003c3ffff */
        .weak           $__internal_49_$__cuda_sm20_div_s64
        .type           $__internal_49_$__cuda_sm20_div_s64,@function
        .size           $__internal_49_$__cuda_sm20_div_s64,(.L_x_915 - $__internal_49_$__cuda_sm20_div_s64)
$__internal_49_$__cuda_sm20_div_s64:
        /* <DEDUP_REMOVED lines=68> */
[----:B------:R-:W-:Y:S06]  /*1c80*/  RET.REL.NODEC R4 `(_ZN2at6native49_GLOBAL__N__09e94e3a_16_AveragePool3d_cu_a8eae74c29avg_pool3d_cuda_update_outputILi3EddEEvNS_27GenericPackedTensorAccessorIKT0_Lm4ENS_16DefaultPtrTraitsElEENS3_IS4_Lm4ES6_lEEiiiiiiiibii) ;  /* 0xffffffe004dc7950 */ /* 0x000fec0003c3ffff */
.L_x_785:
        /* <DEDUP_REMOVED lines=15> */
.L_x_915:


//--------------------- .text._ZN2at6native49_GLOBAL__N__09e94e3a_16_AveragePool3d_cu_a8eae74c29avg_pool3d_cuda_update_outputILi2EddEEvNS_27GenericPackedTensorAccessorIKT0_Lm4ENS_16DefaultPtrTraitsElEENS3_IS4_Lm4ES6_lEEiiiiiiiibii --------------------------
	.section	.text._ZN2at6native49_GLOBAL__N__09e94e3a_16_AveragePool3d_cu_a8eae74c29avg_pool3d_cuda_update_outputILi2EddEEvNS_27GenericPackedTensorAccessorIKT0_Lm4ENS_16DefaultPtrTraitsElEENS3_IS4_Lm4ES6_lEEiiiiiiiibii,"ax",@progbits
	.align	128
.text._ZN2at6native49_GLOBAL__N__09e94e3a_16_AveragePool3d_cu_a8eae74c29avg_pool3d_cuda_update_outputILi2EddEEvNS_27GenericPackedTensorAccessorIKT0_Lm4ENS_16DefaultPtrTraitsElEENS3_IS4_Lm4ES6_lEEiiiiiiiibii:
        .type           _ZN2at6native49_GLOBAL__N__09e94e3a_16_AveragePool3d_cu_a8eae74c29avg_pool3d_cuda_update_outputILi2EddEEvNS_27GenericPackedTensorAccessorIKT0_Lm4ENS_16DefaultPtrTraitsElEENS3_IS4_Lm4ES6_lEEiiiiiiiibii,@function
        .size           _ZN2at6native49_GLOBAL__N__09e94e3a_16_AveragePool3d_cu_a8eae74c29avg_pool3d_cuda_update_outputILi2EddEEvNS_27GenericPackedTensorAccessorIKT0_Lm4ENS_16DefaultPtrTraitsElEENS3_IS4_Lm4ES6_lEEiiiiiiiibii,(.L_x_918 - _ZN2at6native49_GLOBAL__N__09e94e3a_16_AveragePool3d_cu_a8eae74c29avg_pool3d_cuda_update_outputILi2EddEEvNS_27GenericPackedTensorAccessorIKT0_Lm4ENS_16DefaultPtrTraitsElEENS3_IS4_Lm4ES6_lEEiiiiiiiibii)
        .other          _ZN2at6native49_GLOBAL__N__09e94e3a_16_AveragePool3d_cu_a8eae74c29avg_pool3d_cuda_update_outputILi2EddEEvNS_27GenericPackedTensorAccessorIKT0_Lm4ENS_16DefaultPtrTraitsElEENS3_IS4_Lm4ES6_lEEiiiiiiiibii,@"STO_CUDA_ENTRY STV_DEFAULT"
_ZN2at6native49_GLOBAL__N__09e94e3a_16_AveragePool3d_cu_a8eae74c29avg_pool3d_cuda_update_outputILi2EddEEvNS_27GenericPackedTensorAccessorIKT0_Lm4ENS_16DefaultPtrTraitsElEENS3_IS4_Lm4ES6_lEEiiiiiiiibii:
        /* <DEDUP_REMOVED lines=18> */
[----:B------:R-:W-:Y:S05]  /*0120*/  CALL.REL.NOINC `($__internal_51_$__cuda_sm20_div_s64) ;  /* 0x0000001400c47944 */ /* 0x000fea0003c00000 */
[----:B------:R-:W0:Y:S01]  /*0130*/  LDC R0, c[0x0][0x268] ;  /* 0x00009a00ff007b82 */ /* 0x000e220000000800 */
[----:B------:R-:W-:-:S04]  /*0140*/  IMAD.MOV R15, RZ, RZ, -R7 ;  /* 0x000000ffff0f7224 */ /* 0x000fc800078e0a07 */
[----:B0-----:R-:W-:Y:S01]  /*0150*/  IMAD R15, R15, R0, UR4 ;  /* 0x000000040f0f7e24 */ /* 0x001fe2000f8e0200 */
[----:B------:R-:W-:Y:S06]  /*0160*/  BRA `(.L_x_787) ;  /* 0x0000000000547947 */ /* 0x000fec0003800000 */
.L_x_786:
        /* <DEDUP_REMOVED lines=21> */
.L_x_787:
        /* <DEDUP_REMOVED lines=102> */
.L_x_789:
        /* <DEDUP_REMOVED lines=14> */
.L_x_797:
        /* <DEDUP_REMOVED lines=12> */
.L_x_796:
        /* <DEDUP_REMOVED lines=45> */
.L_x_792:
[----:B------:R-:W-:Y:S05]  /*0d90*/  BSYNC B1 ;  /* 0x0000000000017941 */ /* 0x000fea0003800000 */
.L_x_791:
        /* <DEDUP_REMOVED lines=24> */
.L_x_795:
        /* <DEDUP_REMOVED lines=19> */
.L_x_794:
[----:B------:R-:W-:Y:S05]  /*1050*/  BSYNC B1 ;  /* 0x0000000000017941 */ /* 0x000fea0003800000 */
.L_x_793:
[----:B------:R-:W-:-:S05]  /*1060*/  IADD3 R42, P2, R42, 0x1, RZ ;  /* 0x000000012a2a7810 */ /* 0x000fca0007f5e0ff */
[----:B------:R-:W-:Y:S01]  /*1070*/  IMAD.X R45, RZ, RZ, R45, P2 ;  /* 0x000000ffff2d7224 */ /* 0x000fe200010e062d */
[----:B------:R-:W-:Y:S07]  /*1080*/  @!P1 BRA `(.L_x_796) ;  /* 0xfffffff8008c9947 */ /* 0x000fee000383ffff */
[----:B------:R-:W-:Y:S05]  /*1090*/  BSYNC B0 ;  /* 0x0000000000007941 */ /* 0x000fea0003800000 */
.L_x_790:
        /* <DEDUP_REMOVED lines=21> */
[----:B------:R-:W-:Y:S05]  /*11f0*/  CALL.REL.NOINC `($__internal_50_$__cuda_sm20_div_rn_f64_full) ;  /* 0x00000000001c7944 */ /* 0x000fea0003c00000 */
[----:B------:R-:W-:Y:S02]  /*1200*/  IMAD.MOV.U32 R2, RZ, RZ, R8 ;  /* 0x000000ffff027224 */ /* 0x000fe400078e0008 */
[----:B------:R-:W-:-:S07]  /*1210*/  IMAD.MOV.U32 R3, RZ, RZ, R9 ;  /* 0x000000ffff037224 */ /* 0x000fce00078e0009 */
.L_x_799:
[----:B------:R-:W-:Y:S05]  /*1220*/  BSYNC B0 ;  /* 0x0000000000007941 */ /* 0x000fea0003800000 */
.L_x_798:
[----:B------:R-:W-:Y:S01]  /*1230*/  STG.E.64 desc[UR6][R22.64], R2 ;  /* 0x0000000216007986 */ /* 0x000fe2000c101b06 */
[----:B------:R-:W-:Y:S05]  /*1240*/  EXIT ;  /* 0x000000000000794d */ /* 0x000fea0003800000 */
.L_x_788:
[----:B------:R-:W-:Y:S01]  /*1250*/  STG.E.64 desc[UR6][R22.64], RZ ;  /* 0x000000ff16007986 */ /* 0x000fe2000c101b06 */
[----:B------:R-:W-:Y:S05]  /*1260*/  EXIT ;  /* 0x000000000000794d */ /* 0x000fea0003800000 */
        .weak           $__internal_50_$__cuda_sm20_div_rn_f64_full
        .type           $__internal_50_$__cuda_sm20_div_rn_f64_full,@function
        .size           $__internal_50_$__cuda_sm20_div_rn_f64_full,($__internal_51_$__cuda_sm20_div_s64 - $__internal_50_$__cuda_sm20_div_rn_f64_full)
$__internal_50_$__cuda_sm20_div_rn_f64_full:
        /* <DEDUP_REMOVED lines=68> */
.L_x_801:
        /* <DEDUP_REMOVED lines=16> */
.L_x_804:
[----:B------:R-:W-:Y:S01]  /*17b0*/  LOP3.LUT R9, R5, 0x80000, RZ, 0xfc, !PT ;  /* 0x0008000005097812 */ /* 0x000fe200078efcff */
[----:B------:R-:W-:Y:S01]  /*17c0*/  IMAD.MOV.U32 R8, RZ, RZ, R4 ;  /* 0x000000ffff087224 */ /* 0x000fe200078e0004 */
[----:B------:R-:W-:Y:S06]  /*17d0*/  BRA `(.L_x_802) ;  /* 0x0000000000087947 */ /* 0x000fec0003800000 */
.L_x_803:
[----:B------:R-:W-:Y:S02]  /*17e0*/  LOP3.LUT R9, R25, 0x80000, RZ, 0xfc, !PT ;  /* 0x0008000019097812 */ /* 0x000fe400078efcff */
[----:B------:R-:W-:-:S07]  /*17f0*/  MOV R8, R24 ;  /* 0x0000001800087202 */ /* 0x000fce0000000f00 */
.L_x_802:
[----:B------:R-:W-:Y:S05]  /*1800*/  BSYNC B1 ;  /* 0x0000000000017941 */ /* 0x000fea0003800000 */
.L_x_800:
[----:B------:R-:W-:Y:S02]  /*1810*/  IMAD.MOV.U32 R2, RZ, RZ, R0 ;  /* 0x000000ffff027224 */ /* 0x000fe400078e0000 */
[----:B------:R-:W-:-:S04]  /*1820*/  IMAD.MOV.U32 R3, RZ, RZ, 0x0 ;  /* 0x00000000ff037424 */ /* 0x000fc800078e00ff */
[----:B------:R-:W-:Y:S05]  /*1830*/  RET.REL.NODEC R2 `(_ZN2at6native49_GLOBAL__N__09e94e3a_16_AveragePool3d_cu_a8eae74c29avg_pool3d_cuda_update_outputILi2EddEEvNS_27GenericPackedTensorAccessorIKT0_Lm4ENS_16DefaultPtrTraitsElEENS3_IS4_Lm4ES6_lEEiiiiiiiibii) ;  /* 0xffffffe402f07950 */ /* 0x000fea0003c3ffff */
        .weak           $__internal_51_$__cuda_sm20_div_s64
        .type           $__internal_51_$__cuda_sm20_div_s64,@function
        .size           $__internal_51_$__cuda_sm20_div_s64,(.L_x_918 - $__internal_51_$__cuda_sm20_div_s64)
$__internal_51_$__cuda_sm20_div_s64:
        /* <DEDUP_REMOVED lines=68> */
[----:B------:R-:W-:Y:S06]  /*1c80*/  RET.REL.NODEC R4 `(_ZN2at6native49_GLOBAL__N__09e94e3a_16_AveragePool3d_cu_a8eae74c29avg_pool3d_cuda_update_outputILi2EddEEvNS_27GenericPackedTensorAccessorIKT0_Lm4ENS_16DefaultPtrTraitsElEENS3_IS4_Lm4ES6_lEEiiiiiiiibii) ;  /* 0xffffffe004dc7950 */ /* 0x000fec0003c3ffff */
.L_x_805:
        /* <DEDUP_REMOVED lines=15> */
.L_x_918:


//--------------------- .text._ZN2at6native49_GLOBAL__N__09e94e3a_16_AveragePool3d_cu_a8eae74c29avg_pool3d_cuda_update_outputILi1EddEEvNS_27GenericPackedTensorAccessorIKT0_Lm4ENS_16DefaultPtrTraitsElEENS3_IS4_Lm4ES6_lEEiiiiiiiibii --------------------------
	.section	.text._ZN2at6native49_GLOBAL__N__09e94e3a_16_AveragePool3d_cu_a8eae74c29avg_pool3d_cuda_update_outputILi1EddEEvNS_27GenericPackedTensorAccessorIKT0_Lm4ENS_16DefaultPtrTraitsElEENS3_IS4_Lm4ES6_lEEiiiiiiiibii,"ax",@progbits
	.align	128
.text._ZN2at6native49_GLOBAL__N__09e94e3a_16_AveragePool3d_cu_a8eae74c29avg_pool3d_cuda_update_outputILi1EddEEvNS_27GenericPackedTensorAccessorIKT0_Lm4ENS_16DefaultPtrTraitsElEENS3_IS4_Lm4ES6_lEEiiiiiiiibii:
        .type           _ZN2at6native49_GLOBAL__N__09e94e3a_16_AveragePool3d_cu_a8eae74c29avg_pool3d_cuda_update_outputILi1EddEEvNS_27GenericPackedTensorAccessorIKT0_Lm4ENS_16DefaultPtrTraitsElEENS3_IS4_Lm4ES6_lEEiiiiiiiibii,@function
        .size           _ZN2at6native49_GLOBAL__N__09e94e3a_16_AveragePool3d_cu_a8eae74c29avg_pool3d_cuda_update_outputILi1EddEEvNS_27GenericPackedTensorAccessorIKT0_Lm4ENS_16DefaultPtrTraitsElEENS3_IS4_Lm4ES6_lEEiiiiiiiibii,(.L_x_921 - _ZN2at6native49_GLOBAL__N__09e94e3a_16_AveragePool3d_cu_a8eae74c29avg_pool3d_cuda_update_outputILi1EddEEvNS_27GenericPackedTensorAccessorIKT0_Lm4ENS_16DefaultPtrTraitsElEENS3_IS4_Lm4ES6_lEEiiiiiiiibii)
        .other          _ZN2at6native49_GLOBAL__N__09e94e3a_16_AveragePool3d_cu_a8eae74c29avg_pool3d_cuda_update_outputILi1EddEEvNS_27GenericPackedTensorAccessorIKT0_Lm4ENS_16DefaultPtrTraitsElEENS3_IS4_Lm4ES6_lEEiiiiiiiibii,@"STO_CUDA_ENTRY STV_DEFAULT"
_ZN2at6native49_GLOBAL__N__09e94e3a_16_AveragePool3d_cu_a8eae74c29avg_pool3d_cuda_update_outputILi1EddEEvNS_27GenericPackedTensorAccessorIKT0_Lm4ENS_16DefaultPtrTraitsElEENS3_IS4_Lm4ES6_lEEiiiiiiiibii:
        /* <DEDUP_REMOVED lines=18> */
[----:B------:R-:W-:Y:S05]  /*0120*/  CALL.REL.NOINC `($__internal_53_$__cuda_sm20_div_s64) ;  /* 0x0000001400c47944 */ /* 0x000fea0003c00000 */
[----:B------:R-:W0:Y:S01]  /*0130*/  LDC R0, c[0x0][0x268] ;  /* 0x00009a00ff007b82 */ /* 0x000e220000000800 */
[----:B------:R-:W-:-:S04]  /*0140*/  IMAD.MOV R15, RZ, RZ, -R7 ;  /* 0x000000ffff0f7224 */ /* 0x000fc800078e0a07 */
[----:B0-----:R-:W-:Y:S01]  /*0150*/  IMAD R15, R15, R0, UR4 ;  /* 0x000000040f0f7e24 */ /* 0x001fe2000f8e0200 */
[----:B------:R-:W-:Y:S06]  /*0160*/  BRA `(.L_x_807) ;  /* 0x0000000000547947 */ /* 0x000fec0003800000 */
.L_x_806:
        /* <DEDUP_REMOVED lines=21> */
.L_x_807:
        /* <DEDUP_REMOVED lines=102> */
.L_x_809:
        /* <DEDUP_REMOVED lines=14> */
.L_x_817:
        /* <DEDUP_REMOVED lines=12> */
.L_x_816:
        /* <DEDUP_REMOVED lines=45> */
.L_x_812:
[----:B------:R-:W-:Y:S05]  /*0d90*/  BSYNC B1 ;  /* 0x0000000000017941 */ /* 0x000fea0003800000 */
.L_x_811:
        /* <DEDUP_REMOVED lines=24> */
.L_x_815:
        /* <DEDUP_REMOVED lines=19> */
.L_x_814:
[----:B------:R-:W-:Y:S05]  /*1050*/  BSYNC B1 ;  /* 0x0000000000017941 */ /* 0x000fea0003800000 */
.L_x_813:
[----:B------:R-:W-:-:S05]  /*1060*/  IADD3 R42, P2, R42, 0x1, RZ ;  /* 0x000000012a2a7810 */ /* 0x000fca0007f5e0ff */
[----:B------:R-:W-:Y:S01]  /*1070*/  IMAD.X R45, RZ, RZ, R45, P2 ;  /* 0x000000ffff2d7224 */ /* 0x000fe200010e062d */
[----:B------:R-:W-:Y:S07]  /*1080*/  @!P1 BRA `(.L_x_816) ;  /* 0xfffffff8008c9947 */ /* 0x000fee000383ffff */
[----:B------:R-:W-:Y:S05]  /*1090*/  BSYNC B0 ;  /* 0x0000000000007941 */ /* 0x000fea0003800000 */
.L_x_810:
        /* <DEDUP_REMOVED lines=21> */
[----:B------:R-:W-:Y:S05]  /*11f0*/  CALL.REL.NOINC `($__internal_52_$__cuda_sm20_div_rn_f64_full) ;  /* 0x00000000001c7944 */ /* 0x000fea0003c00000 */
[----:B------:R-:W-:Y:S02]  /*1200*/  IMAD.MOV.U32 R2, RZ, RZ, R8 ;  /* 0x000000ffff027224 */ /* 0x000fe400078e0008 */
[----:B------:R-:W-:-:S07]  /*1210*/  IMAD.MOV.U32 R3, RZ, RZ, R9 ;  /* 0x000000ffff037224 */ /* 0x000fce00078e0009 */
.L_x_819:
[----:B------:R-:W-:Y:S05]  /*1220*/  BSYNC B0 ;  /* 0x0000000000007941 */ /* 0x000fea0003800000 */
.L_x_818:
[----:B------:R-:W-:Y:S01]  /*1230*/  STG.E.64 desc[UR6][R22.64], R2 ;  /* 0x0000000216007986 */ /* 0x000fe2000c101b06 */
[----:B------:R-:W-:Y:S05]  /*1240*/  EXIT ;  /* 0x000000000000794d */ /* 0x000fea0003800000 */
.L_x_808:
[----:B------:R-:W-:Y:S01]  /*1250*/  STG.E.64 desc[UR6][R22.64], RZ ;  /* 0x000000ff16007986 */ /* 0x000fe2000c101b06 */
[----:B------:R-:W-:Y:S05]  /*1260*/  EXIT ;  /* 0x000000000000794d */ /* 0x000fea0003800000 */
        .weak           $__internal_52_$__cuda_sm20_div_rn_f64_full
        .type           $__internal_52_$__cuda_sm20_div_rn_f64_full,@function
        .size           $__internal_52_$__cuda_sm20_div_rn_f64_full,($__internal_53_$__cuda_sm20_div_s64 - $__internal_52_$__cuda_sm20_div_rn_f64_full)
$__internal_52_$__cuda_sm20_div_rn_f64_full:
        /* <DEDUP_REMOVED lines=68> */
.L_x_821:
        /* <DEDUP_REMOVED lines=16> */
.L_x_824:
[----:B------:R-:W-:Y:S01]  /*17b0*/  LOP3.LUT R9, R5, 0x80000, RZ, 0xfc, !PT ;  /* 0x0008000005097812 */ /* 0x000fe200078efcff */
[----:B------:R-:W-:Y:S01]  /*17c0*/  IMAD.MOV.U32 R8, RZ, RZ, R4 ;  /* 0x000000ffff087224 */ /* 0x000fe200078e0004 */
[----:B------:R-:W-:Y:S06]  /*17d0*/  BRA `(.L_x_822) ;  /* 0x0000000000087947 */ /* 0x000fec0003800000 */
.L_x_823:
[----:B------:R-:W-:Y:S02]  /*17e0*/  LOP3.LUT R9, R25, 0x80000, RZ, 0xfc, !PT ;  /* 0x0008000019097812 */ /* 0x000fe400078efcff */
[----:B------:R-:W-:-:S07]  /*17f0*/  MOV R8, R24 ;  /* 0x0000001800087202 */ /* 0x000fce0000000f00 */
.L_x_822:
[----:B------:R-:W-:Y:S05]  /*1800*/  BSYNC B1 ;  /* 0x0000000000017941 */ /* 0x000fea0003800000 */
.L_x_820:
[----:B------:R-:W-:Y:S02]  /*1810*/  IMAD.MOV.U32 R2, RZ, RZ, R0 ;  /* 0x000000ffff027224 */ /* 0x000fe400078e0000 */
[----:B------:R-:W-:-:S04]  /*1820*/  IMAD.MOV.U32 R3, RZ, RZ, 0x0 ;  /* 0x00000000ff037424 */ /* 0x000fc800078e00ff */
[----:B------:R-:W-:Y:S05]  /*1830*/  RET.REL.NODEC R2 `(_ZN2at6native49_GLOBAL__N__09e94e3a_16_AveragePool3d_cu_a8eae74c29avg_pool3d_cuda_update_outputILi1EddEEvNS_27GenericPackedTensorAccessorIKT0_Lm4ENS_16DefaultPtrTraitsElEENS3_IS4_Lm4ES6_lEEiiiiiiiibii) ;  /* 0xffffffe402f07950 */ /* 0x000fea0003c3ffff */
        .weak           $__internal_53_$__cuda_sm20_div_s64
        .type           $__internal_53_$__cuda_sm20_div_s64,@function
        .size           $__internal_53_$__cuda_sm20_div_s64,(.L_x_921 - $__internal_53_$__cuda_sm20_div_s64)
$__internal_53_$__cuda_sm20_div_s64:
        /* <DEDUP_REMOVED lines=68> */
[----:B------:R-:W-:Y:S06]  /*1c80*/  RET.REL.NODEC R4 `(_ZN2at6native49_GLOBAL__N__09e94e3a_16_AveragePool3d_cu_a8eae74c29avg_pool3d_cuda_update_outputILi1EddEEvNS_27GenericPackedTensorAccessorIKT0_Lm4ENS_16DefaultPtrTraitsElEENS3_IS4_Lm4ES6_lEEiiiiiiiibii) ;  /* 0xffffffe004dc7950 */ /* 0x000fec0003c3ffff */
.L_x_825:
        /* <DEDUP_REMOVED lines=15> */
.L_x_921:


//--------------------- .nv.shared.reserved.0     --------------------------
	.section	.nv.shared.reserved.0,"aw",@nobits
	.weak		__nv_reservedSMEM_offset_0_alias
	.size		__nv_reservedSMEM_offset_0_alias, 0, 0
	.other		__nv_reservedSMEM_offset_0_alias,@"STO_CUDA_RESERVED_SHARED STV_DEFAULT"
__nv_reservedSMEM_offset_0_alias:
	.zero		0


//--------------------- .nv.global                --------------------------
	.section	.nv.global,"aw",@nobits
.nv.global:
	.type		_ZN47_INTERNAL_09e94e3a_16_AveragePool3d_cu_a8eae74c4cuda3std3__48in_placeE,@object
	.size		_ZN47_INTERNAL_09e94e3a_16_AveragePool3d_cu_a8eae74c4cuda3std3__48in_placeE,(_ZN47_INTERNAL_09e94e3a_16_AveragePool3d_cu_a8eae74c4cuda3std6ranges3__45__cpo8distanceE - _ZN47_INTERNAL_09e94e3a_16_AveragePool3d_cu_a8eae74c4cuda3std3__48in_placeE)
_ZN47_INTERNAL_09e94e3a_16_AveragePool3d_cu_a8eae74c4cuda3std3__48in_placeE:
	.zero		1
	.type		_ZN47_INTERNAL_09e94e3a_16_AveragePool3d_cu_a8eae74c4cuda3std6ranges3__45__cpo8distanceE,@object
	.size		_ZN47_INTERNAL_09e94e3a_16_AveragePool3d_cu_a8eae74c4cuda3std6ranges3__45__cpo8distanceE,(_ZN47_INTERNAL_09e94e3a_16_AveragePool3d_cu_a8eae74c4cuda3std3__45__cpo6cbeginE - _ZN47_INTERNAL_09e94e3a_16_AveragePool3d_cu_a8eae74c4cuda3std6ranges3__45__cpo8distanceE)
_ZN47_INTERNAL_09e94e3a_16_AveragePool3d_cu_a8eae74c4cuda3std6ranges3__45__cpo8distanceE:
	.zero		1
	.type		_ZN47_INTERNAL_09e94e3a_16_AveragePool3d_cu_a8eae74c4cuda3std3__45__cpo6cbeginE,@object
	.size		_ZN47_INTERNAL_09e94e3a_16_AveragePool3d_cu_a8eae74c4cuda3std3__45__cpo6cbeginE,(_ZN47_INTERNAL_09e94e3a_16_AveragePool3d_cu_a8eae74c4cuda3std6ranges3__45__cpo7advanceE - _ZN47_INTERNAL_09e94e3a_16_AveragePool3d_cu_a8eae74c4cuda3std3__45__cpo6cbeginE)
_ZN47_INTERNAL_09e94e3a_16_AveragePool3d_cu_a8eae74c4cuda3std3__45__cpo6cbeginE:
	.zero		1
	.type		_ZN47_INTERNAL_09e94e3a_16_AveragePool3d_cu_a8eae74c4cuda3std6ranges3__45__cpo7advanceE,@object
	.size		_ZN47_INTERNAL_09e94e3a_16_AveragePool3d_cu_a8eae74c4cuda3std6ranges3__45__cpo7advanceE,(_ZN47_INTERNAL_09e94e3a_16_AveragePool3d_cu_a8eae74c4cuda3std3__45__cpo7crbeginE - _ZN47_INTERNAL_09e94e3a_16_AveragePool3d_cu_a8eae74c4cuda3std6ranges3__45__cpo7advanceE)
_ZN47_INTERNAL_09e94e3a_16_AveragePool3d_cu_a8eae74c4cuda3std6ranges3__45__cpo7advanceE:
	.zero		1
	.type		_ZN47_INTERNAL_09e94e3a_16_AveragePool3d_cu_a8eae74c4cuda3std3__45__cpo7crbeginE,@object
	.size		_ZN47_INTERNAL_09e94e3a_16_AveragePool3d_cu_a8eae74c4cuda3std3__45__cpo7crbeginE,(_ZN47_INTERNAL_09e94e3a_16_AveragePool3d_cu_a8eae74c4cuda3std6ranges3__45__cpo4dataE - _ZN47_INTERNAL_09e94e3a_16_AveragePool3d_cu_a8eae74c4cuda3std3__45__cpo7crbeginE)
_ZN47_INTERNAL_09e94e3a_16_AveragePool3d_cu_a8eae74c4cuda3std3__45__cpo7crbeginE:
	.zero		1
	.type		_ZN47_INTERNAL_09e94e3a_16_AveragePool3d_cu_a8eae74c4cuda3std6ranges3__45__cpo4dataE,@object
	.size		_ZN47_INTERNAL_09e94e3a_16_AveragePool3d_cu_a8eae74c4cuda3std6ranges3__45__cpo4dataE,(_ZN47_INTERNAL_09e94e3a_16_AveragePool3d_cu_a8eae74c4cuda3std6ranges3__45__cpo5beginE - _ZN47_INTERNAL_09e94e3a_16_AveragePool3d_cu_a8eae74c4cuda3std6ranges3__45__cpo4dataE)
_ZN47_INTERNAL_09e94e3a_16_AveragePool3d_cu_a8eae74c4cuda3std6ranges3__45__cpo4dataE:
	.zero		1
	.type		_ZN47_INTERNAL_09e94e3a_16_AveragePool3d_cu_a8eae74c4cuda3std6ranges3__45__cpo5beginE,@object
	.size		_ZN47_INTERNAL_09e94e3a_16_AveragePool3d_cu_a8eae74c4cuda3std6ranges3__45__cpo5beginE,(_ZN47_INTERNAL_09e94e3a_16_AveragePool3d_cu_a8eae74c4cuda3std3__449_GLOBAL__N__09e94e3a_16_AveragePool3d_cu_a8eae74c6ignoreE - _ZN47_INTERNAL_09e94e3a_16_AveragePool3d_cu_a8eae74c4cuda3std6ranges3__45__cpo5beginE)
_ZN47_INTERNAL_09e94e3a_16_AveragePool3d_cu_a8eae74c4cuda3std6ranges3__45__cpo5beginE:
	.zero		1
	.type		_ZN47_INTERNAL_09e94e3a_16_AveragePool3d_cu_a8eae74c4cuda3std3__449_GLOBAL__N__09e94e3a_16_AveragePool3d_cu_a8eae74c6ignoreE,@object
	.size		_ZN47_INTERNAL_09e94e3a_16_AveragePool3d_cu_a8eae74c4cuda3std3__449_GLOBAL__N__09e94e3a_16_AveragePool3d_cu_a8eae74c6ignoreE,(_ZN47_INTERNAL_09e94e3a_16_AveragePool3d_cu_a8eae74c4cuda3std6ranges3__45__cpo4sizeE - _ZN47_INTERNAL_09e94e3a_16_AveragePool3d_cu_a8eae74c4cuda3std3__449_GLOBAL__N__09e94e3a_16_AveragePool3d_cu_a8eae74c6ignoreE)
_ZN47_INTERNAL_09e94e3a_16_AveragePool3d_cu_a8eae74c4cuda3std3__449_GLOBAL__N__09e94e3a_16_AveragePool3d_cu_a8eae74c6ignoreE:
	.zero		1
	.type		_ZN47_INTERNAL_09e94e3a_16_AveragePool3d_cu_a8eae74c4cuda3std6ranges3__45__cpo4sizeE,@object
	.size		_ZN47_INTERNAL_09e94e3a_16_AveragePool3d_cu_a8eae74c4cuda3std6ranges3__45__cpo4sizeE,(_ZN47_INTERNAL_09e94e3a_16_AveragePool3d_cu_a8eae74c4cuda3std3__45__cpo5beginE - _ZN47_INTERNAL_09e94e3a_16_AveragePool3d_cu_a8eae74c4cuda3std6ranges3__45__cpo4sizeE)
_ZN47_INTERNAL_09e94e3a_16_AveragePool3d_cu_a8eae74c4cuda3std6ranges3__45__cpo4sizeE:
	.zero		1
	.type		_ZN47_INTERNAL_09e94e3a_16_AveragePool3d_cu_a8eae74c4cuda3std3__45__cpo5beginE,@object
	.size		_ZN47_INTERNAL_09e94e3a_16_AveragePool3d_cu_a8eae74c4cuda3std3__45__cpo5beginE,(_ZN47_INTERNAL_09e94e3a_16_AveragePool3d_cu_a8eae74c4cuda3std6ranges3__45__cpo6cbeginE - _ZN47_INTERNAL_09e94e3a_16_AveragePool3d_cu_a8eae74c4cuda3std3__45__cpo5beginE)
_ZN47_INTERNAL_09e94e3a_16_AveragePool3d_cu_a8eae74c4cuda3std3__45__cpo5beginE:
	.zero		1
	.type		_ZN47_INTERNAL_09e94e3a_16_AveragePool3d_cu_a8eae74c4cuda3std6ranges3__45__cpo6cbeginE,@object
	.size		_ZN47_INTERNAL_09e94e3a_16_AveragePool3d_cu_a8eae74c4cuda3std6ranges3__45__cpo6cbeginE,(_ZN47_INTERNAL_09e94e3a_16_AveragePool3d_cu_a8eae74c4cuda3std3__45__cpo6rbeginE - _ZN47_INTERNAL_09e94e3a_16_AveragePool3d_cu_a8eae74c4cuda3std6ranges3__45__cpo6cbeginE)
_ZN47_INTERNAL_09e94e3a_16_AveragePool3d_cu_a8eae74c4cuda3std6ranges3__45__cpo6cbeginE:
	.zero		1
	.type		_ZN47_INTERNAL_09e94e3a_16_AveragePool3d_cu_a8eae74c4cuda3std3__45__cpo6rbeginE,@object
	.size		_ZN47_INTERNAL_09e94e3a_16_AveragePool3d_cu_a8eae74c4cuda3std3__45__cpo6rbeginE,(_ZN47_INTERNAL_09e94e3a_16_AveragePool3d_cu_a8eae74c4cuda3std6ranges3__45__cpo4nextE - _ZN47_INTERNAL_09e94e3a_16_AveragePool3d_cu_a8eae74c4cuda3std3__45__cpo6rbeginE)
_ZN47_INTERNAL_09e94e3a_16_AveragePool3d_cu_a8eae74c4cuda3std3__45__cpo6rbeginE:
	.zero		1
	.type		_ZN47_INTERNAL_09e94e3a_16_AveragePool3d_cu_a8eae74c4cuda3std6ranges3__45__cpo4nextE,@object
	.size		_ZN47_INTERNAL_09e94e3a_16_AveragePool3d_cu_a8eae74c4cuda3std6ranges3__45__cpo4nextE,(_ZN47_INTERNAL_09e94e3a_16_AveragePool3d_cu_a8eae74c4cuda3std6ranges3__45__cpo4swapE - _ZN47_INTERNAL_09e94e3a_16_AveragePool3d_cu_a8eae74c4cuda3std6ranges3__45__cpo4nextE)
_ZN47_INTERNAL_09e94e3a_16_AveragePool3d_cu_a8eae74c4cuda3std6ranges3__45__cpo4nextE:
	.zero		1
	.type		_ZN47_INTERNAL_09e94e3a_16_AveragePool3d_cu_a8eae74c4cuda3std6ranges3__45__cpo4swapE,@object
	.size		_ZN47_INTERNAL_09e94e3a_16_AveragePool3d_cu_a8eae74c4cuda3std6ranges3__45__cpo4swapE,(_ZN47_INTERNAL_09e94e3a_16_AveragePool3d_cu_a8eae74c4cuda3std3__420unreachable_sentinelE - _ZN47_INTERNAL_09e94e3a_16_AveragePool3d_cu_a8eae74c4cuda3std6ranges3__45__cpo4swapE)
_ZN47_INTERNAL_09e94e3a_16_AveragePool3d_cu_a8eae74c4cuda3std6ranges3__45__cpo4swapE:
	.zero		1
	.type		_ZN47_INTERNAL_09e94e3a_16_AveragePool3d_cu_a8eae74c4cuda3std3__420unreachable_sentinelE,@object
	.size		_ZN47_INTERNAL_09e94e3a_16_AveragePool3d_cu_a8eae74c4cuda3std3__420unreachable_sentinelE,(_ZN47_INTERNAL_09e94e3a_16_AveragePool3d_cu_a8eae74c6thrust23THRUST_300001_SM_900_NS6system6detail10sequential3seqE - _ZN47_INTERNAL_09e94e3a_16_AveragePool3d_cu_a8eae74c4cuda3std3__420unreachable_sentinelE)
_ZN47_INTERNAL_09e94e3a_16_AveragePool3d_cu_a8eae74c4cuda3std3__420unreachable_sentinelE:
	.zero		1
	.type		_ZN47_INTERNAL_09e94e3a_16_AveragePool3d_cu_a8eae74c6thrust23THRUST_300001_SM_900_NS6system6detail10sequential3seqE,@object
	.size		_ZN47_INTERNAL_09e94e3a_16_AveragePool3d_cu_a8eae74c6thrust23THRUST_300001_SM_900_NS6system6detail10sequential3seqE,(_ZN47_INTERNAL_09e94e3a_16_AveragePool3d_cu_a8eae74c4cuda3std3__45__cpo4cendE - _ZN47_INTERNAL_09e94e3a_16_AveragePool3d_cu_a8eae74c6thrust23THRUST_300001_SM_900_NS6system6detail10sequential3seqE)
_ZN47_INTERNAL_09e94e3a_16_AveragePool3d_cu_a8eae74c6thrust23THRUST_300001_SM_900_NS6system6detail10sequential3seqE:
	.zero		1
	.type		_ZN47_INTERNAL_09e94e3a_16_AveragePool3d_cu_a8eae74c4cuda3std3__45__cpo4cendE,@object
	.size		_ZN47_INTERNAL_09e94e3a_16_AveragePool3d_cu_a8eae74c4cuda3std3__45__cpo4cendE,(_ZN47_INTERNAL_09e94e3a_16_AveragePool3d_cu_a8eae74c4cuda3std6ranges3__45__cpo9iter_swapE - _ZN47_INTERNAL_09e94e3a_16_AveragePool3d_cu_a8eae74c4cuda3std3__45__cpo4cendE)
_ZN47_INTERNAL_09e94e3a_16_AveragePool3d_cu_a8eae74c4cuda3std3__45__cpo4cendE:
	.zero		1
	.type		_ZN47_INTERNAL_09e94e3a_16_AveragePool3d_cu_a8eae74c4cuda3std6ranges3__45__cpo9iter_swapE,@object
	.size		_ZN47_INTERNAL_09e94e3a_16_AveragePool3d_cu_a8eae74c4cuda3std6ranges3__45__cpo9iter_swapE,(_ZN47_INTERNAL_09e94e3a_16_AveragePool3d_cu_a8eae74c4cuda3std3__45__cpo5crendE - _ZN47_INTERNAL_09e94e3a_16_AveragePool3d_cu_a8eae74c4cuda3std6ranges3__45__cpo9iter_swapE)
_ZN47_INTERNAL_09e94e3a_16_AveragePool3d_cu_a8eae74c4cuda3std6ranges3__45__cpo9iter_swapE:
	.zero		1
	.type		_ZN47_INTERNAL_09e94e3a_16_AveragePool3d_cu_a8eae74c4cuda3std3__45__cpo5crendE,@object
	.size		_ZN47_INTERNAL_09e94e3a_16_AveragePool3d_cu_a8eae74c4cuda3std3__45__cpo5crendE,(_ZN47_INTERNAL_09e94e3a_16_AveragePool3d_cu_a8eae74c4cuda3std6ranges3__45__cpo5cdataE - _ZN47_INTERNAL_09e94e3a_16_AveragePool3d_cu_a8eae74c4cuda3std3__45__cpo5crendE)
_ZN47_INTERNAL_09e94e3a_16_AveragePool3d_cu_a8eae74c4cuda3std3__45__cpo5crendE:
	.zero		1
	.type		_ZN47_INTERNAL_09e94e3a_16_AveragePool3d_cu_a8eae74c4cuda3std6ranges3__45__cpo5cdataE,@object
	.size		_ZN47_INTERNAL_09e94e3a_16_AveragePool3d_cu_a8eae74c4cuda3std6ranges3__45__cpo5cdataE,(_ZN47_INTERNAL_09e94e3a_16_AveragePool3d_cu_a8eae74c4cuda3std6ranges3__45__cpo3endE - _ZN47_INTERNAL_09e94e3a_16_AveragePool3d_cu_a8eae74c4cuda3std6ranges3__45__cpo5cdataE)
_ZN47_INTERNAL_09e94e3a_16_AveragePool3d_cu_a8eae74c4cuda3std6ranges3__45__cpo5cdataE:
	.zero		1
	.type		_ZN47_INTERNAL_09e94e3a_16_AveragePool3d_cu_a8eae74c4cuda3std6ranges3__45__cpo3endE,@object
	.size		_ZN47_INTERNAL_09e94e3a_16_AveragePool3d_cu_a8eae74c4cuda3std6ranges3__45__cpo3endE,(_ZN47_INTERNAL_09e94e3a_16_AveragePool3d_cu_a8eae74c4cuda3std3__419piecewise_constructE - _ZN47_INTERNAL_09e94e3a_16_AveragePool3d_cu_a8eae74c4cuda3std6ranges3__45__cpo3endE)
_ZN47_INTERNAL_09e94e3a_16_AveragePool3d_cu_a8eae74c4cuda3std6ranges3__45__cpo3endE:
	.zero		1
	.type		_ZN47_INTERNAL_09e94e3a_16_AveragePool3d_cu_a8eae74c4cuda3std3__419piecewise_constructE,@object
	.size		_ZN47_INTERNAL_09e94e3a_16_AveragePool3d_cu_a8eae74c4cuda3std3__419piecewise_constructE,(_ZN47_INTERNAL_09e94e3a_16_AveragePool3d_cu_a8eae74c4cuda3std6ranges3__45__cpo5ssizeE - _ZN47_INTERNAL_09e94e3a_16_AveragePool3d_cu_a8eae74c4cuda3std3__419piecewise_constructE)
_ZN47_INTERNAL_09e94e3a_16_AveragePool3d_cu_a8eae74c4cuda3std3__419piecewise_constructE:
	.zero		1
	.type		_ZN47_INTERNAL_09e94e3a_16_AveragePool3d_cu_a8eae74c4cuda3std6ranges3__45__cpo5ssizeE,@object
	.size		_ZN47_INTERNAL_09e94e3a_16_AveragePool3d_cu_a8eae74c4cuda3std6ranges3__45__cpo5ssizeE,(_ZN47_INTERNAL_09e94e3a_16_AveragePool3d_cu_a8eae74c4cuda3std3__45__cpo3endE - _ZN47_INTERNAL_09e94e3a_16_AveragePool3d_cu_a8eae74c4cuda3std6ranges3__45__cpo5ssizeE)
_ZN47_INTERNAL_09e94e3a_16_AveragePool3d_cu_a8eae74c4cuda3std6ranges3__45__cpo5ssizeE:
	.zero		1
	.type		_ZN47_INTERNAL_09e94e3a_16_AveragePool3d_cu_a8eae74c4cuda3std3__45__cpo3endE,@object
	.size		_ZN47_INTERNAL_09e94e3a_16_AveragePool3d_cu_a8eae74c4cuda3std3__45__cpo3endE,(_ZN47_INTERNAL_09e94e3a_16_AveragePool3d_cu_a8eae74c4cuda3std6ranges3__45__cpo4cendE - _ZN47_INTERNAL_09e94e3a_16_AveragePool3d_cu_a8eae74c4cuda3std3__45__cpo3endE)
_ZN47_INTERNAL_09e94e3a_16_AveragePool3d_cu_a8eae74c4cuda3std3__45__cpo3endE:
	.zero		1
	.type		_ZN47_INTERNAL_09e94e3a_16_AveragePool3d_cu_a8eae74c4cuda3std6ranges3__45__cpo4cendE,@object
	.size		_ZN47_INTERNAL_09e94e3a_16_AveragePool3d_cu_a8eae74c4cuda3std6ranges3__45__cpo4cendE,(_ZN47_INTERNAL_09e94e3a_16_AveragePool3d_cu_a8eae74c4cuda3std3__45__cpo4rendE - _ZN47_INTERNAL_09e94e3a_16_AveragePool3d_cu_a8eae74c4cuda3std6ranges3__45__cpo4cendE)
_ZN47_INTERNAL_09e94e3a_16_AveragePool3d_cu_a8eae74c4cuda3std6ranges3__45__cpo4cendE:
	.zero		1
	.type		_ZN47_INTERNAL_09e94e3a_16_AveragePool3d_cu_a8eae74c4cuda3std3__45__cpo4rendE,@object
	.size		_ZN47_INTERNAL_09e94e3a_16_AveragePool3d_cu_a8eae74c4cuda3std3__45__cpo4rendE,(_ZN47_INTERNAL_09e94e3a_16_AveragePool3d_cu_a8eae74c4cuda3std6ranges3__45__cpo4prevE - _ZN47_INTERNAL_09e94e3a_16_AveragePool3d_cu_a8eae74c4cuda3std3__45__cpo4rendE)
_ZN47_INTERNAL_09e94e3a_16_AveragePool3d_cu_a8eae74c4cuda3std3__45__cpo4rendE:
	.zero		1
	.type		_ZN47_INTERNAL_09e94e3a_16_AveragePool3d_cu_a8eae74c4cuda3std6ranges3__45__cpo4prevE,@object
	.size		_ZN47_INTERNAL_09e94e3a_16_AveragePool3d_cu_a8eae74c4cuda3std6ranges3__45__cpo4prevE,(_ZN47_INTERNAL_09e94e3a_16_AveragePool3d_cu_a8eae74c4cuda3std6ranges3__45__cpo9iter_moveE - _ZN47_INTERNAL_09e94e3a_16_AveragePool3d_cu_a8eae74c4cuda3std6ranges3__45__cpo4prevE)
_ZN47_INTERNAL_09e94e3a_16_AveragePool3d_cu_a8eae74c4cuda3std6ranges3__45__cpo4prevE:
	.zero		1
	.type		_ZN47_INTERNAL_09e94e3a_16_AveragePool3d_cu_a8eae74c4cuda3std6ranges3__45__cpo9iter_moveE,@object
	.size		_ZN47_INTERNAL_09e94e3a_16_AveragePool3d_cu_a8eae74c4cuda3std6ranges3__45__cpo9iter_moveE,(.L_13 - _ZN47_INTERNAL_09e94e3a_16_AveragePool3d_cu_a8eae74c4cuda3std6ranges3__45__cpo9iter_moveE)
_ZN47_INTERNAL_09e94e3a_16_AveragePool3d_cu_a8eae74c4cuda3std6ranges3__45__cpo9iter_moveE:
	.zero		1
.L_13:


//--------------------- .nv.constant0._ZN2at6native49_GLOBAL__N__09e94e3a_16_AveragePool3d_cu_a8eae74c33avg_pool3d_cuda_update_grad_inputIN3c108BFloat16EfEEvNS_27GenericPackedTensorAccessorIKT_Lm4ENS_16DefaultPtrTraitsElEENS5_IS6_Lm4ES8_lEEiiiiiiiiibii --------------------------
	.section	.nv.constant0._ZN2at6native49_GLOBAL__N__09e94e3a_16_AveragePool3d_cu_a8eae74c33avg_pool3d_cuda_update_grad_inputIN3c108BFloat16EfEEvNS_27GenericPackedTensorAccessorIKT_Lm4ENS_16DefaultPtrTraitsElEENS5_IS6_Lm4ES8_lEEiiiiiiiiibii,"a",@progbits
	.sectionflags	@""
	.align	4
.nv.constant0._ZN2at6native49_GLOBAL__N__09e94e3a_16_AveragePool3d_cu_a8eae74c33avg_pool3d_cuda_update_grad_inputIN3c108BFloat16EfEEvNS_27GenericPackedTensorAccessorIKT_Lm4ENS_16DefaultPtrTraitsElEENS5_IS6_Lm4ES8_lEEiiiiiiiiibii:
	.zero		720


//--------------------- .nv.constant0._ZN2at6native49_GLOBAL__N__09e94e3a_16_AveragePool3d_cu_a8eae74c40avg_pool3d_cuda_update_grad_input_atomicIN3c108BFloat16EfEEvNS_27GenericPackedTensorAccessorIKT_Lm4ENS_16DefaultPtrTraitsElEENS5_IS6_Lm4ES8_lEEiiiiiiiiibiii --------------------------
	.section	.nv.constant0._ZN2at6native49_GLOBAL__N__09e94e3a_16_AveragePool3d_cu_a8eae74c40avg_pool3d_cuda_update_grad_input_atomicIN3c108BFloat16EfEEvNS_27GenericPackedTensorAccessorIKT_Lm4ENS_16DefaultPtrTraitsElEENS5_IS6_Lm4ES8_lEEiiiiiiiiibiii,"a",@progbits
	.sectionflags	@""
	.align	4
.nv.constant0._ZN2at6native49_GLOBAL__N__09e94e3a_16_AveragePool3d_cu_a8eae74c40avg_pool3d_cuda_update_grad_input_atomicIN3c108BFloat16EfEEvNS_27GenericPackedTensorAccessorIKT_Lm4ENS_16DefaultPtrTraitsElEENS5_IS6_Lm4ES8_lEEiiiiiiiiibiii:
	.zero		724


//--------------------- .nv.constant0._ZN2at6native49_GLOBAL__N__09e94e3a_16_AveragePool3d_cu_a8eae74c33avg_pool3d_cuda_update_grad_inputIN3c104HalfEfEEvNS_27GenericPackedTensorAccessorIKT_Lm4ENS_16DefaultPtrTraitsElEENS5_IS6_Lm4ES8_lEEiiiiiiiiibii --------------------------
	.section	.nv.constant0._ZN2at6native49_GLOBAL__N__09e94e3a_16_AveragePool3d_cu_a8eae74c33avg_pool3d_cuda_update_grad_inputIN3c104HalfEfEEvNS_27GenericPackedTensorAccessorIKT_Lm4ENS_16DefaultPtrTraitsElEENS5_IS6_Lm4ES8_lEEiiiiiiiiibii,"a",@progbits
	.sectionflags	@""
	.align	4
.nv.constant0._ZN2at6native49_GLOBAL__N__09e94e3a_16_AveragePool3d_cu_a8eae74c33avg_pool3d_cuda_update_grad_inputIN3c104HalfEfEEvNS_27GenericPackedTensorAccessorIKT_Lm4ENS_16DefaultPtrTraitsElEENS5_IS6_Lm4ES8_lEEiiiiiiiiibii:
	.zero		720


//--------------------- .nv.constant0._ZN2at6native49_GLOBAL__N__09e94e3a_16_AveragePool3d_cu_a8eae74c40avg_pool3d_cuda_update_grad_input_atomicIN3c104HalfEfEEvNS_27GenericPackedTensorAccessorIKT_Lm4ENS_16DefaultPtrTraitsElEENS5_IS6_Lm4ES8_lEEiiiiiiiiibiii --------------------------
	.section	.nv.constant0._ZN2at6native49_GLOBAL__N__09e94e3a_16_AveragePool3d_cu_a8eae74c40avg_pool3d_cuda_update_grad_input_atomicIN3c104HalfEfEEvNS_27GenericPackedTensorAccessorIKT_Lm4ENS_16DefaultPtrTraitsElEENS5_IS6_Lm4ES8_lEEiiiiiiiiibiii,"a",@progbits
	.sectionflags	@""
	.align	4
.nv.constant0._ZN2at6native49_GLOBAL__N__09e94e3a_16_AveragePool3d_cu_a8eae74c40avg_pool3d_cuda_update_grad_input_atomicIN3c104HalfEfEEvNS_27GenericPackedTensorAccessorIKT_Lm4ENS_16DefaultPtrTraitsElEENS5_IS6_Lm4ES8_lEEiiiiiiiiibiii:
	.zero		724


//--------------------- .nv.constant0._ZN2at6native49_GLOBAL__N__09e94e3a_16_AveragePool3d_cu_a8eae74c33avg_pool3d_cuda_update_grad_inputIffEEvNS_27GenericPackedTensorAccessorIKT_Lm4ENS_16DefaultPtrTraitsElEENS3_IS4_Lm4ES6_lEEiiiiiiiiibii --------------------------
	.section	.nv.constant0._ZN2at6native49_GLOBAL__N__09e94e3a_16_AveragePool3d_cu_a8eae74c33avg_pool3d_cuda_update_grad_inputIffEEvNS_27GenericPackedTensorAccessorIKT_Lm4ENS_16DefaultPtrTraitsElEENS3_IS4_Lm4ES6_lEEiiiiiiiiibii,"a",@progbits
	.sectionflags	@""
	.align	4
.nv.constant0._ZN2at6native49_GLOBAL__N__09e94e3a_16_AveragePool3d_cu_a8eae74c33avg_pool3d_cuda_update_grad_inputIffEEvNS_27GenericPackedTensorAccessorIKT_Lm4ENS_16DefaultPtrTraitsElEENS3_IS4_Lm4ES6_lEEiiiiiiiiibii:
	.zero		720


//--------------------- .nv.constant0._ZN2at6native49_GLOBAL__N__09e94e3a_16_AveragePool3d_cu_a8eae74c40avg_pool3d_cuda_update_grad_input_atomicIffEEvNS_27GenericPackedTensorAccessorIKT_Lm4ENS_16DefaultPtrTraitsElEENS3_IS4_Lm4ES6_lEEiiiiiiiiibiii --------------------------
	.section	.nv.constant0._ZN2at6native49_GLOBAL__N__09e94e3a_16_AveragePool3d_cu_a8eae74c40avg_pool3d_cuda_update_grad_input_atomicIffEEvNS_27GenericPackedTensorAccessorIKT_Lm4ENS_16DefaultPtrTraitsElEENS3_IS4_Lm4ES6_lEEiiiiiiiiibiii,"a",@progbits
	.sectionflags	@""
	.align	4
.nv.constant0._ZN2at6native49_GLOBAL__N__09e94e3a_16_AveragePool3d_cu_a8eae74c40avg_pool3d_cuda_update_grad_input_atomicIffEEvNS_27GenericPackedTensorAccessorIKT_Lm4ENS_16DefaultPtrTraitsElEENS3_IS4_Lm4ES6_lEEiiiiiiiiibiii:
	.zero		724


//--------------------- .nv.constant0._ZN2at6native49_GLOBAL__N__09e94e3a_16_AveragePool3d_cu_a8eae74c33avg_pool3d_cuda_update_grad_inputIddEEvNS_27GenericPackedTensorAccessorIKT_Lm4ENS_16DefaultPtrTraitsElEENS3_IS4_Lm4ES6_lEEiiiiiiiiibii --------------------------
	.section	.nv.constant0._ZN2at6native49_GLOBAL__N__09e94e3a_16_AveragePool3d_cu_a8eae74c33avg_pool3d_cuda_update_grad_inputIddEEvNS_27GenericPackedTensorAccessorIKT_Lm4ENS_16DefaultPtrTraitsElEENS3_IS4_Lm4ES6_lEEiiiiiiiiibii,"a",@progbits
	.sectionflags	@""
	.align	4
.nv.constant0._ZN2at6native49_GLOBAL__N__09e94e3a_16_AveragePool3d_cu_a8eae74c33avg_pool3d_cuda_update_grad_inputIddEEvNS_27GenericPackedTensorAccessorIKT_Lm4ENS_16DefaultPtrTraitsElEENS3_IS4_Lm4ES6_lEEiiiiiiiiibii:
	.zero		720


//--------------------- .nv.constant0._ZN2at6native49_GLOBAL__N__09e94e3a_16_AveragePool3d_cu_a8eae74c40avg_pool3d_cuda_update_grad_input_atomicIddEEvNS_27GenericPackedTensorAccessorIKT_Lm4ENS_16DefaultPtrTraitsElEENS3_IS4_Lm4ES6_lEEiiiiiiiiibiii --------------------------
	.section	.nv.constant0._ZN2at6native49_GLOBAL__N__09e94e3a_16_AveragePool3d_cu_a8eae74c40avg_pool3d_cuda_update_grad_input_atomicIddEEvNS_27GenericPackedTensorAccessorIKT_Lm4ENS_16DefaultPtrTraitsElEENS3_IS4_Lm4ES6_lEEiiiiiiiiibiii,"a",@progbits
	.sectionflags	@""
	.align	4
.nv.constant0._ZN2at6native49_GLOBAL__N__09e94e3a_16_AveragePool3d_cu_a8eae74c40avg_pool3d_cuda_update_grad_input_atomicIddEEvNS_27GenericPackedTensorAccessorIKT_Lm4ENS_16DefaultPtrTraitsElEENS3_IS4_Lm4ES6_lEEiiiiiiiiibiii:
	.zero		724


//--------------------- .nv.constant0._ZN2at6native49_GLOBAL__N__09e94e3a_16_AveragePool3d_cu_a8eae74c44avg_pool3d_single_backward_out_frame_stride1IN3c108BFloat16EfEEvNS_27GenericPackedTensorAccessorIKT_Lm4ENS_16DefaultPtrTraitsElEENS5_IS6_Lm4ES8_lEEiiiT0_i --------------------------
	.section	.nv.constant0._ZN2at6native49_GLOBAL__N__09e94e3a_16_AveragePool3d_cu_a8eae74c44avg_pool3d_single_backward_out_frame_stride1IN3c108BFloat16EfEEvNS_27GenericPackedTensorAccessorIKT_Lm4ENS_16DefaultPtrTraitsElEENS5_IS6_Lm4ES8_lEEiiiT0_i,"a",@progbits
	.sectionflags	@""
	.align	4
.nv.constant0._ZN2at6native49_GLOBAL__N__09e94e3a_16_AveragePool3d_cu_a8eae74c44avg_pool3d_single_backward_out_frame_stride1IN3c108BFloat16EfEEvNS_27GenericPackedTensorAccessorIKT_Lm4ENS_16DefaultPtrTraitsElEENS5_IS6_Lm4ES8_lEEiiiT0_i:
	.zero		692


//--------------------- .nv.constant0._ZN2at6native49_GLOBAL__N__09e94e3a_16_AveragePool3d_cu_a8eae74c44avg_pool3d_single_backward_out_frame_stride1IN3c104HalfEfEEvNS_27GenericPackedTensorAccessorIKT_Lm4ENS_16DefaultPtrTraitsElEENS5_IS6_Lm4ES8_lEEiiiT0_i --------------------------
	.section	.nv.constant0._ZN2at6native49_GLOBAL__N__09e94e3a_16_AveragePool3d_cu_a8eae74c44avg_pool3d_single_backward_out_frame_stride1IN3c104HalfEfEEvNS_27GenericPackedTensorAccessorIKT_Lm4ENS_16DefaultPtrTraitsElEENS5_IS6_Lm4ES8_lEEiiiT0_i,"a",@progbits
	.sectionflags	@""
	.align	4
.nv.constant0._ZN2at6native49_GLOBAL__N__09e94e3a_16_AveragePool3d_cu_a8eae74c44avg_pool3d_single_backward_out_frame_stride1IN3c104HalfEfEEvNS_27GenericPackedTensorAccessorIKT_Lm4ENS_16DefaultPtrTraitsElEENS5_IS6_Lm4ES8_lEEiiiT0_i:
	.zero		692


//--------------------- .nv.constant0._ZN2at6native49_GLOBAL__N__09e94e3a_16_AveragePool3d_cu_a8eae74c44avg_pool3d_single_backward_out_frame_stride1IffEEvNS_27GenericPackedTensorAccessorIKT_Lm4ENS_16DefaultPtrTraitsElEENS3_IS4_Lm4ES6_lEEiiiT0_i --------------------------
	.section	.nv.constant0._ZN2at6native49_GLOBAL__N__09e94e3a_16_AveragePool3d_cu_a8eae74c44avg_pool3d_single_backward_out_frame_stride1IffEEvNS_27GenericPackedTensorAccessorIKT_Lm4ENS_16DefaultPtrTraitsElEENS3_IS4_Lm4ES6_lEEiiiT0_i,"a",@progbits
	.sectionflags	@""
	.align	4
.nv.constant0._ZN2at6native49_GLOBAL__N__09e94e3a_16_AveragePool3d_cu_a8eae74c44avg_pool3d_single_backward_out_frame_stride1IffEEvNS_27GenericPackedTensorAccessorIKT_Lm4ENS_16DefaultPtrTraitsElEENS3_IS4_Lm4ES6_lEEiiiT0_i:
	.zero		692


//--------------------- .nv.constant0._ZN2at6native49_GLOBAL__N__09e94e3a_16_AveragePool3d_cu_a8eae74c44avg_pool3d_single_backward_out_frame_stride1IddEEvNS_27GenericPackedTensorAccessorIKT_Lm4ENS_16DefaultPtrTraitsElEENS3_IS4_Lm4ES6_lEEiiiT0_i --------------------------
	.section	.nv.constant0._ZN2at6native49_GLOBAL__N__09e94e3a_16_AveragePool3d_cu_a8eae74c44avg_pool3d_single_backward_out_frame_stride1IddEEvNS_27GenericPackedTensorAccessorIKT_Lm4ENS_16DefaultPtrTraitsElEENS3_IS4_Lm4ES6_lEEiiiT0_i,"a",@progbits
	.sectionflags	@""
	.align	4
.nv.constant0._ZN2at6native49_GLOBAL__N__09e94e3a_16_AveragePool3d_cu_a8eae74c44avg_pool3d_single_backward_out_frame_stride1IddEEvNS_27GenericPackedTensorAccessorIKT_Lm4ENS_16DefaultPtrTraitsElEENS3_IS4_Lm4ES6_lEEiiiT0_i:
	.zero		700


//--------------------- .nv.constant0._ZN2at6native49_GLOBAL__N__09e94e3a_16_AveragePool3d_cu_a8eae74c29avg_pool3d_cuda_update_outputIN3c108BFloat16EfEEvNS_27GenericPackedTensorAccessorIKT_Lm4ENS_16DefaultPtrTraitsElEENS5_IS6_Lm4ES8_lEEiiiiiiiiibii --------------------------
	.section	.nv.constant0._ZN2at6native49_GLOBAL__N__09e94e3a_16_AveragePool3d_cu_a8eae74c29avg_pool3d_cuda_update_outputIN3c108BFloat16EfEEvNS_27GenericPackedTensorAccessorIKT_Lm4ENS_16DefaultPtrTraitsElEENS5_IS6_Lm4ES8_lEEiiiiiiiiibii,"a",@progbits
	.sectionflags	@""
	.align	4
.nv.constant0._ZN2at6native49_GLOBAL__N__09e94e3a_16_AveragePool3d_cu_a8eae74c29avg_pool3d_cuda_update_outputIN3c108BFloat16EfEEvNS_27GenericPackedTensorAccessorIKT_Lm4ENS_16DefaultPtrTraitsElEENS5_IS6_Lm4ES8_lEEiiiiiiiiibii:
	.zero		720


//--------------------- .nv.constant0._ZN2at6native49_GLOBAL__N__09e94e3a_16_AveragePool3d_cu_a8eae74c29avg_pool3d_cuda_update_outputILi7EN3c108BFloat16EfEEvNS_27GenericPackedTensorAccessorIKT0_Lm4ENS_16DefaultPtrTraitsElEENS5_IS6_Lm4ES8_lEEiiiiiiiibii --------------------------
	.section	.nv.constant0._ZN2at6native49_GLOBAL__N__09e94e3a_16_AveragePool3d_cu_a8eae74c29avg_pool3d_cuda_update_outputILi7EN3c108BFloat16EfEEvNS_27GenericPackedTensorAccessorIKT0_Lm4ENS_16DefaultPtrTraitsElEENS5_IS6_Lm4ES8_lEEiiiiiiiibii,"a",@progbits
	.sectionflags	@""
	.align	4
.nv.constant0._ZN2at6native49_GLOBAL__N__09e94e3a_16_AveragePool3d_cu_a8eae74c29avg_pool3d_cuda_update_outputILi7EN3c108BFloat16EfEEvNS_27GenericPackedTensorAccessorIKT0_Lm4ENS_16DefaultPtrTraitsElEENS5_IS6_Lm4ES8_lEEiiiiiiiibii:
	.zero		716


//--------------------- .nv.constant0._ZN2at6native49_GLOBAL__N__09e94e3a_16_AveragePool3d_cu_a8eae74c29avg_pool3d_cuda_update_outputILi6EN3c108BFloat16EfEEvNS_27GenericPackedTensorAccessorIKT0_Lm4ENS_16DefaultPtrTraitsElEENS5_IS6_Lm4ES8_lEEiiiiiiiibii --------------------------
	.section	.nv.constant0._ZN2at6native49_GLOBAL__N__09e94e3a_16_AveragePool3d_cu_a8eae74c29avg_pool3d_cuda_update_outputILi6EN3c108BFloat16EfEEvNS_27GenericPackedTensorAccessorIKT0_Lm4ENS_16DefaultPtrTraitsElEENS5_IS6_Lm4ES8_lEEiiiiiiiibii,"a",@progbits
	.sectionflags	@""
	.align	4
.nv.constant0._ZN2at6native49_GLOBAL__N__09e94e3a_16_AveragePool3d_cu_a8eae74c29avg_pool3d_cuda_update_outputILi6EN3c108BFloat16EfEEvNS_27GenericPackedTensorAccessorIKT0_Lm4ENS_16DefaultPtrTraitsElEENS5_IS6_Lm4ES8_lEEiiiiiiiibii:
	.zero		716


//--------------------- .nv.constant0._ZN2at6native49_GLOBAL__N__09e94e3a_16_AveragePool3d_cu_a8eae74c29avg_pool3d_cuda_update_outputILi5EN3c108BFloat16EfEEvNS_27GenericPackedTensorAccessorIKT0_Lm4ENS_16DefaultPtrTraitsElEENS5_IS6_Lm4ES8_lEEiiiiiiiibii --------------------------
	.section	.nv.constant0._ZN2at6native49_GLOBAL__N__09e94e3a_16_AveragePool3d_cu_a8eae74c29avg_pool3d_cuda_update_outputILi5EN3c108BFloat16EfEEvNS_27GenericPackedTensorAccessorIKT0_Lm4ENS_16DefaultPtrTraitsElEENS5_IS6_Lm4ES8_lEEiiiiiiiibii,"a",@progbits
	.sectionflags	@""
	.align	4
.nv.constant0._ZN2at6native49_GLOBAL__N__09e94e3a_16_AveragePool3d_cu_a8eae74c29avg_pool3d_cuda_update_outputILi5EN3c108BFloat16EfEEvNS_27GenericPackedTensorAccessorIKT0_Lm4ENS_16DefaultPtrTraitsElEENS5_IS6_Lm4ES8_lEEiiiiiiiibii:
	.zero		716


//--------------------- .nv.constant0._ZN2at6native49_GLOBAL__N__09e94e3a_16_AveragePool3d_cu_a8eae74c29avg_pool3d_cuda_update_outputILi4EN3c108BFloat16EfEEvNS_27GenericPackedTensorAccessorIKT0_Lm4ENS_16DefaultPtrTraitsElEENS5_IS6_Lm4ES8_lEEiiiiiiiibii --------------------------
	.section	.nv.constant0._ZN2at6native49_GLOBAL__N__09e94e3a_16_AveragePool3d_cu_a8eae74c29avg_pool3d_cuda_update_outputILi4EN3c108BFloat16EfEEvNS_27GenericPackedTensorAccessorIKT0_Lm4ENS_16DefaultPtrTraitsElEENS5_IS6_Lm4ES8_lEEiiiiiiiibii,"a",@progbits
	.sectionflags	@""
	.align	4
.nv.constant0._ZN2at6native49_GLOBAL__N__09e94e3a_16_AveragePool3d_cu_a8eae74c29avg_pool3d_cuda_update_outputILi4EN3c108BFloat16EfEEvNS_27GenericPackedTensorAccessorIKT0_Lm4ENS_16DefaultPtrTraitsElEENS5_IS6_Lm4ES8_lEEiiiiiiiibii:
	.zero		716


//--------------------- .nv.constant0._ZN2at6native49_GLOBAL__N__09e94e3a_16_AveragePool3d_cu_a8eae74c29avg_pool3d_cuda_update_outputILi3EN3c108BFloat16EfEEvNS_27GenericPackedTensorAccessorIKT0_Lm4ENS_16DefaultPtrTraitsElEENS5_IS6_Lm4ES8_lEEiiiiiiiibii --------------------------
	.section	.nv.constant0._ZN2at6native49_GLOBAL__N__09e94e3a_16_AveragePool3d_cu_a8eae74c29avg_pool3d_cuda_update_outputILi3EN3c108BFloat16EfEEvNS_27GenericPackedTensorAccessorIKT0_Lm4ENS_16DefaultPtrTraitsElEENS5_IS6_Lm4ES8_lEEiiiiiiiibii,"a",@progbits
	.sectionflags	@""
	.align	4
.nv.constant0._ZN2at6native49_GLOBAL__N__09e94e3a_16_AveragePool3d_cu_a8eae74c29avg_pool3d_cuda_update_outputILi3EN3c108BFloat16EfEEvNS_27GenericPackedTensorAccessorIKT0_Lm4ENS_16DefaultPtrTraitsElEENS5_IS6_Lm4ES8_lEEiiiiiiiibii:
	.zero		716


//--------------------- .nv.constant0._ZN2at6native49_GLOBAL__N__09e94e3a_16_AveragePool3d_cu_a8eae74c29avg_pool3d_cuda_update_outputILi2EN3c108BFloat16EfEEvNS_27GenericPackedTensorAccessorIKT0_Lm4ENS_16DefaultPtrTraitsElEENS5_IS6_Lm4ES8_lEEiiiiiiiibii --------------------------
	.section	.nv.constant0._ZN2at6native49_GLOBAL__N__09e94e3a_16_AveragePool3d_cu_a8eae74c29avg_pool3d_cuda_update_outputILi2EN3c108BFloat16EfEEvNS_27GenericPackedTensorAccessorIKT0_Lm4ENS_16DefaultPtrTraitsElEENS5_IS6_Lm4ES8_lEEiiiiiiiibii,"a",@progbits
	.sectionflags	@""
	.align	4
.nv.constant0._ZN2at6native49_GLOBAL__N__09e94e3a_16_AveragePool3d_cu_a8eae74c29avg_pool3d_cuda_update_outputILi2EN3c108BFloat16EfEEvNS_27GenericPackedTensorAccessorIKT0_Lm4ENS_16DefaultPtrTraitsElEENS5_IS6_Lm4ES8_lEEiiiiiiiibii:
	.zero		716


//--------------------- .nv.constant0._ZN2at6native49_GLOBAL__N__09e94e3a_16_AveragePool3d_cu_a8eae74c29avg_pool3d_cuda_update_outputILi1EN3c108BFloat16EfEEvNS_27GenericPackedTensorAccessorIKT0_Lm4ENS_16DefaultPtrTraitsElEENS5_IS6_Lm4ES8_lEEiiiiiiiibii --------------------------
	.section	.nv.constant0._ZN2at6native49_GLOBAL__N__09e94e3a_16_AveragePool3d_cu_a8eae74c29avg_pool3d_cuda_update_outputILi1EN3c108BFloat16EfEEvNS_27GenericPackedTensorAccessorIKT0_Lm4ENS_16DefaultPtrTraitsElEENS5_IS6_Lm4ES8_lEEiiiiiiiibii,"a",@progbits
	.sectionflags	@""
	.align	4
.nv.constant0._ZN2at6native49_GLOBAL__N__09e94e3a_16_AveragePool3d_cu_a8eae74c29avg_pool3d_cuda_update_outputILi1EN3c108BFloat16EfEEvNS_27GenericPackedTensorAccessorIKT0_Lm4ENS_16DefaultPtrTraitsElEENS5_IS6_Lm4ES8_lEEiiiiiiiibii:
	.zero		716


//--------------------- .nv.constant0._ZN2at6native49_GLOBAL__N__09e94e3a_16_AveragePool3d_cu_a8eae74c29avg_pool3d_cuda_update_outputIN3c104HalfEfEEvNS_27GenericPackedTensorAccessorIKT_Lm4ENS_16DefaultPtrTraitsElEENS5_IS6_Lm4ES8_lEEiiiiiiiiibii --------------------------
	.section	.nv.constant0._ZN2at6native49_GLOBAL__N__09e94e3a_16_AveragePool3d_cu_a8eae74c29avg_pool3d_cuda_update_outputIN3c104HalfEfEEvNS_27GenericPackedTensorAccessorIKT_Lm4ENS_16DefaultPtrTraitsElEENS5_IS6_Lm4ES8_lEEiiiiiiiiibii,"a",@progbits
	.sectionflags	@""
	.align	4
.nv.constant0._ZN2at6native49_GLOBAL__N__09e94e3a_16_AveragePool3d_cu_a8eae74c29avg_pool3d_cuda_update_outputIN3c104HalfEfEEvNS_27GenericPackedTensorAccessorIKT_Lm4ENS_16DefaultPtrTraitsElEENS5_IS6_Lm4ES8_lEEiiiiiiiiibii:
	.zero		720


//--------------------- .nv.constant0._ZN2at6native49_GLOBAL__N__09e94e3a_16_AveragePool3d_cu_a8eae74c29avg_pool3d_cuda_update_outputILi7EN3c104HalfEfEEvNS_27GenericPackedTensorAccessorIKT0_Lm4ENS_16DefaultPtrTraitsElEENS5_IS6_Lm4ES8_lEEiiiiiiiibii --------------------------
	.section	.nv.constant0._ZN2at6native49_GLOBAL__N__09e94e3a_16_AveragePool3d_cu_a8eae74c29avg_pool3d_cuda_update_outputILi7EN3c104HalfEfEEvNS_27GenericPackedTensorAccessorIKT0_Lm4ENS_16DefaultPtrTraitsElEENS5_IS6_Lm4ES8_lEEiiiiiiiibii,"a",@progbits
	.sectionflags	@""
	.align	4
.nv.constant0._ZN2at6native49_GLOBAL__N__09e94e3a_16_AveragePool3d_cu_a8eae74c29avg_pool3d_cuda_update_outputILi7EN3c104HalfEfEEvNS_27GenericPackedTensorAccessorIKT0_Lm4ENS_16DefaultPtrTraitsElEENS5_IS6_Lm4ES8_lEEiiiiiiiibii:
	.zero		716


//--------------------- .nv.constant0._ZN2at6native49_GLOBAL__N__09e94e3a_16_AveragePool3d_cu_a8eae74c29avg_pool3d_cuda_update_outputILi6EN3c104HalfEfEEvNS_27GenericPackedTensorAccessorIKT0_Lm4ENS_16DefaultPtrTraitsElEENS5_IS6_Lm4ES8_lEEiiiiiiiibii --------------------------
	.section	.nv.constant0._ZN2at6native49_GLOBAL__N__09e94e3a_16_AveragePool3d_cu_a8eae74c29avg_pool3d_cuda_update_outputILi6EN3c104HalfEfEEvNS_27GenericPackedTensorAccessorIKT0_Lm4ENS_16DefaultPtrTraitsElEENS5_IS6_Lm4ES8_lEEiiiiiiiibii,"a",@progbits
	.sectionflags	@""
	.align	4
.nv.constant0._ZN2at6native49_GLOBAL__N__09e94e3a_16_AveragePool3d_cu_a8eae74c29avg_pool3d_cuda_update_outputILi6EN3c104HalfEfEEvNS_27GenericPackedTensorAccessorIKT0_Lm4ENS_16DefaultPtrTraitsElEENS5_IS6_Lm4ES8_lEEiiiiiiiibii:
	.zero		716


//--------------------- .nv.constant0._ZN2at6native49_GLOBAL__N__09e94e3a_16_AveragePool3d_cu_a8eae74c29avg_pool3d_cuda_update_outputILi5EN3c104HalfEfEEvNS_27GenericPackedTensorAccessorIKT0_Lm4ENS_16DefaultPtrTraitsElEENS5_IS6_Lm4ES8_lEEiiiiiiiibii --------------------------
	.section	.nv.constant0._ZN2at6native49_GLOBAL__N__09e94e3a_16_AveragePool3d_cu_a8eae74c29avg_pool3d_cuda_update_outputILi5EN3c104HalfEfEEvNS_27GenericPackedTensorAccessorIKT0_Lm4ENS_16DefaultPtrTraitsElEENS5_IS6_Lm4ES8_lEEiiiiiiiibii,"a",@progbits
	.sectionflags	@""
	.align	4
.nv.constant0._ZN2at6native49_GLOBAL__N__09e94e3a_16_AveragePool3d_cu_a8eae74c29avg_pool3d_cuda_update_outputILi5EN3c104HalfEfEEvNS_27GenericPackedTensorAccessorIKT0_Lm4ENS_16DefaultPtrTraitsElEENS5_IS6_Lm4ES8_lEEiiiiiiiibii:
	.zero		716


//--------------------- .nv.constant0._ZN2at6native49_GLOBAL__N__09e94e3a_16_AveragePool3d_cu_a8eae74c29avg_pool3d_cuda_update_outputILi4EN3c104HalfEfEEvNS_27GenericPackedTensorAccessorIKT0_Lm4ENS_16DefaultPtrTraitsElEENS5_IS6_Lm4ES8_lEEiiiiiiiibii --------------------------
	.section	.nv.constant0._ZN2at6native49_GLOBAL__N__09e94e3a_16_AveragePool3d_cu_a8eae74c29avg_pool3d_cuda_update_outputILi4EN3c104HalfEfEEvNS_27GenericPackedTensorAccessorIKT0_Lm4ENS_16DefaultPtrTraitsElEENS5_IS6_Lm4ES8_lEEiiiiiiiibii,"a",@progbits
	.sectionflags	@""
	.align	4
.nv.constant0._ZN2at6native49_GLOBAL__N__09e94e3a_16_AveragePool3d_cu_a8eae74c29avg_pool3d_cuda_update_outputILi4EN3c104HalfEfEEvNS_27GenericPackedTensorAccessorIKT0_Lm4ENS_16DefaultPtrTraitsElEENS5_IS6_Lm4ES8_lEEiiiiiiiibii:
	.zero		716


//--------------------- .nv.constant0._ZN2at6native49_GLOBAL__N__09e94e3a_16_AveragePool3d_cu_a8eae74c29avg_pool3d_cuda_update_outputILi3EN3c104HalfEfEEvNS_27GenericPackedTensorAccessorIKT0_Lm4ENS_16DefaultPtrTraitsElEENS5_IS6_Lm4ES8_lEEiiiiiiiibii --------------------------
	.section	.nv.constant0._ZN2at6native49_GLOBAL__N__09e94e3a_16_AveragePool3d_cu_a8eae74c29avg_pool3d_cuda_update_outputILi3EN3c104HalfEfEEvNS_27GenericPackedTensorAccessorIKT0_Lm4ENS_16DefaultPtrTraitsElEENS5_IS6_Lm4ES8_lEEiiiiiiiibii,"a",@progbits
	.sectionflags	@""
	.align	4
.nv.constant0._ZN2at6native49_GLOBAL__N__09e94e3a_16_AveragePool3d_cu_a8eae74c29avg_pool3d_cuda_update_outputILi3EN3c104HalfEfEEvNS_27GenericPackedTensorAccessorIKT0_Lm4ENS_16DefaultPtrTraitsElEENS5_IS6_Lm4ES8_lEEiiiiiiiibii:
	.zero		716


//--------------------- .nv.constant0._ZN2at6native49_GLOBAL__N__09e94e3a_16_AveragePool3d_cu_a8eae74c29avg_pool3d_cuda_update_outputILi2EN3c104HalfEfEEvNS_27GenericPackedTensorAccessorIKT0_Lm4ENS_16DefaultPtrTraitsElEENS5_IS6_Lm4ES8_lEEiiiiiiiibii --------------------------
	.section	.nv.constant0._ZN2at6native49_GLOBAL__N__09e94e3a_16_AveragePool3d_cu_a8eae74c29avg_pool3d_cuda_update_outputILi2EN3c104HalfEfEEvNS_27GenericPackedTensorAccessorIKT0_Lm4ENS_16DefaultPtrTraitsElEENS5_IS6_Lm4ES8_lEEiiiiiiiibii,"a",@progbits
	.sectionflags	@""
	.align	4
.nv.constant0._ZN2at6native49_GLOBAL__N__09e94e3a_16_AveragePool3d_cu_a8eae74c29avg_pool3d_cuda_update_outputILi2EN3c104HalfEfEEvNS_27GenericPackedTensorAccessorIKT0_Lm4ENS_16DefaultPtrTraitsElEENS5_IS6_Lm4ES8_lEEiiiiiiiibii:
	.zero		716


//--------------------- .nv.constant0._ZN2at6native49_GLOBAL__N__09e94e3a_16_AveragePool3d_cu_a8eae74c29avg_pool3d_cuda_update_outputILi1EN3c104HalfEfEEvNS_27GenericPackedTensorAccessorIKT0_Lm4ENS_16DefaultPtrTraitsElEENS5_IS6_Lm4ES8_lEEiiiiiiiibii --------------------------
	.section	.nv.constant0._ZN2at6native49_GLOBAL__N__09e94e3a_16_AveragePool3d_cu_a8eae74c29avg_pool3d_cuda_update_outputILi1EN3c104HalfEfEEvNS_27GenericPackedTensorAccessorIKT0_Lm4ENS_16DefaultPtrTraitsElEENS5_IS6_Lm4ES8_lEEiiiiiiiibii,"a",@progbits
	.sectionflags	@""
	.align	4
.nv.constant0._ZN2at6native49_GLOBAL__N__09e94e3a_16_AveragePool3d_cu_a8eae74c29avg_pool3d_cuda_update_outputILi1EN3c104HalfEfEEvNS_27GenericPackedTensorAccessorIKT0_Lm4ENS_16DefaultPtrTraitsElEENS5_IS6_Lm4ES8_lEEiiiiiiiibii:
	.zero		716


//--------------------- .nv.constant0._ZN2at6native49_GLOBAL__N__09e94e3a_16_AveragePool3d_cu_a8eae74c29avg_pool3d_cuda_update_outputIffEEvNS_27GenericPackedTensorAccessorIKT_Lm4ENS_16DefaultPtrTraitsElEENS3_IS4_Lm4ES6_lEEiiiiiiiiibii --------------------------
	.section	.nv.constant0._ZN2at6native49_GLOBAL__N__09e94e3a_16_AveragePool3d_cu_a8eae74c29avg_pool3d_cuda_update_outputIffEEvNS_27GenericPackedTensorAccessorIKT_Lm4ENS_16DefaultPtrTraitsElEENS3_IS4_Lm4ES6_lEEiiiiiiiiibii,"a",@progbits
	.sectionflags	@""
	.align	4
.nv.constant0._ZN2at6native49_GLOBAL__N__09e94e3a_16_AveragePool3d_cu_a8eae74c29avg_pool3d_cuda_update_outputIffEEvNS_27GenericPackedTensorAccessorIKT_Lm4ENS_16DefaultPtrTraitsElEENS3_IS4_Lm4ES6_lEEiiiiiiiiibii:
	.zero		720


//--------------------- .nv.constant0._ZN2at6native49_GLOBAL__N__09e94e3a_16_AveragePool3d_cu_a8eae74c29avg_pool3d_cuda_update_outputILi7EffEEvNS_27GenericPackedTensorAccessorIKT0_Lm4ENS_16DefaultPtrTraitsElEENS3_IS4_Lm4ES6_lEEiiiiiiiibii --------------------------
	.section	.nv.constant0._ZN2at6native49_GLOBAL__N__09e94e3a_16_AveragePool3d_cu_a8eae74c29avg_pool3d_cuda_update_outputILi7EffEEvNS_27GenericPackedTensorAccessorIKT0_Lm4ENS_16DefaultPtrTraitsElEENS3_IS4_Lm4ES6_lEEiiiiiiiibii,"a",@progbits
	.sectionflags	@""
	.align	4
.nv.constant0._ZN2at6native49_GLOBAL__N__09e94e3a_16_AveragePool3d_cu_a8eae74c29avg_pool3d_cuda_update_outputILi7EffEEvNS_27GenericPackedTensorAccessorIKT0_Lm4ENS_16DefaultPtrTraitsElEENS3_IS4_Lm4ES6_lEEiiiiiiiibii:
	.zero		716


//--------------------- .nv.constant0._ZN2at6native49_GLOBAL__N__09e94e3a_16_AveragePool3d_cu_a8eae74c29avg_pool3d_cuda_update_outputILi6EffEEvNS_27GenericPackedTensorAccessorIKT0_Lm4ENS_16DefaultPtrTraitsElEENS3_IS4_Lm4ES6_lEEiiiiiiiibii --------------------------
	.section	.nv.constant0._ZN2at6native49_GLOBAL__N__09e94e3a_16_AveragePool3d_cu_a8eae74c29avg_pool3d_cuda_update_outputILi6EffEEvNS_27GenericPackedTensorAccessorIKT0_Lm4ENS_16DefaultPtrTraitsElEENS3_IS4_Lm4ES6_lEEiiiiiiiibii,"a",@progbits
	.sectionflags	@""
	.align	4
.nv.constant0._ZN2at6native49_GLOBAL__N__09e94e3a_16_AveragePool3d_cu_a8eae74c29avg_pool3d_cuda_update_outputILi6EffEEvNS_27GenericPackedTensorAccessorIKT0_Lm4ENS_16DefaultPtrTraitsElEENS3_IS4_Lm4ES6_lEEiiiiiiiibii:
	.zero		716


//--------------------- .nv.constant0._ZN2at6native49_GLOBAL__N__09e94e3a_16_AveragePool3d_cu_a8eae74c29avg_pool3d_cuda_update_outputILi5EffEEvNS_27GenericPackedTensorAccessorIKT0_Lm4ENS_16DefaultPtrTraitsElEENS3_IS4_Lm4ES6_lEEiiiiiiiibii --------------------------
	.section	.nv.constant0._ZN2at6native49_GLOBAL__N__09e94e3a_16_AveragePool3d_cu_a8eae74c29avg_pool3d_cuda_update_outputILi5EffEEvNS_27GenericPackedTensorAccessorIKT0_Lm4ENS_16DefaultPtrTraitsElEENS3_IS4_Lm4ES6_lEEiiiiiiiibii,"a",@progbits
	.sectionflags	@""
	.align	4
.nv.constant0._ZN2at6native49_GLOBAL__N__09e94e3a_16_AveragePool3d_cu_a8eae74c29avg_pool3d_cuda_update_outputILi5EffEEvNS_27GenericPackedTensorAccessorIKT0_Lm4ENS_16DefaultPtrTraitsElEENS3_IS4_Lm4ES6_lEEiiiiiiiibii:
	.zero		716


//--------------------- .nv.constant0._ZN2at6native49_GLOBAL__N__09e94e3a_16_AveragePool3d_cu_a8eae74c29avg_pool3d_cuda_update_outputILi4EffEEvNS_27GenericPackedTensorAccessorIKT0_Lm4ENS_16DefaultPtrTraitsElEENS3_IS4_Lm4ES6_lEEiiiiiiiibii --------------------------
	.section	.nv.constant0._ZN2at6native49_GLOBAL__N__09e94e3a_16_AveragePool3d_cu_a8eae74c29avg_pool3d_cuda_update_outputILi4EffEEvNS_27GenericPackedTensorAccessorIKT0_Lm4ENS_16DefaultPtrTraitsElEENS3_IS4_Lm4ES6_lEEiiiiiiiibii,"a",@progbits
	.sectionflags	@""
	.align	4
.nv.constant0._ZN2at6native49_GLOBAL__N__09e94e3a_16_AveragePool3d_cu_a8eae74c29avg_pool3d_cuda_update_outputILi4EffEEvNS_27GenericPackedTensorAccessorIKT0_Lm4ENS_16DefaultPtrTraitsElEENS3_IS4_Lm4ES6_lEEiiiiiiiibii:
	.zero		716


//--------------------- .nv.constant0._ZN2at6native49_GLOBAL__N__09e94e3a_16_AveragePool3d_cu_a8eae74c29avg_pool3d_cuda_update_outputILi3EffEEvNS_27GenericPackedTensorAccessorIKT0_Lm4ENS_16DefaultPtrTraitsElEENS3_IS4_Lm4ES6_lEEiiiiiiiibii --------------------------
	.section	.nv.constant0._ZN2at6native49_GLOBAL__N__09e94e3a_16_AveragePool3d_cu_a8eae74c29avg_pool3d_cuda_update_outputILi3EffEEvNS_27GenericPackedTensorAccessorIKT0_Lm4ENS_16DefaultPtrTraitsElEENS3_IS4_Lm4ES6_lEEiiiiiiiibii,"a",@progbits
	.sectionflags	@""
	.align	4
.nv.constant0._ZN2at6native49_GLOBAL__N__09e94e3a_16_AveragePool3d_cu_a8eae74c29avg_pool3d_cuda_update_outputILi3EffEEvNS_27GenericPackedTensorAccessorIKT0_Lm4ENS_16DefaultPtrTraitsElEENS3_IS4_Lm4ES6_lEEiiiiiiiibii:
	.zero		716


//--------------------- .nv.constant0._ZN2at6native49_GLOBAL__N__09e94e3a_16_AveragePool3d_cu_a8eae74c29avg_pool3d_cuda_update_outputILi2EffEEvNS_27GenericPackedTensorAccessorIKT0_Lm4ENS_16DefaultPtrTraitsElEENS3_IS4_Lm4ES6_lEEiiiiiiiibii --------------------------
	.section	.nv.constant0._ZN2at6native49_GLOBAL__N__09e94e3a_16_AveragePool3d_cu_a8eae74c29avg_pool3d_cuda_update_outputILi2EffEEvNS_27GenericPackedTensorAccessorIKT0_Lm4ENS_16DefaultPtrTraitsElEENS3_IS4_Lm4ES6_lEEiiiiiiiibii,"a",@progbits
	.sectionflags	@""
	.align	4
.nv.constant0._ZN2at6native49_GLOBAL__N__09e94e3a_16_AveragePool3d_cu_a8eae74c29avg_pool3d_cuda_update_outputILi2EffEEvNS_27GenericPackedTensorAccessorIKT0_Lm4ENS_16DefaultPtrTraitsElEENS3_IS4_Lm4ES6_lEEiiiiiiiibii:
	.zero		716


//--------------------- .nv.constant0._ZN2at6native49_GLOBAL__N__09e94e3a_16_AveragePool3d_cu_a8eae74c29avg_pool3d_cuda_update_outputILi1EffEEvNS_27GenericPackedTensorAccessorIKT0_Lm4ENS_16DefaultPtrTraitsElEENS3_IS4_Lm4ES6_lEEiiiiiiiibii --------------------------
	.section	.nv.constant0._ZN2at6native49_GLOBAL__N__09e94e3a_16_AveragePool3d_cu_a8eae74c29avg_pool3d_cuda_update_outputILi1EffEEvNS_27GenericPackedTensorAccessorIKT0_Lm4ENS_16DefaultPtrTraitsElEENS3_IS4_Lm4ES6_lEEiiiiiiiibii,"a",@progbits
	.sectionflags	@""
	.align	4
.nv.constant0._ZN2at6native49_GLOBAL__N__09e94e3a_16_AveragePool3d_cu_a8eae74c29avg_pool3d_cuda_update_outputILi1EffEEvNS_27GenericPackedTensorAccessorIKT0_Lm4ENS_16DefaultPtrTraitsElEENS3_IS4_Lm4ES6_lEEiiiiiiiibii:
	.zero		716


//--------------------- .nv.constant0._ZN2at6native49_GLOBAL__N__09e94e3a_16_AveragePool3d_cu_a8eae74c29avg_pool3d_cuda_update_outputIddEEvNS_27GenericPackedTensorAccessorIKT_Lm4ENS_16DefaultPtrTraitsElEENS3_IS4_Lm4ES6_lEEiiiiiiiiibii --------------------------
	.section	.nv.constant0._ZN2at6native49_GLOBAL__N__09e94e3a_16_AveragePool3d_cu_a8eae74c29avg_pool3d_cuda_update_outputIddEEvNS_27GenericPackedTensorAccessorIKT_Lm4ENS_16DefaultPtrTraitsElEENS3_IS4_Lm4ES6_lEEiiiiiiiiibii,"a",@progbits
	.sectionflags	@""
	.align	4
.nv.constant0._ZN2at6native49_GLOBAL__N__09e94e3a_16_AveragePool3d_cu_a8eae74c29avg_pool3d_cuda_update_outputIddEEvNS_27GenericPackedTensorAccessorIKT_Lm4ENS_16DefaultPtrTraitsElEENS3_IS4_Lm4ES6_lEEiiiiiiiiibii:
	.zero		720


//--------------------- .nv.constant0._ZN2at6native49_GLOBAL__N__09e94e3a_16_AveragePool3d_cu_a8eae74c29avg_pool3d_cuda_update_outputILi7EddEEvNS_27GenericPackedTensorAccessorIKT0_Lm4ENS_16DefaultPtrTraitsElEENS3_IS4_Lm4ES6_lEEiiiiiiiibii --------------------------
	.section	.nv.constant0._ZN2at6native49_GLOBAL__N__09e94e3a_16_AveragePool3d_cu_a8eae74c29avg_pool3d_cuda_update_outputILi7EddEEvNS_27GenericPackedTensorAccessorIKT0_Lm4ENS_16DefaultPtrTraitsElEENS3_IS4_Lm4ES6_lEEiiiiiiiibii,"a",@progbits
	.sectionflags	@""
	.align	4
.nv.constant0._ZN2at6native49_GLOBAL__N__09e94e3a_16_AveragePool3d_cu_a8eae74c29avg_pool3d_cuda_update_outputILi7EddEEvNS_27GenericPackedTensorAccessorIKT0_Lm4ENS_16DefaultPtrTraitsElEENS3_IS4_Lm4ES6_lEEiiiiiiiibii:
	.zero		716


//--------------------- .nv.constant0._ZN2at6native49_GLOBAL__N__09e94e3a_16_AveragePool3d_cu_a8eae74c29avg_pool3d_cuda_update_outputILi6EddEEvNS_27GenericPackedTensorAccessorIKT0_Lm4ENS_16DefaultPtrTraitsElEENS3_IS4_Lm4ES6_lEEiiiiiiiibii --------------------------
	.section	.nv.constant0._ZN2at6native49_GLOBAL__N__09e94e3a_16_AveragePool3d_cu_a8eae74c29avg_pool3d_cuda_update_outputILi6EddEEvNS_27GenericPackedTensorAccessorIKT0_Lm4ENS_16DefaultPtrTraitsElEENS3_IS4_Lm4ES6_lEEiiiiiiiibii,"a",@progbits
	.sectionflags	@""
	.align	4
.nv.constant0._ZN2at6native49_GLOBAL__N__09e94e3a_16_AveragePool3d_cu_a8eae74c29avg_pool3d_cuda_update_outputILi6EddEEvNS_27GenericPackedTensorAccessorIKT0_Lm4ENS_16DefaultPtrTraitsElEENS3_IS4_Lm4ES6_lEEiiiiiiiibii:
	.zero		716


//--------------------- .nv.constant0._ZN2at6native49_GLOBAL__N__09e94e3a_16_AveragePool3d_cu_a8eae74c29avg_pool3d_cuda_update_outputILi5EddEEvNS_27GenericPackedTensorAccessorIKT0_Lm4ENS_16DefaultPtrTraitsElEENS3_IS4_Lm4ES6_lEEiiiiiiiibii --------------------------
	.section	.nv.constant0._ZN2at6native49_GLOBAL__N__09e94e3a_16_AveragePool3d_cu_a8eae74c29avg_pool3d_cuda_update_outputILi5EddEEvNS_27GenericPackedTensorAccessorIKT0_Lm4ENS_16DefaultPtrTraitsElEENS3_IS4_Lm4ES6_lEEiiiiiiiibii,"a",@progbits
	.sectionflags	@""
	.align	4
.nv.constant0._ZN2at6native49_GLOBAL__N__09e94e3a_16_AveragePool3d_cu_a8eae74c29avg_pool3d_cuda_update_outputILi5EddEEvNS_27GenericPackedTensorAccessorIKT0_Lm4ENS_16DefaultPtrTraitsElEENS3_IS4_Lm4ES6_lEEiiiiiiiibii:
	.zero		716


//--------------------- .nv.constant0._ZN2at6native49_GLOBAL__N__09e94e3a_16_AveragePool3d_cu_a8eae74c29avg_pool3d_cuda_update_outputILi4EddEEvNS_27GenericPackedTensorAccessorIKT0_Lm4ENS_16DefaultPtrTraitsElEENS3_IS4_Lm4ES6_lEEiiiiiiiibii --------------------------
	.section	.nv.constant0._ZN2at6native49_GLOBAL__N__09e94e3a_16_AveragePool3d_cu_a8eae74c29avg_pool3d_cuda_update_outputILi4EddEEvNS_27GenericPackedTensorAccessorIKT0_Lm4ENS_16DefaultPtrTraitsElEENS3_IS4_Lm4ES6_lEEiiiiiiiibii,"a",@progbits
	.sectionflags	@""
	.align	4
.nv.constant0._ZN2at6native49_GLOBAL__N__09e94e3a_16_AveragePool3d_cu_a8eae74c29avg_pool3d_cuda_update_outputILi4EddEEvNS_27GenericPackedTensorAccessorIKT0_Lm4ENS_16DefaultPtrTraitsElEENS3_IS4_Lm4ES6_lEEiiiiiiiibii:
	.zero		716


//--------------------- .nv.constant0._ZN2at6native49_GLOBAL__N__09e94e3a_16_AveragePool3d_cu_a8eae74c29avg_pool3d_cuda_update_outputILi3EddEEvNS_27GenericPackedTensorAccessorIKT0_Lm4ENS_16DefaultPtrTraitsElEENS3_IS4_Lm4ES6_lEEiiiiiiiibii --------------------------
	.section	.nv.constant0._ZN2at6native49_GLOBAL__N__09e94e3a_16_AveragePool3d_cu_a8eae74c29avg_pool3d_cuda_update_outputILi3EddEEvNS_27GenericPackedTensorAccessorIKT0_Lm4ENS_16DefaultPtrTraitsElEENS3_IS4_Lm4ES6_lEEiiiiiiiibii,"a",@progbits
	.sectionflags	@""
	.align	4
.nv.constant0._ZN2at6native49_GLOBAL__N__09e94e3a_16_AveragePool3d_cu_a8eae74c29avg_pool3d_cuda_update_outputILi3EddEEvNS_27GenericPackedTensorAccessorIKT0_Lm4ENS_16DefaultPtrTraitsElEENS3_IS4_Lm4ES6_lEEiiiiiiiibii:
	.zero		716


//--------------------- .nv.constant0._ZN2at6native49_GLOBAL__N__09e94e3a_16_AveragePool3d_cu_a8eae74c29avg_pool3d_cuda_update_outputILi2EddEEvNS_27GenericPackedTensorAccessorIKT0_Lm4ENS_16DefaultPtrTraitsElEENS3_IS4_Lm4ES6_lEEiiiiiiiibii --------------------------
	.section	.nv.constant0._ZN2at6native49_GLOBAL__N__09e94e3a_16_AveragePool3d_cu_a8eae74c29avg_pool3d_cuda_update_outputILi2EddEEvNS_27GenericPackedTensorAccessorIKT0_Lm4ENS_16DefaultPtrTraitsElEENS3_IS4_Lm4ES6_lEEiiiiiiiibii,"a",@progbits
	.sectionflags	@""
	.align	4
.nv.constant0._ZN2at6native49_GLOBAL__N__09e94e3a_16_AveragePool3d_cu_a8eae74c29avg_pool3d_cuda_update_outputILi2EddEEvNS_27GenericPackedTensorAccessorIKT0_Lm4ENS_16DefaultPtrTraitsElEENS3_IS4_Lm4ES6_lEEiiiiiiiibii:
	.zero		716


//--------------------- .nv.constant0._ZN2at6native49_GLOBAL__N__09e94e3a_16_AveragePool3d_cu_a8eae74c29avg_pool3d_cuda_update_outputILi1EddEEvNS_27GenericPackedTensorAccessorIKT0_Lm4ENS_16DefaultPtrTraitsElEENS3_IS4_Lm4ES6_lEEiiiiiiiibii --------------------------
	.section	.nv.constant0._ZN2at6native49_GLOBAL__N__09e94e3a_16_AveragePool3d_cu_a8eae74c29avg_pool3d_cuda_update_outputILi1EddEEvNS_27GenericPackedTensorAccessorIKT0_Lm4ENS_16DefaultPtrTraitsElEENS3_IS4_Lm4ES6_lEEiiiiiiiibii,"a",@progbits
	.sectionflags	@""
	.align	4
.nv.constant0._ZN2at6native49_GLOBAL__N__09e94e3a_16_AveragePool3d_cu_a8eae74c29avg_pool3d_cuda_update_outputILi1EddEEvNS_27GenericPackedTensorAccessorIKT0_Lm4ENS_16DefaultPtrTraitsElEENS3_IS4_Lm4ES6_lEEiiiiiiiibii:
	.zero		716


//--------------------- SYMBOLS --------------------------

	.type		.nv.reservedSmem.offset0,@object
	.size		.nv.reservedSmem.offset0,0x4
